//
// Generated by NVIDIA NVVM Compiler
//
// Compiler Build ID: CL-36424714
// Cuda compilation tools, release 13.0, V13.0.88
// Based on NVVM 20.0.0
//

.version 9.0
.target sm_100
.address_size 64

	// .globl	_Z3dotPdS_iiiiiiS_
// _ZZ23nearest_centroid_sharedPdS_iiiiiiPiE11s_distances has been demoted
// _ZZ23nearest_centroid_sharedPdS_iiiiiiPiE11s_centroids has been demoted
// _ZZ23nearest_centroid_sharedPdS_iiiiiiPiE19s_nearest_centroids has been demoted

.visible .entry _Z3dotPdS_iiiiiiS_(
	.param .u64 .ptr .align 1 _Z3dotPdS_iiiiiiS__param_0,
	.param .u64 .ptr .align 1 _Z3dotPdS_iiiiiiS__param_1,
	.param .u32 _Z3dotPdS_iiiiiiS__param_2,
	.param .u32 _Z3dotPdS_iiiiiiS__param_3,
	.param .u32 _Z3dotPdS_iiiiiiS__param_4,
	.param .u32 _Z3dotPdS_iiiiiiS__param_5,
	.param .u32 _Z3dotPdS_iiiiiiS__param_6,
	.param .u32 _Z3dotPdS_iiiiiiS__param_7,
	.param .u64 .ptr .align 1 _Z3dotPdS_iiiiiiS__param_8
)
{
	.reg .pred 	%p<62>;
	.reg .b32 	%r<78>;
	.reg .b64 	%rd<46>;
	.reg .b64 	%fd<99>;

	ld.param.u64 	%rd9, [_Z3dotPdS_iiiiiiS__param_0];
	ld.param.u64 	%rd10, [_Z3dotPdS_iiiiiiS__param_1];
	ld.param.u32 	%r30, [_Z3dotPdS_iiiiiiS__param_2];
	ld.param.u32 	%r31, [_Z3dotPdS_iiiiiiS__param_3];
	ld.param.u32 	%r33, [_Z3dotPdS_iiiiiiS__param_5];
	ld.param.u32 	%r34, [_Z3dotPdS_iiiiiiS__param_6];
	ld.param.u64 	%rd11, [_Z3dotPdS_iiiiiiS__param_8];
	cvta.to.global.u64 	%rd1, %rd10;
	cvta.to.global.u64 	%rd2, %rd9;
	cvta.to.global.u64 	%rd3, %rd11;
	mov.u32 	%r36, %nctaid.x;
	div.u32 	%r1, %r31, %r36;
	mov.u32 	%r37, %ctaid.x;
	mul.lo.s32 	%r72, %r1, %r37;
	mov.u32 	%r3, %tid.x;
	setp.lt.s32 	%p1, %r1, 1;
	setp.ge.s32 	%p2, %r72, %r31;
	or.pred  	%p3, %p1, %p2;
	@%p3 bra 	$L__BB0_47;
	setp.gt.s32 	%p4, %r30, 0;
	mul.lo.s32 	%r4, %r30, %r3;
	add.s32 	%r38, %r72, %r1;
	min.s32 	%r5, %r38, %r31;
	@%p4 bra 	$L__BB0_2;
	bra.uni 	$L__BB0_45;
$L__BB0_2:
	and.b32  	%r6, %r30, 7;
	cvt.u64.u32 	%rd37, %r4;
$L__BB0_3:
	ld.param.u32 	%r71, [_Z3dotPdS_iiiiiiS__param_7];
	ld.param.u32 	%r69, [_Z3dotPdS_iiiiiiS__param_4];
	mad.lo.s32 	%r8, %r72, %r69, %r3;
	setp.ge.s32 	%p7, %r8, %r71;
	@%p7 bra 	$L__BB0_47;
	setp.lt.u32 	%p8, %r30, 8;
	mul.wide.s32 	%rd15, %r8, 8;
	add.s64 	%rd4, %rd3, %rd15;
	mov.b64 	%rd16, 0;
	st.global.u64 	[%rd4], %rd16;
	mul.lo.s32 	%r9, %r72, %r30;
	mov.b32 	%r75, 0;
	mov.f64 	%fd82, 0d0000000000000000;
	@%p8 bra 	$L__BB0_23;
	mov.b32 	%r73, 0;
	mov.f64 	%fd82, 0d0000000000000000;
$L__BB0_6:
	.pragma "nounroll";
	add.s32 	%r11, %r73, %r9;
	add.s32 	%r12, %r73, %r4;
	setp.ge.s32 	%p9, %r11, %r33;
	setp.ge.s32 	%p10, %r12, %r34;
	mul.wide.s32 	%rd17, %r11, 8;
	add.s64 	%rd5, %rd2, %rd17;
	or.pred  	%p11, %p9, %p10;
	@%p11 bra 	$L__BB0_8;
	ld.global.f64 	%fd35, [%rd5];
	mul.wide.u32 	%rd18, %r12, 8;
	add.s64 	%rd19, %rd1, %rd18;
	ld.global.f64 	%fd36, [%rd19];
	sub.f64 	%fd37, %fd35, %fd36;
	fma.rn.f64 	%fd82, %fd37, %fd37, %fd82;
	st.global.f64 	[%rd4], %fd82;
$L__BB0_8:
	add.s32 	%r41, %r11, 1;
	add.s32 	%r42, %r12, 1;
	setp.ge.s32 	%p12, %r41, %r33;
	setp.ge.s32 	%p13, %r42, %r34;
	cvt.u64.u32 	%rd21, %r73;
	add.s64 	%rd22, %rd21, %rd37;
	shl.b64 	%rd23, %rd22, 3;
	add.s64 	%rd6, %rd1, %rd23;
	or.pred  	%p14, %p12, %p13;
	@%p14 bra 	$L__BB0_10;
	ld.global.f64 	%fd38, [%rd5+8];
	ld.global.f64 	%fd39, [%rd6+8];
	sub.f64 	%fd40, %fd38, %fd39;
	fma.rn.f64 	%fd82, %fd40, %fd40, %fd82;
	st.global.f64 	[%rd4], %fd82;
$L__BB0_10:
	add.s32 	%r43, %r11, 2;
	add.s32 	%r44, %r12, 2;
	setp.ge.s32 	%p15, %r43, %r33;
	setp.ge.s32 	%p16, %r44, %r34;
	or.pred  	%p17, %p15, %p16;
	@%p17 bra 	$L__BB0_12;
	ld.global.f64 	%fd41, [%rd5+16];
	ld.global.f64 	%fd42, [%rd6+16];
	sub.f64 	%fd43, %fd41, %fd42;
	fma.rn.f64 	%fd82, %fd43, %fd43, %fd82;
	st.global.f64 	[%rd4], %fd82;
$L__BB0_12:
	add.s32 	%r45, %r11, 3;
	add.s32 	%r46, %r12, 3;
	setp.ge.s32 	%p18, %r45, %r33;
	setp.ge.s32 	%p19, %r46, %r34;
	or.pred  	%p20, %p18, %p19;
	@%p20 bra 	$L__BB0_14;
	ld.global.f64 	%fd44, [%rd5+24];
	ld.global.f64 	%fd45, [%rd6+24];
	sub.f64 	%fd46, %fd44, %fd45;
	fma.rn.f64 	%fd82, %fd46, %fd46, %fd82;
	st.global.f64 	[%rd4], %fd82;
$L__BB0_14:
	add.s32 	%r47, %r11, 4;
	add.s32 	%r48, %r12, 4;
	setp.ge.s32 	%p21, %r47, %r33;
	setp.ge.s32 	%p22, %r48, %r34;
	or.pred  	%p23, %p21, %p22;
	@%p23 bra 	$L__BB0_16;
	ld.global.f64 	%fd47, [%rd5+32];
	ld.global.f64 	%fd48, [%rd6+32];
	sub.f64 	%fd49, %fd47, %fd48;
	fma.rn.f64 	%fd82, %fd49, %fd49, %fd82;
	st.global.f64 	[%rd4], %fd82;
$L__BB0_16:
	add.s32 	%r49, %r11, 5;
	add.s32 	%r50, %r12, 5;
	setp.ge.s32 	%p24, %r49, %r33;
	setp.ge.s32 	%p25, %r50, %r34;
	or.pred  	%p26, %p24, %p25;
	@%p26 bra 	$L__BB0_18;
	ld.global.f64 	%fd50, [%rd5+40];
	ld.global.f64 	%fd51, [%rd6+40];
	sub.f64 	%fd52, %fd50, %fd51;
	fma.rn.f64 	%fd82, %fd52, %fd52, %fd82;
	st.global.f64 	[%rd4], %fd82;
$L__BB0_18:
	add.s32 	%r51, %r11, 6;
	add.s32 	%r52, %r12, 6;
	setp.ge.s32 	%p27, %r51, %r33;
	setp.ge.s32 	%p28, %r52, %r34;
	or.pred  	%p29, %p27, %p28;
	@%p29 bra 	$L__BB0_20;
	ld.global.f64 	%fd53, [%rd5+48];
	ld.global.f64 	%fd54, [%rd6+48];
	sub.f64 	%fd55, %fd53, %fd54;
	fma.rn.f64 	%fd82, %fd55, %fd55, %fd82;
	st.global.f64 	[%rd4], %fd82;
$L__BB0_20:
	add.s32 	%r53, %r11, 7;
	add.s32 	%r54, %r12, 7;
	setp.ge.s32 	%p30, %r53, %r33;
	setp.ge.s32 	%p31, %r54, %r34;
	or.pred  	%p32, %p30, %p31;
	@%p32 bra 	$L__BB0_22;
	ld.global.f64 	%fd56, [%rd5+56];
	ld.global.f64 	%fd57, [%rd6+56];
	sub.f64 	%fd58, %fd56, %fd57;
	fma.rn.f64 	%fd82, %fd58, %fd58, %fd82;
	st.global.f64 	[%rd4], %fd82;
$L__BB0_22:
	add.s32 	%r73, %r73, 8;
	and.b32  	%r75, %r30, 2147483640;
	setp.ne.s32 	%p33, %r73, %r75;
	@%p33 bra 	$L__BB0_6;
$L__BB0_23:
	setp.eq.s32 	%p34, %r6, 0;
	@%p34 bra 	$L__BB0_44;
	add.s32 	%r55, %r6, -1;
	setp.lt.u32 	%p35, %r55, 3;
	@%p35 bra 	$L__BB0_34;
	add.s32 	%r16, %r75, %r9;
	add.s32 	%r17, %r75, %r4;
	setp.ge.s32 	%p36, %r16, %r33;
	setp.ge.s32 	%p37, %r17, %r34;
	mul.wide.s32 	%rd24, %r16, 8;
	add.s64 	%rd7, %rd2, %rd24;
	or.pred  	%p38, %p36, %p37;
	@%p38 bra 	$L__BB0_27;
	ld.global.f64 	%fd59, [%rd7];
	mul.wide.u32 	%rd25, %r17, 8;
	add.s64 	%rd26, %rd1, %rd25;
	ld.global.f64 	%fd60, [%rd26];
	sub.f64 	%fd61, %fd59, %fd60;
	fma.rn.f64 	%fd82, %fd61, %fd61, %fd82;
	st.global.f64 	[%rd4], %fd82;
$L__BB0_27:
	add.s32 	%r57, %r16, 1;
	add.s32 	%r58, %r17, 1;
	setp.ge.s32 	%p39, %r57, %r33;
	setp.ge.s32 	%p40, %r58, %r34;
	cvt.u64.u32 	%rd28, %r75;
	add.s64 	%rd29, %rd28, %rd37;
	shl.b64 	%rd30, %rd29, 3;
	add.s64 	%rd8, %rd1, %rd30;
	or.pred  	%p41, %p39, %p40;
	@%p41 bra 	$L__BB0_29;
	ld.global.f64 	%fd62, [%rd7+8];
	ld.global.f64 	%fd63, [%rd8+8];
	sub.f64 	%fd64, %fd62, %fd63;
	fma.rn.f64 	%fd82, %fd64, %fd64, %fd82;
	st.global.f64 	[%rd4], %fd82;
$L__BB0_29:
	add.s32 	%r59, %r16, 2;
	add.s32 	%r60, %r17, 2;
	setp.ge.s32 	%p42, %r59, %r33;
	setp.ge.s32 	%p43, %r60, %r34;
	or.pred  	%p44, %p42, %p43;
	@%p44 bra 	$L__BB0_31;
	ld.global.f64 	%fd65, [%rd7+16];
	ld.global.f64 	%fd66, [%rd8+16];
	sub.f64 	%fd67, %fd65, %fd66;
	fma.rn.f64 	%fd82, %fd67, %fd67, %fd82;
	st.global.f64 	[%rd4], %fd82;
$L__BB0_31:
	add.s32 	%r61, %r16, 3;
	add.s32 	%r62, %r17, 3;
	setp.ge.s32 	%p45, %r61, %r33;
	setp.ge.s32 	%p46, %r62, %r34;
	or.pred  	%p47, %p45, %p46;
	@%p47 bra 	$L__BB0_33;
	ld.global.f64 	%fd68, [%rd7+24];
	ld.global.f64 	%fd69, [%rd8+24];
	sub.f64 	%fd70, %fd68, %fd69;
	fma.rn.f64 	%fd82, %fd70, %fd70, %fd82;
	st.global.f64 	[%rd4], %fd82;
$L__BB0_33:
	add.s32 	%r75, %r75, 4;
$L__BB0_34:
	and.b32  	%r63, %r30, 3;
	setp.eq.s32 	%p48, %r63, 0;
	@%p48 bra 	$L__BB0_44;
	setp.eq.s32 	%p49, %r63, 1;
	@%p49 bra 	$L__BB0_41;
	add.s32 	%r20, %r75, %r9;
	add.s32 	%r21, %r75, %r4;
	setp.ge.s32 	%p50, %r20, %r33;
	setp.ge.s32 	%p51, %r21, %r34;
	or.pred  	%p52, %p50, %p51;
	@%p52 bra 	$L__BB0_38;
	mul.wide.s32 	%rd31, %r20, 8;
	add.s64 	%rd32, %rd2, %rd31;
	ld.global.f64 	%fd71, [%rd32];
	mul.wide.u32 	%rd33, %r21, 8;
	add.s64 	%rd34, %rd1, %rd33;
	ld.global.f64 	%fd72, [%rd34];
	sub.f64 	%fd73, %fd71, %fd72;
	fma.rn.f64 	%fd82, %fd73, %fd73, %fd82;
	st.global.f64 	[%rd4], %fd82;
$L__BB0_38:
	add.s32 	%r64, %r20, 1;
	add.s32 	%r65, %r21, 1;
	setp.ge.s32 	%p53, %r64, %r33;
	setp.ge.s32 	%p54, %r65, %r34;
	or.pred  	%p55, %p53, %p54;
	@%p55 bra 	$L__BB0_40;
	mul.wide.s32 	%rd35, %r20, 8;
	add.s64 	%rd36, %rd2, %rd35;
	ld.global.f64 	%fd74, [%rd36+8];
	cvt.u64.u32 	%rd38, %r75;
	add.s64 	%rd39, %rd38, %rd37;
	shl.b64 	%rd40, %rd39, 3;
	add.s64 	%rd41, %rd1, %rd40;
	ld.global.f64 	%fd75, [%rd41+8];
	sub.f64 	%fd76, %fd74, %fd75;
	fma.rn.f64 	%fd82, %fd76, %fd76, %fd82;
	st.global.f64 	[%rd4], %fd82;
$L__BB0_40:
	add.s32 	%r75, %r75, 2;
$L__BB0_41:
	and.b32  	%r67, %r30, 1;
	setp.eq.b32 	%p56, %r67, 1;
	not.pred 	%p57, %p56;
	@%p57 bra 	$L__BB0_44;
	add.s32 	%r24, %r75, %r9;
	add.s32 	%r25, %r75, %r4;
	setp.ge.s32 	%p58, %r24, %r33;
	setp.ge.s32 	%p59, %r25, %r34;
	or.pred  	%p60, %p58, %p59;
	@%p60 bra 	$L__BB0_44;
	mul.wide.s32 	%rd42, %r24, 8;
	add.s64 	%rd43, %rd2, %rd42;
	ld.global.f64 	%fd77, [%rd43];
	mul.wide.u32 	%rd44, %r25, 8;
	add.s64 	%rd45, %rd1, %rd44;
	ld.global.f64 	%fd78, [%rd45];
	sub.f64 	%fd79, %fd77, %fd78;
	fma.rn.f64 	%fd80, %fd79, %fd79, %fd82;
	st.global.f64 	[%rd4], %fd80;
$L__BB0_44:
	add.s32 	%r72, %r72, 1;
	setp.lt.s32 	%p61, %r72, %r5;
	@%p61 bra 	$L__BB0_3;
	bra.uni 	$L__BB0_47;
$L__BB0_45:
	ld.param.u32 	%r70, [_Z3dotPdS_iiiiiiS__param_7];
	ld.param.u32 	%r68, [_Z3dotPdS_iiiiiiS__param_4];
	mad.lo.s32 	%r28, %r72, %r68, %r3;
	setp.ge.s32 	%p5, %r28, %r70;
	@%p5 bra 	$L__BB0_47;
	mul.wide.s32 	%rd12, %r28, 8;
	add.s64 	%rd13, %rd3, %rd12;
	mov.b64 	%rd14, 0;
	st.global.u64 	[%rd13], %rd14;
	add.s32 	%r72, %r72, 1;
	setp.lt.s32 	%p6, %r72, %r5;
	@%p6 bra 	$L__BB0_45;
$L__BB0_47:
	ret;

}
	// .globl	_Z11sqrt_kernelPdi
.visible .entry _Z11sqrt_kernelPdi(
	.param .u64 .ptr .align 1 _Z11sqrt_kernelPdi_param_0,
	.param .u32 _Z11sqrt_kernelPdi_param_1
)
{
	.reg .pred 	%p<8>;
	.reg .b32 	%r<29>;
	.reg .b64 	%rd<8>;
	.reg .b64 	%fd<11>;

	ld.param.u64 	%rd3, [_Z11sqrt_kernelPdi_param_0];
	ld.param.u32 	%r14, [_Z11sqrt_kernelPdi_param_1];
	cvta.to.global.u64 	%rd1, %rd3;
	mov.u32 	%r15, %nctaid.x;
	div.u32 	%r16, %r14, %r15;
	mov.u32 	%r17, %ntid.x;
	div.u32 	%r1, %r16, %r17;
	mov.u32 	%r18, %ctaid.x;
	mov.u32 	%r19, %tid.x;
	mad.lo.s32 	%r20, %r18, %r17, %r19;
	mul.lo.s32 	%r2, %r1, %r20;
	setp.lt.s32 	%p1, %r1, 1;
	setp.ge.s32 	%p2, %r2, %r14;
	or.pred  	%p3, %p1, %p2;
	@%p3 bra 	$L__BB1_7;
	add.s32 	%r21, %r2, %r1;
	min.s32 	%r3, %r21, %r14;
	add.s32 	%r22, %r2, 1;
	max.s32 	%r4, %r3, %r22;
	sub.s32 	%r23, %r4, %r2;
	and.b32  	%r5, %r23, 3;
	setp.eq.s32 	%p4, %r5, 0;
	mov.u32 	%r27, %r2;
	@%p4 bra 	$L__BB1_4;
	neg.s32 	%r25, %r5;
	mov.u32 	%r27, %r2;
$L__BB1_3:
	.pragma "nounroll";
	mul.wide.s32 	%rd4, %r27, 8;
	add.s64 	%rd5, %rd1, %rd4;
	ld.global.f64 	%fd1, [%rd5];
	sqrt.rn.f64 	%fd2, %fd1;
	st.global.f64 	[%rd5], %fd2;
	add.s32 	%r27, %r27, 1;
	add.s32 	%r25, %r25, 1;
	setp.ne.s32 	%p5, %r25, 0;
	@%p5 bra 	$L__BB1_3;
$L__BB1_4:
	sub.s32 	%r24, %r2, %r4;
	setp.gt.u32 	%p6, %r24, -4;
	@%p6 bra 	$L__BB1_7;
	add.s64 	%rd2, %rd1, 16;
$L__BB1_6:
	mul.wide.s32 	%rd6, %r27, 8;
	add.s64 	%rd7, %rd2, %rd6;
	ld.global.f64 	%fd3, [%rd7+-16];
	sqrt.rn.f64 	%fd4, %fd3;
	st.global.f64 	[%rd7+-16], %fd4;
	ld.global.f64 	%fd5, [%rd7+-8];
	sqrt.rn.f64 	%fd6, %fd5;
	st.global.f64 	[%rd7+-8], %fd6;
	ld.global.f64 	%fd7, [%rd7];
	sqrt.rn.f64 	%fd8, %fd7;
	st.global.f64 	[%rd7], %fd8;
	ld.global.f64 	%fd9, [%rd7+8];
	sqrt.rn.f64 	%fd10, %fd9;
	st.global.f64 	[%rd7+8], %fd10;
	add.s32 	%r27, %r27, 4;
	setp.lt.s32 	%p7, %r27, %r3;
	@%p7 bra 	$L__BB1_6;
$L__BB1_7:
	ret;

}
	// .globl	_Z16nearest_centroidPdiiiPi
.visible .entry _Z16nearest_centroidPdiiiPi(
	.param .u64 .ptr .align 1 _Z16nearest_centroidPdiiiPi_param_0,
	.param .u32 _Z16nearest_centroidPdiiiPi_param_1,
	.param .u32 _Z16nearest_centroidPdiiiPi_param_2,
	.param .u32 _Z16nearest_centroidPdiiiPi_param_3,
	.param .u64 .ptr .align 1 _Z16nearest_centroidPdiiiPi_param_4
)
{
	.reg .pred 	%p<25>;
	.reg .b32 	%r<45>;
	.reg .b64 	%rd<12>;
	.reg .b64 	%fd<32>;

	ld.param.u64 	%rd8, [_Z16nearest_centroidPdiiiPi_param_0];
	ld.param.u32 	%r18, [_Z16nearest_centroidPdiiiPi_param_1];
	ld.param.u32 	%r19, [_Z16nearest_centroidPdiiiPi_param_2];
	ld.param.u32 	%r20, [_Z16nearest_centroidPdiiiPi_param_3];
	ld.param.u64 	%rd7, [_Z16nearest_centroidPdiiiPi_param_4];
	cvta.to.global.u64 	%rd1, %rd8;
	mov.u32 	%r21, %nctaid.x;
	div.u32 	%r22, %r18, %r21;
	mov.u32 	%r23, %ntid.x;
	div.u32 	%r1, %r22, %r23;
	mov.u32 	%r24, %ctaid.x;
	mov.u32 	%r25, %tid.x;
	mad.lo.s32 	%r26, %r24, %r23, %r25;
	mul.lo.s32 	%r40, %r1, %r26;
	setp.lt.s32 	%p1, %r1, 1;
	setp.ge.s32 	%p2, %r40, %r18;
	or.pred  	%p3, %p1, %p2;
	@%p3 bra 	$L__BB2_31;
	setp.lt.s32 	%p4, %r19, 1;
	add.s32 	%r27, %r40, %r1;
	min.s32 	%r3, %r27, %r18;
	@%p4 bra 	$L__BB2_31;
	and.b32  	%r4, %r19, 3;
	and.b32  	%r5, %r19, 2147483644;
	neg.s32 	%r6, %r5;
	add.s64 	%rd2, %rd1, 16;
	cvta.to.global.u64 	%rd3, %rd7;
	mov.f64 	%fd24, 0d41DDCD6500000000;
$L__BB2_3:
	setp.lt.u32 	%p5, %r19, 4;
	mul.lo.s32 	%r8, %r40, %r19;
	mul.wide.s32 	%rd9, %r40, 4;
	add.s64 	%rd4, %rd3, %rd9;
	mov.b32 	%r44, 0;
	@%p5 bra 	$L__BB2_18;
	mov.b32 	%r42, 1;
	mov.u32 	%r41, %r8;
	mov.u32 	%r43, %r6;
$L__BB2_5:
	mul.wide.s32 	%rd10, %r41, 8;
	add.s64 	%rd5, %rd2, %rd10;
	setp.ge.s32 	%p6, %r41, %r20;
	@%p6 bra 	$L__BB2_8;
	ld.global.f64 	%fd3, [%rd5+-16];
	setp.geu.f64 	%p7, %fd3, %fd24;
	@%p7 bra 	$L__BB2_8;
	add.s32 	%r30, %r42, -1;
	st.global.u32 	[%rd4], %r30;
	mov.f64 	%fd24, %fd3;
$L__BB2_8:
	add.s32 	%r31, %r41, 1;
	setp.ge.s32 	%p8, %r31, %r20;
	@%p8 bra 	$L__BB2_11;
	ld.global.f64 	%fd5, [%rd5+-8];
	setp.geu.f64 	%p9, %fd5, %fd24;
	@%p9 bra 	$L__BB2_11;
	st.global.u32 	[%rd4], %r42;
	mov.f64 	%fd24, %fd5;
$L__BB2_11:
	add.s32 	%r32, %r41, 2;
	setp.ge.s32 	%p10, %r32, %r20;
	@%p10 bra 	$L__BB2_14;
	ld.global.f64 	%fd7, [%rd5];
	setp.geu.f64 	%p11, %fd7, %fd24;
	@%p11 bra 	$L__BB2_14;
	add.s32 	%r33, %r42, 1;
	st.global.u32 	[%rd4], %r33;
	mov.f64 	%fd24, %fd7;
$L__BB2_14:
	add.s32 	%r34, %r41, 3;
	setp.ge.s32 	%p12, %r34, %r20;
	@%p12 bra 	$L__BB2_17;
	ld.global.f64 	%fd9, [%rd5+8];
	setp.geu.f64 	%p13, %fd9, %fd24;
	@%p13 bra 	$L__BB2_17;
	add.s32 	%r35, %r42, 2;
	st.global.u32 	[%rd4], %r35;
	mov.f64 	%fd24, %fd9;
$L__BB2_17:
	add.s32 	%r43, %r43, 4;
	add.s32 	%r42, %r42, 4;
	add.s32 	%r41, %r41, 4;
	setp.ne.s32 	%p14, %r43, 0;
	mov.u32 	%r44, %r5;
	@%p14 bra 	$L__BB2_5;
$L__BB2_18:
	setp.eq.s32 	%p15, %r4, 0;
	@%p15 bra 	$L__BB2_30;
	add.s32 	%r16, %r44, %r8;
	setp.ge.s32 	%p16, %r16, %r20;
	mul.wide.s32 	%rd11, %r16, 8;
	add.s64 	%rd6, %rd1, %rd11;
	@%p16 bra 	$L__BB2_22;
	ld.global.f64 	%fd13, [%rd6];
	setp.geu.f64 	%p17, %fd13, %fd24;
	@%p17 bra 	$L__BB2_22;
	st.global.u32 	[%rd4], %r44;
	mov.f64 	%fd24, %fd13;
$L__BB2_22:
	setp.eq.s32 	%p18, %r4, 1;
	@%p18 bra 	$L__BB2_30;
	add.s32 	%r36, %r16, 1;
	setp.ge.s32 	%p19, %r36, %r20;
	@%p19 bra 	$L__BB2_26;
	ld.global.f64 	%fd15, [%rd6+8];
	setp.geu.f64 	%p20, %fd15, %fd24;
	@%p20 bra 	$L__BB2_26;
	add.s32 	%r37, %r44, 1;
	st.global.u32 	[%rd4], %r37;
	mov.f64 	%fd24, %fd15;
$L__BB2_26:
	setp.eq.s32 	%p21, %r4, 2;
	@%p21 bra 	$L__BB2_30;
	add.s32 	%r38, %r16, 2;
	setp.ge.s32 	%p22, %r38, %r20;
	@%p22 bra 	$L__BB2_30;
	ld.global.f64 	%fd17, [%rd6+16];
	setp.geu.f64 	%p23, %fd17, %fd24;
	@%p23 bra 	$L__BB2_30;
	add.s32 	%r39, %r44, 2;
	st.global.u32 	[%rd4], %r39;
	mov.f64 	%fd24, %fd17;
$L__BB2_30:
	add.s32 	%r40, %r40, 1;
	setp.lt.s32 	%p24, %r40, %r3;
	@%p24 bra 	$L__BB2_3;
$L__BB2_31:
	ret;

}
	// .globl	_Z17count_centroid_idPiiiS_
.visible .entry _Z17count_centroid_idPiiiS_(
	.param .u64 .ptr .align 1 _Z17count_centroid_idPiiiS__param_0,
	.param .u32 _Z17count_centroid_idPiiiS__param_1,
	.param .u32 _Z17count_centroid_idPiiiS__param_2,
	.param .u64 .ptr .align 1 _Z17count_centroid_idPiiiS__param_3
)
{
	.reg .pred 	%p<41>;
	.reg .b32 	%r<101>;
	.reg .b64 	%rd<72>;

	ld.param.u64 	%rd7, [_Z17count_centroid_idPiiiS__param_0];
	ld.param.u32 	%r51, [_Z17count_centroid_idPiiiS__param_1];
	ld.param.u32 	%r52, [_Z17count_centroid_idPiiiS__param_2];
	ld.param.u64 	%rd8, [_Z17count_centroid_idPiiiS__param_3];
	cvta.to.global.u64 	%rd1, %rd8;
	cvta.to.global.u64 	%rd2, %rd7;
	mov.u32 	%r53, %nctaid.x;
	div.u32 	%r54, %r51, %r53;
	mov.u32 	%r55, %ntid.x;
	div.u32 	%r1, %r54, %r55;
	mov.u32 	%r56, %ctaid.x;
	mov.u32 	%r57, %tid.x;
	mad.lo.s32 	%r58, %r56, %r55, %r57;
	mul.lo.s32 	%r96, %r1, %r58;
	setp.lt.s32 	%p1, %r1, 1;
	setp.ge.s32 	%p2, %r96, %r51;
	or.pred  	%p3, %p1, %p2;
	@%p3 bra 	$L__BB3_71;
	add.s32 	%r59, %r96, %r1;
	min.s32 	%r60, %r59, %r51;
	add.s32 	%r61, %r96, 1;
	max.s32 	%r62, %r60, %r61;
	sub.s32 	%r3, %r62, %r96;
	and.b32  	%r4, %r3, 15;
	sub.s32 	%r63, %r96, %r62;
	setp.gt.u32 	%p4, %r63, -16;
	@%p4 bra 	$L__BB3_36;
	and.b32  	%r64, %r3, -16;
	neg.s32 	%r94, %r64;
	add.s64 	%rd3, %rd2, 32;
$L__BB3_3:
	.pragma "nounroll";
	mul.wide.s32 	%rd9, %r96, 4;
	add.s64 	%rd4, %rd3, %rd9;
	ld.global.u32 	%r8, [%rd4+-32];
	setp.ge.s32 	%p5, %r8, %r52;
	@%p5 bra 	$L__BB3_5;
	mul.wide.s32 	%rd10, %r8, 4;
	add.s64 	%rd11, %rd1, %rd10;
	atom.global.add.u32 	%r65, [%rd11], 1;
$L__BB3_5:
	ld.global.u32 	%r9, [%rd4+-28];
	setp.ge.s32 	%p6, %r9, %r52;
	@%p6 bra 	$L__BB3_7;
	mul.wide.s32 	%rd12, %r9, 4;
	add.s64 	%rd13, %rd1, %rd12;
	atom.global.add.u32 	%r66, [%rd13], 1;
$L__BB3_7:
	ld.global.u32 	%r10, [%rd4+-24];
	setp.ge.s32 	%p7, %r10, %r52;
	@%p7 bra 	$L__BB3_9;
	mul.wide.s32 	%rd14, %r10, 4;
	add.s64 	%rd15, %rd1, %rd14;
	atom.global.add.u32 	%r67, [%rd15], 1;
$L__BB3_9:
	ld.global.u32 	%r11, [%rd4+-20];
	setp.ge.s32 	%p8, %r11, %r52;
	@%p8 bra 	$L__BB3_11;
	mul.wide.s32 	%rd16, %r11, 4;
	add.s64 	%rd17, %rd1, %rd16;
	atom.global.add.u32 	%r68, [%rd17], 1;
$L__BB3_11:
	ld.global.u32 	%r12, [%rd4+-16];
	setp.ge.s32 	%p9, %r12, %r52;
	@%p9 bra 	$L__BB3_13;
	mul.wide.s32 	%rd18, %r12, 4;
	add.s64 	%rd19, %rd1, %rd18;
	atom.global.add.u32 	%r69, [%rd19], 1;
$L__BB3_13:
	ld.global.u32 	%r13, [%rd4+-12];
	setp.ge.s32 	%p10, %r13, %r52;
	@%p10 bra 	$L__BB3_15;
	mul.wide.s32 	%rd20, %r13, 4;
	add.s64 	%rd21, %rd1, %rd20;
	atom.global.add.u32 	%r70, [%rd21], 1;
$L__BB3_15:
	ld.global.u32 	%r14, [%rd4+-8];
	setp.ge.s32 	%p11, %r14, %r52;
	@%p11 bra 	$L__BB3_17;
	mul.wide.s32 	%rd22, %r14, 4;
	add.s64 	%rd23, %rd1, %rd22;
	atom.global.add.u32 	%r71, [%rd23], 1;
$L__BB3_17:
	ld.global.u32 	%r15, [%rd4+-4];
	setp.ge.s32 	%p12, %r15, %r52;
	@%p12 bra 	$L__BB3_19;
	mul.wide.s32 	%rd24, %r15, 4;
	add.s64 	%rd25, %rd1, %rd24;
	atom.global.add.u32 	%r72, [%rd25], 1;
$L__BB3_19:
	ld.global.u32 	%r16, [%rd4];
	setp.ge.s32 	%p13, %r16, %r52;
	@%p13 bra 	$L__BB3_21;
	mul.wide.s32 	%rd26, %r16, 4;
	add.s64 	%rd27, %rd1, %rd26;
	atom.global.add.u32 	%r73, [%rd27], 1;
$L__BB3_21:
	ld.global.u32 	%r17, [%rd4+4];
	setp.ge.s32 	%p14, %r17, %r52;
	@%p14 bra 	$L__BB3_23;
	mul.wide.s32 	%rd28, %r17, 4;
	add.s64 	%rd29, %rd1, %rd28;
	atom.global.add.u32 	%r74, [%rd29], 1;
$L__BB3_23:
	ld.global.u32 	%r18, [%rd4+8];
	setp.ge.s32 	%p15, %r18, %r52;
	@%p15 bra 	$L__BB3_25;
	mul.wide.s32 	%rd30, %r18, 4;
	add.s64 	%rd31, %rd1, %rd30;
	atom.global.add.u32 	%r75, [%rd31], 1;
$L__BB3_25:
	ld.global.u32 	%r19, [%rd4+12];
	setp.ge.s32 	%p16, %r19, %r52;
	@%p16 bra 	$L__BB3_27;
	mul.wide.s32 	%rd32, %r19, 4;
	add.s64 	%rd33, %rd1, %rd32;
	atom.global.add.u32 	%r76, [%rd33], 1;
$L__BB3_27:
	ld.global.u32 	%r20, [%rd4+16];
	setp.ge.s32 	%p17, %r20, %r52;
	@%p17 bra 	$L__BB3_29;
	mul.wide.s32 	%rd34, %r20, 4;
	add.s64 	%rd35, %rd1, %rd34;
	atom.global.add.u32 	%r77, [%rd35], 1;
$L__BB3_29:
	ld.global.u32 	%r21, [%rd4+20];
	setp.ge.s32 	%p18, %r21, %r52;
	@%p18 bra 	$L__BB3_31;
	mul.wide.s32 	%rd36, %r21, 4;
	add.s64 	%rd37, %rd1, %rd36;
	atom.global.add.u32 	%r78, [%rd37], 1;
$L__BB3_31:
	ld.global.u32 	%r22, [%rd4+24];
	setp.ge.s32 	%p19, %r22, %r52;
	@%p19 bra 	$L__BB3_33;
	mul.wide.s32 	%rd38, %r22, 4;
	add.s64 	%rd39, %rd1, %rd38;
	atom.global.add.u32 	%r79, [%rd39], 1;
$L__BB3_33:
	ld.global.u32 	%r23, [%rd4+28];
	setp.ge.s32 	%p20, %r23, %r52;
	@%p20 bra 	$L__BB3_35;
	mul.wide.s32 	%rd40, %r23, 4;
	add.s64 	%rd41, %rd1, %rd40;
	atom.global.add.u32 	%r80, [%rd41], 1;
$L__BB3_35:
	add.s32 	%r96, %r96, 16;
	add.s32 	%r94, %r94, 16;
	setp.ne.s32 	%p21, %r94, 0;
	@%p21 bra 	$L__BB3_3;
$L__BB3_36:
	setp.eq.s32 	%p22, %r4, 0;
	@%p22 bra 	$L__BB3_71;
	and.b32  	%r27, %r3, 7;
	setp.lt.u32 	%p23, %r4, 8;
	@%p23 bra 	$L__BB3_55;
	mul.wide.s32 	%rd42, %r96, 4;
	add.s64 	%rd5, %rd2, %rd42;
	ld.global.u32 	%r28, [%rd5];
	setp.ge.s32 	%p24, %r28, %r52;
	@%p24 bra 	$L__BB3_40;
	mul.wide.s32 	%rd43, %r28, 4;
	add.s64 	%rd44, %rd1, %rd43;
	atom.global.add.u32 	%r81, [%rd44], 1;
$L__BB3_40:
	ld.global.u32 	%r29, [%rd5+4];
	setp.ge.s32 	%p25, %r29, %r52;
	@%p25 bra 	$L__BB3_42;
	mul.wide.s32 	%rd45, %r29, 4;
	add.s64 	%rd46, %rd1, %rd45;
	atom.global.add.u32 	%r82, [%rd46], 1;
$L__BB3_42:
	ld.global.u32 	%r30, [%rd5+8];
	setp.ge.s32 	%p26, %r30, %r52;
	@%p26 bra 	$L__BB3_44;
	mul.wide.s32 	%rd47, %r30, 4;
	add.s64 	%rd48, %rd1, %rd47;
	atom.global.add.u32 	%r83, [%rd48], 1;
$L__BB3_44:
	ld.global.u32 	%r31, [%rd5+12];
	setp.ge.s32 	%p27, %r31, %r52;
	@%p27 bra 	$L__BB3_46;
	mul.wide.s32 	%rd49, %r31, 4;
	add.s64 	%rd50, %rd1, %rd49;
	atom.global.add.u32 	%r84, [%rd50], 1;
$L__BB3_46:
	ld.global.u32 	%r32, [%rd5+16];
	setp.ge.s32 	%p28, %r32, %r52;
	@%p28 bra 	$L__BB3_48;
	mul.wide.s32 	%rd51, %r32, 4;
	add.s64 	%rd52, %rd1, %rd51;
	atom.global.add.u32 	%r85, [%rd52], 1;
$L__BB3_48:
	ld.global.u32 	%r33, [%rd5+20];
	setp.ge.s32 	%p29, %r33, %r52;
	@%p29 bra 	$L__BB3_50;
	mul.wide.s32 	%rd53, %r33, 4;
	add.s64 	%rd54, %rd1, %rd53;
	atom.global.add.u32 	%r86, [%rd54], 1;
$L__BB3_50:
	ld.global.u32 	%r34, [%rd5+24];
	setp.ge.s32 	%p30, %r34, %r52;
	@%p30 bra 	$L__BB3_52;
	mul.wide.s32 	%rd55, %r34, 4;
	add.s64 	%rd56, %rd1, %rd55;
	atom.global.add.u32 	%r87, [%rd56], 1;
$L__BB3_52:
	ld.global.u32 	%r35, [%rd5+28];
	setp.ge.s32 	%p31, %r35, %r52;
	@%p31 bra 	$L__BB3_54;
	mul.wide.s32 	%rd57, %r35, 4;
	add.s64 	%rd58, %rd1, %rd57;
	atom.global.add.u32 	%r88, [%rd58], 1;
$L__BB3_54:
	add.s32 	%r96, %r96, 8;
$L__BB3_55:
	setp.eq.s32 	%p32, %r27, 0;
	@%p32 bra 	$L__BB3_71;
	and.b32  	%r38, %r3, 3;
	setp.lt.u32 	%p33, %r27, 4;
	@%p33 bra 	$L__BB3_66;
	mul.wide.s32 	%rd59, %r96, 4;
	add.s64 	%rd6, %rd2, %rd59;
	ld.global.u32 	%r39, [%rd6];
	setp.ge.s32 	%p34, %r39, %r52;
	@%p34 bra 	$L__BB3_59;
	mul.wide.s32 	%rd60, %r39, 4;
	add.s64 	%rd61, %rd1, %rd60;
	atom.global.add.u32 	%r89, [%rd61], 1;
$L__BB3_59:
	ld.global.u32 	%r40, [%rd6+4];
	setp.ge.s32 	%p35, %r40, %r52;
	@%p35 bra 	$L__BB3_61;
	mul.wide.s32 	%rd62, %r40, 4;
	add.s64 	%rd63, %rd1, %rd62;
	atom.global.add.u32 	%r90, [%rd63], 1;
$L__BB3_61:
	ld.global.u32 	%r41, [%rd6+8];
	setp.ge.s32 	%p36, %r41, %r52;
	@%p36 bra 	$L__BB3_63;
	mul.wide.s32 	%rd64, %r41, 4;
	add.s64 	%rd65, %rd1, %rd64;
	atom.global.add.u32 	%r91, [%rd65], 1;
$L__BB3_63:
	ld.global.u32 	%r42, [%rd6+12];
	setp.ge.s32 	%p37, %r42, %r52;
	@%p37 bra 	$L__BB3_65;
	mul.wide.s32 	%rd66, %r42, 4;
	add.s64 	%rd67, %rd1, %rd66;
	atom.global.add.u32 	%r92, [%rd67], 1;
$L__BB3_65:
	add.s32 	%r96, %r96, 4;
$L__BB3_66:
	setp.eq.s32 	%p38, %r38, 0;
	@%p38 bra 	$L__BB3_71;
	neg.s32 	%r99, %r38;
$L__BB3_68:
	.pragma "nounroll";
	mul.wide.s32 	%rd68, %r96, 4;
	add.s64 	%rd69, %rd2, %rd68;
	ld.global.u32 	%r48, [%rd69];
	setp.ge.s32 	%p39, %r48, %r52;
	@%p39 bra 	$L__BB3_70;
	mul.wide.s32 	%rd70, %r48, 4;
	add.s64 	%rd71, %rd1, %rd70;
	atom.global.add.u32 	%r93, [%rd71], 1;
$L__BB3_70:
	add.s32 	%r96, %r96, 1;
	add.s32 	%r99, %r99, 1;
	setp.ne.s32 	%p40, %r99, 0;
	@%p40 bra 	$L__BB3_68;
$L__BB3_71:
	ret;

}
	// .globl	_Z23sum_new_centroid_valuesPdPiiiiiS_
.visible .entry _Z23sum_new_centroid_valuesPdPiiiiiS_(
	.param .u64 .ptr .align 1 _Z23sum_new_centroid_valuesPdPiiiiiS__param_0,
	.param .u64 .ptr .align 1 _Z23sum_new_centroid_valuesPdPiiiiiS__param_1,
	.param .u32 _Z23sum_new_centroid_valuesPdPiiiiiS__param_2,
	.param .u32 _Z23sum_new_centroid_valuesPdPiiiiiS__param_3,
	.param .u32 _Z23sum_new_centroid_valuesPdPiiiiiS__param_4,
	.param .u32 _Z23sum_new_centroid_valuesPdPiiiiiS__param_5,
	.param .u64 .ptr .align 1 _Z23sum_new_centroid_valuesPdPiiiiiS__param_6
)
{
	.reg .pred 	%p<87>;
	.reg .b32 	%r<137>;
	.reg .b64 	%rd<75>;
	.reg .b64 	%fd<31>;

	ld.param.u64 	%rd7, [_Z23sum_new_centroid_valuesPdPiiiiiS__param_0];
	ld.param.u64 	%rd8, [_Z23sum_new_centroid_valuesPdPiiiiiS__param_1];
	ld.param.u32 	%r72, [_Z23sum_new_centroid_valuesPdPiiiiiS__param_2];
	ld.param.u32 	%r73, [_Z23sum_new_centroid_valuesPdPiiiiiS__param_3];
	ld.param.u32 	%r74, [_Z23sum_new_centroid_valuesPdPiiiiiS__param_4];
	ld.param.u32 	%r75, [_Z23sum_new_centroid_valuesPdPiiiiiS__param_5];
	ld.param.u64 	%rd9, [_Z23sum_new_centroid_valuesPdPiiiiiS__param_6];
	cvta.to.global.u64 	%rd1, %rd9;
	cvta.to.global.u64 	%rd2, %rd7;
	cvta.to.global.u64 	%rd3, %rd8;
	mov.u32 	%r76, %nctaid.x;
	div.u32 	%r1, %r73, %r76;
	mov.u32 	%r2, %ctaid.x;
	mul.lo.s32 	%r134, %r1, %r2;
	mov.u32 	%r4, %tid.x;
	setp.lt.s32 	%p1, %r1, 1;
	setp.ge.s32 	%p2, %r134, %r73;
	or.pred  	%p3, %p1, %p2;
	@%p3 bra 	$L__BB4_41;
	add.s32 	%r77, %r134, %r1;
	min.s32 	%r78, %r77, %r73;
	add.s32 	%r5, %r134, 1;
	max.s32 	%r79, %r78, %r5;
	sub.s32 	%r6, %r79, %r134;
	sub.s32 	%r80, %r134, %r79;
	setp.gt.u32 	%p4, %r80, -8;
	@%p4 bra 	$L__BB4_20;
	mad.lo.s32 	%r132, %r72, %r5, %r4;
	shl.b32 	%r8, %r72, 3;
	add.s32 	%r81, %r134, 2;
	mad.lo.s32 	%r131, %r72, %r81, %r4;
	add.s32 	%r82, %r134, 3;
	mad.lo.s32 	%r130, %r72, %r82, %r4;
	add.s32 	%r83, %r134, 4;
	mad.lo.s32 	%r129, %r72, %r83, %r4;
	add.s32 	%r84, %r134, 5;
	mad.lo.s32 	%r128, %r72, %r84, %r4;
	add.s32 	%r85, %r134, 6;
	mad.lo.s32 	%r127, %r72, %r85, %r4;
	add.s32 	%r86, %r134, 7;
	mad.lo.s32 	%r126, %r72, %r86, %r4;
	mul.lo.s32 	%r87, %r2, %r72;
	mad.lo.s32 	%r125, %r87, %r1, %r4;
	and.b32  	%r88, %r6, -8;
	neg.s32 	%r124, %r88;
$L__BB4_3:
	.pragma "nounroll";
	mul.wide.s32 	%rd10, %r134, 4;
	add.s64 	%rd4, %rd3, %rd10;
	ld.global.u32 	%r89, [%rd4];
	mad.lo.s32 	%r90, %r89, %r72, %r4;
	setp.ge.s32 	%p5, %r89, %r73;
	setp.ge.s32 	%p6, %r90, %r75;
	or.pred  	%p7, %p5, %p6;
	setp.ge.s32 	%p8, %r125, %r74;
	or.pred  	%p9, %p7, %p8;
	@%p9 bra 	$L__BB4_5;
	mul.wide.s32 	%rd11, %r90, 8;
	add.s64 	%rd12, %rd1, %rd11;
	mul.wide.s32 	%rd13, %r125, 8;
	add.s64 	%rd14, %rd2, %rd13;
	ld.global.f64 	%fd1, [%rd14];
	atom.global.add.f64 	%fd2, [%rd12], %fd1;
$L__BB4_5:
	ld.global.u32 	%r91, [%rd4+4];
	mad.lo.s32 	%r92, %r91, %r72, %r4;
	setp.ge.s32 	%p10, %r91, %r73;
	setp.ge.s32 	%p11, %r92, %r75;
	or.pred  	%p12, %p10, %p11;
	add.s32 	%r29, %r72, %r125;
	setp.ge.s32 	%p13, %r29, %r74;
	or.pred  	%p14, %p12, %p13;
	@%p14 bra 	$L__BB4_7;
	mul.wide.s32 	%rd15, %r92, 8;
	add.s64 	%rd16, %rd1, %rd15;
	mul.wide.s32 	%rd17, %r132, 8;
	add.s64 	%rd18, %rd2, %rd17;
	ld.global.f64 	%fd3, [%rd18];
	atom.global.add.f64 	%fd4, [%rd16], %fd3;
$L__BB4_7:
	ld.global.u32 	%r93, [%rd4+8];
	mad.lo.s32 	%r94, %r93, %r72, %r4;
	setp.ge.s32 	%p15, %r93, %r73;
	setp.ge.s32 	%p16, %r94, %r75;
	or.pred  	%p17, %p15, %p16;
	add.s32 	%r31, %r72, %r29;
	setp.ge.s32 	%p18, %r31, %r74;
	or.pred  	%p19, %p17, %p18;
	@%p19 bra 	$L__BB4_9;
	mul.wide.s32 	%rd19, %r94, 8;
	add.s64 	%rd20, %rd1, %rd19;
	mul.wide.s32 	%rd21, %r131, 8;
	add.s64 	%rd22, %rd2, %rd21;
	ld.global.f64 	%fd5, [%rd22];
	atom.global.add.f64 	%fd6, [%rd20], %fd5;
$L__BB4_9:
	ld.global.u32 	%r95, [%rd4+12];
	mad.lo.s32 	%r96, %r95, %r72, %r4;
	setp.ge.s32 	%p20, %r95, %r73;
	setp.ge.s32 	%p21, %r96, %r75;
	or.pred  	%p22, %p20, %p21;
	add.s32 	%r33, %r72, %r31;
	setp.ge.s32 	%p23, %r33, %r74;
	or.pred  	%p24, %p22, %p23;
	@%p24 bra 	$L__BB4_11;
	mul.wide.s32 	%rd23, %r96, 8;
	add.s64 	%rd24, %rd1, %rd23;
	mul.wide.s32 	%rd25, %r130, 8;
	add.s64 	%rd26, %rd2, %rd25;
	ld.global.f64 	%fd7, [%rd26];
	atom.global.add.f64 	%fd8, [%rd24], %fd7;
$L__BB4_11:
	ld.global.u32 	%r97, [%rd4+16];
	mad.lo.s32 	%r98, %r97, %r72, %r4;
	setp.ge.s32 	%p25, %r97, %r73;
	setp.ge.s32 	%p26, %r98, %r75;
	or.pred  	%p27, %p25, %p26;
	add.s32 	%r35, %r72, %r33;
	setp.ge.s32 	%p28, %r35, %r74;
	or.pred  	%p29, %p27, %p28;
	@%p29 bra 	$L__BB4_13;
	mul.wide.s32 	%rd27, %r98, 8;
	add.s64 	%rd28, %rd1, %rd27;
	mul.wide.s32 	%rd29, %r129, 8;
	add.s64 	%rd30, %rd2, %rd29;
	ld.global.f64 	%fd9, [%rd30];
	atom.global.add.f64 	%fd10, [%rd28], %fd9;
$L__BB4_13:
	ld.global.u32 	%r99, [%rd4+20];
	mad.lo.s32 	%r100, %r99, %r72, %r4;
	setp.ge.s32 	%p30, %r99, %r73;
	setp.ge.s32 	%p31, %r100, %r75;
	or.pred  	%p32, %p30, %p31;
	add.s32 	%r37, %r72, %r35;
	setp.ge.s32 	%p33, %r37, %r74;
	or.pred  	%p34, %p32, %p33;
	@%p34 bra 	$L__BB4_15;
	mul.wide.s32 	%rd31, %r100, 8;
	add.s64 	%rd32, %rd1, %rd31;
	mul.wide.s32 	%rd33, %r128, 8;
	add.s64 	%rd34, %rd2, %rd33;
	ld.global.f64 	%fd11, [%rd34];
	atom.global.add.f64 	%fd12, [%rd32], %fd11;
$L__BB4_15:
	ld.global.u32 	%r101, [%rd4+24];
	mad.lo.s32 	%r102, %r101, %r72, %r4;
	setp.ge.s32 	%p35, %r101, %r73;
	setp.ge.s32 	%p36, %r102, %r75;
	or.pred  	%p37, %p35, %p36;
	add.s32 	%r39, %r72, %r37;
	setp.ge.s32 	%p38, %r39, %r74;
	or.pred  	%p39, %p37, %p38;
	@%p39 bra 	$L__BB4_17;
	mul.wide.s32 	%rd35, %r102, 8;
	add.s64 	%rd36, %rd1, %rd35;
	mul.wide.s32 	%rd37, %r127, 8;
	add.s64 	%rd38, %rd2, %rd37;
	ld.global.f64 	%fd13, [%rd38];
	atom.global.add.f64 	%fd14, [%rd36], %fd13;
$L__BB4_17:
	ld.global.u32 	%r103, [%rd4+28];
	mad.lo.s32 	%r104, %r103, %r72, %r4;
	setp.ge.s32 	%p40, %r103, %r73;
	setp.ge.s32 	%p41, %r104, %r75;
	or.pred  	%p42, %p40, %p41;
	add.s32 	%r105, %r72, %r39;
	setp.ge.s32 	%p43, %r105, %r74;
	or.pred  	%p44, %p42, %p43;
	@%p44 bra 	$L__BB4_19;
	mul.wide.s32 	%rd39, %r104, 8;
	add.s64 	%rd40, %rd1, %rd39;
	mul.wide.s32 	%rd41, %r126, 8;
	add.s64 	%rd42, %rd2, %rd41;
	ld.global.f64 	%fd15, [%rd42];
	atom.global.add.f64 	%fd16, [%rd40], %fd15;
$L__BB4_19:
	add.s32 	%r134, %r134, 8;
	add.s32 	%r132, %r132, %r8;
	add.s32 	%r131, %r131, %r8;
	add.s32 	%r130, %r130, %r8;
	add.s32 	%r129, %r129, %r8;
	add.s32 	%r128, %r128, %r8;
	add.s32 	%r127, %r127, %r8;
	add.s32 	%r126, %r126, %r8;
	add.s32 	%r125, %r125, %r8;
	add.s32 	%r124, %r124, 8;
	setp.ne.s32 	%p45, %r124, 0;
	@%p45 bra 	$L__BB4_3;
$L__BB4_20:
	and.b32  	%r52, %r6, 7;
	setp.eq.s32 	%p46, %r52, 0;
	@%p46 bra 	$L__BB4_41;
	and.b32  	%r53, %r6, 3;
	setp.lt.u32 	%p47, %r52, 4;
	@%p47 bra 	$L__BB4_31;
	mul.wide.s32 	%rd43, %r134, 4;
	add.s64 	%rd5, %rd3, %rd43;
	ld.global.u32 	%r106, [%rd5];
	mad.lo.s32 	%r107, %r106, %r72, %r4;
	mad.lo.s32 	%r108, %r134, %r72, %r4;
	setp.ge.s32 	%p48, %r106, %r73;
	setp.ge.s32 	%p49, %r107, %r75;
	or.pred  	%p50, %p48, %p49;
	setp.ge.s32 	%p51, %r108, %r74;
	or.pred  	%p52, %p50, %p51;
	@%p52 bra 	$L__BB4_24;
	mul.wide.s32 	%rd44, %r107, 8;
	add.s64 	%rd45, %rd1, %rd44;
	mul.wide.s32 	%rd46, %r108, 8;
	add.s64 	%rd47, %rd2, %rd46;
	ld.global.f64 	%fd17, [%rd47];
	atom.global.add.f64 	%fd18, [%rd45], %fd17;
$L__BB4_24:
	ld.global.u32 	%r109, [%rd5+4];
	mad.lo.s32 	%r110, %r109, %r72, %r4;
	add.s32 	%r57, %r108, %r72;
	setp.ge.s32 	%p53, %r109, %r73;
	setp.ge.s32 	%p54, %r110, %r75;
	or.pred  	%p55, %p53, %p54;
	setp.ge.s32 	%p56, %r57, %r74;
	or.pred  	%p57, %p55, %p56;
	@%p57 bra 	$L__BB4_26;
	mul.wide.s32 	%rd48, %r110, 8;
	add.s64 	%rd49, %rd1, %rd48;
	mul.wide.s32 	%rd50, %r57, 8;
	add.s64 	%rd51, %rd2, %rd50;
	ld.global.f64 	%fd19, [%rd51];
	atom.global.add.f64 	%fd20, [%rd49], %fd19;
$L__BB4_26:
	ld.global.u32 	%r111, [%rd5+8];
	mad.lo.s32 	%r112, %r111, %r72, %r4;
	add.s32 	%r59, %r57, %r72;
	setp.ge.s32 	%p58, %r111, %r73;
	setp.ge.s32 	%p59, %r112, %r75;
	or.pred  	%p60, %p58, %p59;
	setp.ge.s32 	%p61, %r59, %r74;
	or.pred  	%p62, %p60, %p61;
	@%p62 bra 	$L__BB4_28;
	mul.wide.s32 	%rd52, %r112, 8;
	add.s64 	%rd53, %rd1, %rd52;
	mul.wide.s32 	%rd54, %r59, 8;
	add.s64 	%rd55, %rd2, %rd54;
	ld.global.f64 	%fd21, [%rd55];
	atom.global.add.f64 	%fd22, [%rd53], %fd21;
$L__BB4_28:
	ld.global.u32 	%r113, [%rd5+12];
	mad.lo.s32 	%r114, %r113, %r72, %r4;
	add.s32 	%r61, %r59, %r72;
	setp.ge.s32 	%p63, %r113, %r73;
	setp.ge.s32 	%p64, %r114, %r75;
	or.pred  	%p65, %p63, %p64;
	setp.ge.s32 	%p66, %r61, %r74;
	or.pred  	%p67, %p65, %p66;
	@%p67 bra 	$L__BB4_30;
	mul.wide.s32 	%rd56, %r114, 8;
	add.s64 	%rd57, %rd1, %rd56;
	mul.wide.s32 	%rd58, %r61, 8;
	add.s64 	%rd59, %rd2, %rd58;
	ld.global.f64 	%fd23, [%rd59];
	atom.global.add.f64 	%fd24, [%rd57], %fd23;
$L__BB4_30:
	add.s32 	%r134, %r134, 4;
$L__BB4_31:
	setp.eq.s32 	%p68, %r53, 0;
	@%p68 bra 	$L__BB4_41;
	setp.eq.s32 	%p69, %r53, 1;
	@%p69 bra 	$L__BB4_38;
	mul.wide.s32 	%rd60, %r134, 4;
	add.s64 	%rd6, %rd3, %rd60;
	ld.global.u32 	%r115, [%rd6];
	mad.lo.s32 	%r116, %r115, %r72, %r4;
	mad.lo.s32 	%r117, %r134, %r72, %r4;
	setp.ge.s32 	%p70, %r115, %r73;
	setp.ge.s32 	%p71, %r116, %r75;
	or.pred  	%p72, %p70, %p71;
	setp.ge.s32 	%p73, %r117, %r74;
	or.pred  	%p74, %p72, %p73;
	@%p74 bra 	$L__BB4_35;
	mul.wide.s32 	%rd61, %r116, 8;
	add.s64 	%rd62, %rd1, %rd61;
	mul.wide.s32 	%rd63, %r117, 8;
	add.s64 	%rd64, %rd2, %rd63;
	ld.global.f64 	%fd25, [%rd64];
	atom.global.add.f64 	%fd26, [%rd62], %fd25;
$L__BB4_35:
	ld.global.u32 	%r118, [%rd6+4];
	mad.lo.s32 	%r119, %r118, %r72, %r4;
	add.s32 	%r67, %r117, %r72;
	setp.ge.s32 	%p75, %r118, %r73;
	setp.ge.s32 	%p76, %r119, %r75;
	or.pred  	%p77, %p75, %p76;
	setp.ge.s32 	%p78, %r67, %r74;
	or.pred  	%p79, %p77, %p78;
	@%p79 bra 	$L__BB4_37;
	mul.wide.s32 	%rd65, %r119, 8;
	add.s64 	%rd66, %rd1, %rd65;
	mul.wide.s32 	%rd67, %r67, 8;
	add.s64 	%rd68, %rd2, %rd67;
	ld.global.f64 	%fd27, [%rd68];
	atom.global.add.f64 	%fd28, [%rd66], %fd27;
$L__BB4_37:
	add.s32 	%r134, %r134, 2;
$L__BB4_38:
	and.b32  	%r120, %r6, 1;
	setp.eq.b32 	%p80, %r120, 1;
	not.pred 	%p81, %p80;
	@%p81 bra 	$L__BB4_41;
	mul.wide.s32 	%rd69, %r134, 4;
	add.s64 	%rd70, %rd3, %rd69;
	ld.global.u32 	%r121, [%rd70];
	mad.lo.s32 	%r122, %r121, %r72, %r4;
	mad.lo.s32 	%r123, %r134, %r72, %r4;
	setp.ge.s32 	%p82, %r121, %r73;
	setp.ge.s32 	%p83, %r122, %r75;
	or.pred  	%p84, %p82, %p83;
	setp.ge.s32 	%p85, %r123, %r74;
	or.pred  	%p86, %p84, %p85;
	@%p86 bra 	$L__BB4_41;
	mul.wide.s32 	%rd71, %r122, 8;
	add.s64 	%rd72, %rd1, %rd71;
	mul.wide.s32 	%rd73, %r123, 8;
	add.s64 	%rd74, %rd2, %rd73;
	ld.global.f64 	%fd29, [%rd74];
	atom.global.add.f64 	%fd30, [%rd72], %fd29;
$L__BB4_41:
	ret;

}
	// .globl	_Z23avg_new_centroid_valuesPdPiiii
.visible .entry _Z23avg_new_centroid_valuesPdPiiii(
	.param .u64 .ptr .align 1 _Z23avg_new_centroid_valuesPdPiiii_param_0,
	.param .u64 .ptr .align 1 _Z23avg_new_centroid_valuesPdPiiii_param_1,
	.param .u32 _Z23avg_new_centroid_valuesPdPiiii_param_2,
	.param .u32 _Z23avg_new_centroid_valuesPdPiiii_param_3,
	.param .u32 _Z23avg_new_centroid_valuesPdPiiii_param_4
)
{
	.reg .pred 	%p<13>;
	.reg .b32 	%r<59>;
	.reg .b64 	%rd<19>;
	.reg .b64 	%fd<16>;

	ld.param.u64 	%rd4, [_Z23avg_new_centroid_valuesPdPiiii_param_0];
	ld.param.u64 	%rd5, [_Z23avg_new_centroid_valuesPdPiiii_param_1];
	ld.param.u32 	%r32, [_Z23avg_new_centroid_valuesPdPiiii_param_2];
	ld.param.u32 	%r33, [_Z23avg_new_centroid_valuesPdPiiii_param_3];
	ld.param.u32 	%r34, [_Z23avg_new_centroid_valuesPdPiiii_param_4];
	cvta.to.global.u64 	%rd1, %rd5;
	cvta.to.global.u64 	%rd2, %rd4;
	mov.u32 	%r35, %nctaid.x;
	div.u32 	%r1, %r33, %r35;
	mov.u32 	%r2, %ctaid.x;
	mul.lo.s32 	%r3, %r1, %r2;
	mov.u32 	%r4, %tid.x;
	setp.lt.s32 	%p1, %r1, 1;
	setp.ge.s32 	%p2, %r3, %r33;
	or.pred  	%p3, %p1, %p2;
	@%p3 bra 	$L__BB5_17;
	add.s32 	%r36, %r3, %r1;
	min.s32 	%r5, %r36, %r33;
	add.s32 	%r37, %r3, 1;
	max.s32 	%r6, %r5, %r37;
	sub.s32 	%r38, %r6, %r3;
	and.b32  	%r7, %r38, 3;
	setp.eq.s32 	%p4, %r7, 0;
	mov.u32 	%r53, %r3;
	@%p4 bra 	$L__BB5_6;
	mul.lo.s32 	%r39, %r2, %r32;
	mad.lo.s32 	%r51, %r39, %r1, %r4;
	neg.s32 	%r50, %r7;
	mov.u32 	%r53, %r3;
$L__BB5_3:
	.pragma "nounroll";
	setp.ge.s32 	%p5, %r51, %r34;
	@%p5 bra 	$L__BB5_5;
	mul.wide.s32 	%rd6, %r51, 8;
	add.s64 	%rd7, %rd2, %rd6;
	ld.global.f64 	%fd1, [%rd7];
	mul.wide.s32 	%rd8, %r53, 4;
	add.s64 	%rd9, %rd1, %rd8;
	ld.global.u32 	%r40, [%rd9];
	cvt.rn.f64.s32 	%fd2, %r40;
	div.rn.f64 	%fd3, %fd1, %fd2;
	st.global.f64 	[%rd7], %fd3;
$L__BB5_5:
	add.s32 	%r53, %r53, 1;
	add.s32 	%r51, %r51, %r32;
	add.s32 	%r50, %r50, 1;
	setp.ne.s32 	%p6, %r50, 0;
	@%p6 bra 	$L__BB5_3;
$L__BB5_6:
	sub.s32 	%r41, %r3, %r6;
	setp.gt.u32 	%p7, %r41, -4;
	@%p7 bra 	$L__BB5_17;
	mul.lo.s32 	%r42, %r53, %r32;
	add.s32 	%r43, %r42, %r32;
	add.s32 	%r57, %r4, %r43;
	shl.b32 	%r18, %r32, 2;
	add.s32 	%r44, %r53, 2;
	mad.lo.s32 	%r56, %r32, %r44, %r4;
	add.s32 	%r45, %r53, 3;
	mad.lo.s32 	%r55, %r32, %r45, %r4;
	add.s32 	%r54, %r4, %r42;
$L__BB5_8:
	setp.ge.s32 	%p8, %r54, %r34;
	mul.wide.s32 	%rd10, %r53, 4;
	add.s64 	%rd3, %rd1, %rd10;
	@%p8 bra 	$L__BB5_10;
	mul.wide.s32 	%rd11, %r54, 8;
	add.s64 	%rd12, %rd2, %rd11;
	ld.global.f64 	%fd4, [%rd12];
	ld.global.u32 	%r46, [%rd3];
	cvt.rn.f64.s32 	%fd5, %r46;
	div.rn.f64 	%fd6, %fd4, %fd5;
	st.global.f64 	[%rd12], %fd6;
$L__BB5_10:
	setp.ge.s32 	%p9, %r57, %r34;
	@%p9 bra 	$L__BB5_12;
	mul.wide.s32 	%rd13, %r57, 8;
	add.s64 	%rd14, %rd2, %rd13;
	ld.global.f64 	%fd7, [%rd14];
	ld.global.u32 	%r47, [%rd3+4];
	cvt.rn.f64.s32 	%fd8, %r47;
	div.rn.f64 	%fd9, %fd7, %fd8;
	st.global.f64 	[%rd14], %fd9;
$L__BB5_12:
	setp.ge.s32 	%p10, %r56, %r34;
	@%p10 bra 	$L__BB5_14;
	mul.wide.s32 	%rd15, %r56, 8;
	add.s64 	%rd16, %rd2, %rd15;
	ld.global.f64 	%fd10, [%rd16];
	ld.global.u32 	%r48, [%rd3+8];
	cvt.rn.f64.s32 	%fd11, %r48;
	div.rn.f64 	%fd12, %fd10, %fd11;
	st.global.f64 	[%rd16], %fd12;
$L__BB5_14:
	setp.ge.s32 	%p11, %r55, %r34;
	@%p11 bra 	$L__BB5_16;
	mul.wide.s32 	%rd17, %r55, 8;
	add.s64 	%rd18, %rd2, %rd17;
	ld.global.f64 	%fd13, [%rd18];
	ld.global.u32 	%r49, [%rd3+12];
	cvt.rn.f64.s32 	%fd14, %r49;
	div.rn.f64 	%fd15, %fd13, %fd14;
	st.global.f64 	[%rd18], %fd15;
$L__BB5_16:
	add.s32 	%r53, %r53, 4;
	add.s32 	%r57, %r57, %r18;
	add.s32 	%r56, %r56, %r18;
	add.s32 	%r55, %r55, %r18;
	add.s32 	%r54, %r54, %r18;
	setp.lt.s32 	%p12, %r53, %r5;
	@%p12 bra 	$L__BB5_8;
$L__BB5_17:
	ret;

}
	// .globl	_Z29new_centroid_movement_squaredPdS_iiiS_
.visible .entry _Z29new_centroid_movement_squaredPdS_iiiS_(
	.param .u64 .ptr .align 1 _Z29new_centroid_movement_squaredPdS_iiiS__param_0,
	.param .u64 .ptr .align 1 _Z29new_centroid_movement_squaredPdS_iiiS__param_1,
	.param .u32 _Z29new_centroid_movement_squaredPdS_iiiS__param_2,
	.param .u32 _Z29new_centroid_movement_squaredPdS_iiiS__param_3,
	.param .u32 _Z29new_centroid_movement_squaredPdS_iiiS__param_4,
	.param .u64 .ptr .align 1 _Z29new_centroid_movement_squaredPdS_iiiS__param_5
)
{
	.reg .pred 	%p<27>;
	.reg .b32 	%r<88>;
	.reg .b64 	%rd<60>;
	.reg .b64 	%fd<76>;

	ld.param.u64 	%rd7, [_Z29new_centroid_movement_squaredPdS_iiiS__param_0];
	ld.param.u64 	%rd8, [_Z29new_centroid_movement_squaredPdS_iiiS__param_1];
	ld.param.u32 	%r57, [_Z29new_centroid_movement_squaredPdS_iiiS__param_2];
	ld.param.u32 	%r58, [_Z29new_centroid_movement_squaredPdS_iiiS__param_3];
	ld.param.u32 	%r59, [_Z29new_centroid_movement_squaredPdS_iiiS__param_4];
	ld.param.u64 	%rd9, [_Z29new_centroid_movement_squaredPdS_iiiS__param_5];
	cvta.to.global.u64 	%rd1, %rd9;
	cvta.to.global.u64 	%rd2, %rd8;
	cvta.to.global.u64 	%rd3, %rd7;
	mov.u32 	%r60, %nctaid.x;
	div.u32 	%r1, %r58, %r60;
	mov.u32 	%r2, %ctaid.x;
	mul.lo.s32 	%r85, %r1, %r2;
	mov.u32 	%r4, %tid.x;
	setp.lt.s32 	%p1, %r1, 1;
	setp.ge.s32 	%p2, %r85, %r58;
	or.pred  	%p3, %p1, %p2;
	@%p3 bra 	$L__BB6_41;
	add.s32 	%r61, %r85, %r1;
	min.s32 	%r62, %r61, %r58;
	add.s32 	%r5, %r85, 1;
	max.s32 	%r63, %r62, %r5;
	sub.s32 	%r6, %r63, %r85;
	and.b32  	%r7, %r6, 7;
	sub.s32 	%r64, %r85, %r63;
	setp.gt.u32 	%p4, %r64, -8;
	@%p4 bra 	$L__BB6_20;
	mad.lo.s32 	%r83, %r57, %r5, %r4;
	shl.b32 	%r9, %r57, 3;
	add.s32 	%r65, %r85, 2;
	mad.lo.s32 	%r82, %r57, %r65, %r4;
	add.s32 	%r66, %r85, 3;
	mad.lo.s32 	%r81, %r57, %r66, %r4;
	add.s32 	%r67, %r85, 4;
	mad.lo.s32 	%r80, %r57, %r67, %r4;
	add.s32 	%r68, %r85, 5;
	mad.lo.s32 	%r79, %r57, %r68, %r4;
	add.s32 	%r69, %r85, 6;
	mad.lo.s32 	%r78, %r57, %r69, %r4;
	add.s32 	%r70, %r85, 7;
	mad.lo.s32 	%r77, %r57, %r70, %r4;
	mul.lo.s32 	%r71, %r2, %r57;
	mad.lo.s32 	%r76, %r71, %r1, %r4;
	and.b32  	%r72, %r6, -8;
	neg.s32 	%r75, %r72;
$L__BB6_3:
	.pragma "nounroll";
	setp.ge.s32 	%p5, %r76, %r59;
	mul.wide.s32 	%rd10, %r85, 8;
	add.s64 	%rd4, %rd1, %rd10;
	@%p5 bra 	$L__BB6_5;
	mul.wide.s32 	%rd11, %r76, 8;
	add.s64 	%rd12, %rd3, %rd11;
	ld.global.f64 	%fd1, [%rd12];
	add.s64 	%rd13, %rd2, %rd11;
	ld.global.f64 	%fd2, [%rd13];
	sub.f64 	%fd3, %fd1, %fd2;
	mul.f64 	%fd4, %fd3, %fd3;
	atom.global.add.f64 	%fd5, [%rd4], %fd4;
$L__BB6_5:
	add.s32 	%r28, %r57, %r76;
	setp.ge.s32 	%p6, %r28, %r59;
	@%p6 bra 	$L__BB6_7;
	mul.wide.s32 	%rd14, %r83, 8;
	add.s64 	%rd15, %rd3, %rd14;
	ld.global.f64 	%fd6, [%rd15];
	add.s64 	%rd16, %rd2, %rd14;
	ld.global.f64 	%fd7, [%rd16];
	sub.f64 	%fd8, %fd6, %fd7;
	mul.f64 	%fd9, %fd8, %fd8;
	atom.global.add.f64 	%fd10, [%rd4+8], %fd9;
$L__BB6_7:
	add.s32 	%r29, %r57, %r28;
	setp.ge.s32 	%p7, %r29, %r59;
	@%p7 bra 	$L__BB6_9;
	mul.wide.s32 	%rd17, %r82, 8;
	add.s64 	%rd18, %rd3, %rd17;
	ld.global.f64 	%fd11, [%rd18];
	add.s64 	%rd19, %rd2, %rd17;
	ld.global.f64 	%fd12, [%rd19];
	sub.f64 	%fd13, %fd11, %fd12;
	mul.f64 	%fd14, %fd13, %fd13;
	atom.global.add.f64 	%fd15, [%rd4+16], %fd14;
$L__BB6_9:
	add.s32 	%r30, %r57, %r29;
	setp.ge.s32 	%p8, %r30, %r59;
	@%p8 bra 	$L__BB6_11;
	mul.wide.s32 	%rd20, %r81, 8;
	add.s64 	%rd21, %rd3, %rd20;
	ld.global.f64 	%fd16, [%rd21];
	add.s64 	%rd22, %rd2, %rd20;
	ld.global.f64 	%fd17, [%rd22];
	sub.f64 	%fd18, %fd16, %fd17;
	mul.f64 	%fd19, %fd18, %fd18;
	atom.global.add.f64 	%fd20, [%rd4+24], %fd19;
$L__BB6_11:
	add.s32 	%r31, %r57, %r30;
	setp.ge.s32 	%p9, %r31, %r59;
	@%p9 bra 	$L__BB6_13;
	mul.wide.s32 	%rd23, %r80, 8;
	add.s64 	%rd24, %rd3, %rd23;
	ld.global.f64 	%fd21, [%rd24];
	add.s64 	%rd25, %rd2, %rd23;
	ld.global.f64 	%fd22, [%rd25];
	sub.f64 	%fd23, %fd21, %fd22;
	mul.f64 	%fd24, %fd23, %fd23;
	atom.global.add.f64 	%fd25, [%rd4+32], %fd24;
$L__BB6_13:
	add.s32 	%r32, %r57, %r31;
	setp.ge.s32 	%p10, %r32, %r59;
	@%p10 bra 	$L__BB6_15;
	mul.wide.s32 	%rd26, %r79, 8;
	add.s64 	%rd27, %rd3, %rd26;
	ld.global.f64 	%fd26, [%rd27];
	add.s64 	%rd28, %rd2, %rd26;
	ld.global.f64 	%fd27, [%rd28];
	sub.f64 	%fd28, %fd26, %fd27;
	mul.f64 	%fd29, %fd28, %fd28;
	atom.global.add.f64 	%fd30, [%rd4+40], %fd29;
$L__BB6_15:
	add.s32 	%r33, %r57, %r32;
	setp.ge.s32 	%p11, %r33, %r59;
	@%p11 bra 	$L__BB6_17;
	mul.wide.s32 	%rd29, %r78, 8;
	add.s64 	%rd30, %rd3, %rd29;
	ld.global.f64 	%fd31, [%rd30];
	add.s64 	%rd31, %rd2, %rd29;
	ld.global.f64 	%fd32, [%rd31];
	sub.f64 	%fd33, %fd31, %fd32;
	mul.f64 	%fd34, %fd33, %fd33;
	atom.global.add.f64 	%fd35, [%rd4+48], %fd34;
$L__BB6_17:
	add.s32 	%r73, %r57, %r33;
	setp.ge.s32 	%p12, %r73, %r59;
	@%p12 bra 	$L__BB6_19;
	mul.wide.s32 	%rd32, %r77, 8;
	add.s64 	%rd33, %rd3, %rd32;
	ld.global.f64 	%fd36, [%rd33];
	add.s64 	%rd34, %rd2, %rd32;
	ld.global.f64 	%fd37, [%rd34];
	sub.f64 	%fd38, %fd36, %fd37;
	mul.f64 	%fd39, %fd38, %fd38;
	atom.global.add.f64 	%fd40, [%rd4+56], %fd39;
$L__BB6_19:
	add.s32 	%r85, %r85, 8;
	add.s32 	%r83, %r83, %r9;
	add.s32 	%r82, %r82, %r9;
	add.s32 	%r81, %r81, %r9;
	add.s32 	%r80, %r80, %r9;
	add.s32 	%r79, %r79, %r9;
	add.s32 	%r78, %r78, %r9;
	add.s32 	%r77, %r77, %r9;
	add.s32 	%r76, %r76, %r9;
	add.s32 	%r75, %r75, 8;
	setp.ne.s32 	%p13, %r75, 0;
	@%p13 bra 	$L__BB6_3;
$L__BB6_20:
	setp.eq.s32 	%p14, %r7, 0;
	@%p14 bra 	$L__BB6_41;
	and.b32  	%r45, %r6, 3;
	setp.lt.u32 	%p15, %r7, 4;
	@%p15 bra 	$L__BB6_31;
	mad.lo.s32 	%r46, %r85, %r57, %r4;
	setp.ge.s32 	%p16, %r46, %r59;
	mul.wide.s32 	%rd35, %r85, 8;
	add.s64 	%rd5, %rd1, %rd35;
	@%p16 bra 	$L__BB6_24;
	mul.wide.s32 	%rd36, %r46, 8;
	add.s64 	%rd37, %rd3, %rd36;
	ld.global.f64 	%fd41, [%rd37];
	add.s64 	%rd38, %rd2, %rd36;
	ld.global.f64 	%fd42, [%rd38];
	sub.f64 	%fd43, %fd41, %fd42;
	mul.f64 	%fd44, %fd43, %fd43;
	atom.global.add.f64 	%fd45, [%rd5], %fd44;
$L__BB6_24:
	add.s32 	%r47, %r46, %r57;
	setp.ge.s32 	%p17, %r47, %r59;
	@%p17 bra 	$L__BB6_26;
	mul.wide.s32 	%rd39, %r47, 8;
	add.s64 	%rd40, %rd3, %rd39;
	ld.global.f64 	%fd46, [%rd40];
	add.s64 	%rd41, %rd2, %rd39;
	ld.global.f64 	%fd47, [%rd41];
	sub.f64 	%fd48, %fd46, %fd47;
	mul.f64 	%fd49, %fd48, %fd48;
	atom.global.add.f64 	%fd50, [%rd5+8], %fd49;
$L__BB6_26:
	add.s32 	%r48, %r47, %r57;
	setp.ge.s32 	%p18, %r48, %r59;
	@%p18 bra 	$L__BB6_28;
	mul.wide.s32 	%rd42, %r48, 8;
	add.s64 	%rd43, %rd3, %rd42;
	ld.global.f64 	%fd51, [%rd43];
	add.s64 	%rd44, %rd2, %rd42;
	ld.global.f64 	%fd52, [%rd44];
	sub.f64 	%fd53, %fd51, %fd52;
	mul.f64 	%fd54, %fd53, %fd53;
	atom.global.add.f64 	%fd55, [%rd5+16], %fd54;
$L__BB6_28:
	add.s32 	%r49, %r48, %r57;
	setp.ge.s32 	%p19, %r49, %r59;
	@%p19 bra 	$L__BB6_30;
	mul.wide.s32 	%rd45, %r49, 8;
	add.s64 	%rd46, %rd3, %rd45;
	ld.global.f64 	%fd56, [%rd46];
	add.s64 	%rd47, %rd2, %rd45;
	ld.global.f64 	%fd57, [%rd47];
	sub.f64 	%fd58, %fd56, %fd57;
	mul.f64 	%fd59, %fd58, %fd58;
	atom.global.add.f64 	%fd60, [%rd5+24], %fd59;
$L__BB6_30:
	add.s32 	%r85, %r85, 4;
$L__BB6_31:
	setp.eq.s32 	%p20, %r45, 0;
	@%p20 bra 	$L__BB6_41;
	setp.eq.s32 	%p21, %r45, 1;
	@%p21 bra 	$L__BB6_38;
	mad.lo.s32 	%r52, %r85, %r57, %r4;
	setp.ge.s32 	%p22, %r52, %r59;
	mul.wide.s32 	%rd48, %r85, 8;
	add.s64 	%rd6, %rd1, %rd48;
	@%p22 bra 	$L__BB6_35;
	mul.wide.s32 	%rd49, %r52, 8;
	add.s64 	%rd50, %rd3, %rd49;
	ld.global.f64 	%fd61, [%rd50];
	add.s64 	%rd51, %rd2, %rd49;
	ld.global.f64 	%fd62, [%rd51];
	sub.f64 	%fd63, %fd61, %fd62;
	mul.f64 	%fd64, %fd63, %fd63;
	atom.global.add.f64 	%fd65, [%rd6], %fd64;
$L__BB6_35:
	add.s32 	%r53, %r52, %r57;
	setp.ge.s32 	%p23, %r53, %r59;
	@%p23 bra 	$L__BB6_37;
	mul.wide.s32 	%rd52, %r53, 8;
	add.s64 	%rd53, %rd3, %rd52;
	ld.global.f64 	%fd66, [%rd53];
	add.s64 	%rd54, %rd2, %rd52;
	ld.global.f64 	%fd67, [%rd54];
	sub.f64 	%fd68, %fd66, %fd67;
	mul.f64 	%fd69, %fd68, %fd68;
	atom.global.add.f64 	%fd70, [%rd6+8], %fd69;
$L__BB6_37:
	add.s32 	%r85, %r85, 2;
$L__BB6_38:
	and.b32  	%r74, %r6, 1;
	setp.eq.b32 	%p24, %r74, 1;
	not.pred 	%p25, %p24;
	@%p25 bra 	$L__BB6_41;
	mad.lo.s32 	%r56, %r85, %r57, %r4;
	setp.ge.s32 	%p26, %r56, %r59;
	@%p26 bra 	$L__BB6_41;
	mul.wide.s32 	%rd55, %r56, 8;
	add.s64 	%rd56, %rd3, %rd55;
	ld.global.f64 	%fd71, [%rd56];
	add.s64 	%rd57, %rd2, %rd55;
	ld.global.f64 	%fd72, [%rd57];
	sub.f64 	%fd73, %fd71, %fd72;
	mul.wide.s32 	%rd58, %r85, 8;
	add.s64 	%rd59, %rd1, %rd58;
	mul.f64 	%fd74, %fd73, %fd73;
	atom.global.add.f64 	%fd75, [%rd59], %fd74;
$L__BB6_41:
	ret;

}
	// .globl	_Z13is_convergentPddiPi
.visible .entry _Z13is_convergentPddiPi(
	.param .u64 .ptr .align 1 _Z13is_convergentPddiPi_param_0,
	.param .f64 _Z13is_convergentPddiPi_param_1,
	.param .u32 _Z13is_convergentPddiPi_param_2,
	.param .u64 .ptr .align 1 _Z13is_convergentPddiPi_param_3
)
{
	.reg .pred 	%p<13>;
	.reg .b32 	%r<34>;
	.reg .b64 	%rd<15>;
	.reg .b64 	%fd<7>;

	ld.param.u64 	%rd6, [_Z13is_convergentPddiPi_param_0];
	ld.param.f64 	%fd1, [_Z13is_convergentPddiPi_param_1];
	ld.param.u32 	%r14, [_Z13is_convergentPddiPi_param_2];
	ld.param.u64 	%rd7, [_Z13is_convergentPddiPi_param_3];
	cvta.to.global.u64 	%rd1, %rd7;
	cvta.to.global.u64 	%rd2, %rd6;
	mov.u32 	%r15, %nctaid.x;
	div.u32 	%r16, %r14, %r15;
	mov.u32 	%r17, %ntid.x;
	div.u32 	%r1, %r16, %r17;
	mov.u32 	%r18, %ctaid.x;
	mov.u32 	%r19, %tid.x;
	mad.lo.s32 	%r20, %r18, %r17, %r19;
	mul.lo.s32 	%r2, %r1, %r20;
	setp.lt.s32 	%p1, %r1, 1;
	setp.ge.s32 	%p2, %r2, %r14;
	or.pred  	%p3, %p1, %p2;
	@%p3 bra 	$L__BB7_17;
	add.s32 	%r21, %r2, %r1;
	min.s32 	%r3, %r21, %r14;
	add.s32 	%r22, %r2, 1;
	max.s32 	%r4, %r3, %r22;
	sub.s32 	%r23, %r4, %r2;
	and.b32  	%r5, %r23, 3;
	setp.eq.s32 	%p4, %r5, 0;
	mov.u32 	%r32, %r2;
	@%p4 bra 	$L__BB7_6;
	neg.s32 	%r30, %r5;
	mov.u32 	%r32, %r2;
$L__BB7_3:
	.pragma "nounroll";
	mul.wide.s32 	%rd8, %r32, 8;
	add.s64 	%rd3, %rd2, %rd8;
	ld.global.f64 	%fd2, [%rd3];
	setp.geu.f64 	%p5, %fd2, %fd1;
	@%p5 bra 	$L__BB7_5;
	atom.global.add.u32 	%r24, [%rd1], 1;
$L__BB7_5:
	mov.b64 	%rd9, 0;
	st.global.u64 	[%rd3], %rd9;
	add.s32 	%r32, %r32, 1;
	add.s32 	%r30, %r30, 1;
	setp.ne.s32 	%p6, %r30, 0;
	@%p6 bra 	$L__BB7_3;
$L__BB7_6:
	sub.s32 	%r25, %r2, %r4;
	setp.gt.u32 	%p7, %r25, -4;
	@%p7 bra 	$L__BB7_17;
	add.s64 	%rd4, %rd2, 16;
$L__BB7_8:
	mul.wide.s32 	%rd10, %r32, 8;
	add.s64 	%rd5, %rd4, %rd10;
	ld.global.f64 	%fd3, [%rd5+-16];
	setp.geu.f64 	%p8, %fd3, %fd1;
	@%p8 bra 	$L__BB7_10;
	atom.global.add.u32 	%r26, [%rd1], 1;
$L__BB7_10:
	mov.b64 	%rd11, 0;
	st.global.u64 	[%rd5+-16], %rd11;
	ld.global.f64 	%fd4, [%rd5+-8];
	setp.geu.f64 	%p9, %fd4, %fd1;
	@%p9 bra 	$L__BB7_12;
	atom.global.add.u32 	%r27, [%rd1], 1;
$L__BB7_12:
	mov.b64 	%rd12, 0;
	st.global.u64 	[%rd5+-8], %rd12;
	ld.global.f64 	%fd5, [%rd5];
	setp.geu.f64 	%p10, %fd5, %fd1;
	@%p10 bra 	$L__BB7_14;
	atom.global.add.u32 	%r28, [%rd1], 1;
$L__BB7_14:
	mov.b64 	%rd13, 0;
	st.global.u64 	[%rd5], %rd13;
	ld.global.f64 	%fd6, [%rd5+8];
	setp.geu.f64 	%p11, %fd6, %fd1;
	@%p11 bra 	$L__BB7_16;
	atom.global.add.u32 	%r29, [%rd1], 1;
$L__BB7_16:
	mov.b64 	%rd14, 0;
	st.global.u64 	[%rd5+8], %rd14;
	add.s32 	%r32, %r32, 4;
	setp.lt.s32 	%p12, %r32, %r3;
	@%p12 bra 	$L__BB7_8;
$L__BB7_17:
	ret;

}
	// .globl	_Z10reset_zeroPdi
.visible .entry _Z10reset_zeroPdi(
	.param .u64 .ptr .align 1 _Z10reset_zeroPdi_param_0,
	.param .u32 _Z10reset_zeroPdi_param_1
)
{
	.reg .pred 	%p<12>;
	.reg .b32 	%r<42>;
	.reg .b64 	%rd<16>;

	ld.param.u64 	%rd3, [_Z10reset_zeroPdi_param_0];
	ld.param.u32 	%r22, [_Z10reset_zeroPdi_param_1];
	cvta.to.global.u64 	%rd1, %rd3;
	mov.u32 	%r23, %nctaid.x;
	div.u32 	%r24, %r22, %r23;
	mov.u32 	%r25, %ntid.x;
	div.u32 	%r1, %r24, %r25;
	mov.u32 	%r26, %ctaid.x;
	mov.u32 	%r27, %tid.x;
	mad.lo.s32 	%r28, %r26, %r25, %r27;
	mul.lo.s32 	%r37, %r1, %r28;
	setp.lt.s32 	%p1, %r1, 1;
	setp.ge.s32 	%p2, %r37, %r22;
	or.pred  	%p3, %p1, %p2;
	@%p3 bra 	$L__BB8_13;
	add.s32 	%r29, %r37, %r1;
	min.s32 	%r30, %r29, %r22;
	add.s32 	%r31, %r37, 1;
	max.s32 	%r32, %r30, %r31;
	sub.s32 	%r3, %r32, %r37;
	and.b32  	%r4, %r3, 15;
	sub.s32 	%r33, %r37, %r32;
	setp.gt.u32 	%p4, %r33, -16;
	@%p4 bra 	$L__BB8_4;
	and.b32  	%r34, %r3, -16;
	neg.s32 	%r35, %r34;
	add.s64 	%rd2, %rd1, 64;
$L__BB8_3:
	.pragma "nounroll";
	mul.wide.s32 	%rd4, %r37, 8;
	add.s64 	%rd5, %rd2, %rd4;
	mov.b64 	%rd6, 0;
	st.global.u64 	[%rd5+-64], %rd6;
	st.global.u64 	[%rd5+-56], %rd6;
	st.global.u64 	[%rd5+-48], %rd6;
	st.global.u64 	[%rd5+-40], %rd6;
	st.global.u64 	[%rd5+-32], %rd6;
	st.global.u64 	[%rd5+-24], %rd6;
	st.global.u64 	[%rd5+-16], %rd6;
	st.global.u64 	[%rd5+-8], %rd6;
	st.global.u64 	[%rd5], %rd6;
	st.global.u64 	[%rd5+8], %rd6;
	st.global.u64 	[%rd5+16], %rd6;
	st.global.u64 	[%rd5+24], %rd6;
	st.global.u64 	[%rd5+32], %rd6;
	st.global.u64 	[%rd5+40], %rd6;
	st.global.u64 	[%rd5+48], %rd6;
	st.global.u64 	[%rd5+56], %rd6;
	add.s32 	%r37, %r37, 16;
	add.s32 	%r35, %r35, 16;
	setp.ne.s32 	%p5, %r35, 0;
	@%p5 bra 	$L__BB8_3;
$L__BB8_4:
	setp.eq.s32 	%p6, %r4, 0;
	@%p6 bra 	$L__BB8_13;
	and.b32  	%r11, %r3, 7;
	setp.lt.u32 	%p7, %r4, 8;
	@%p7 bra 	$L__BB8_7;
	mul.wide.s32 	%rd7, %r37, 8;
	add.s64 	%rd8, %rd1, %rd7;
	mov.b64 	%rd9, 0;
	st.global.u64 	[%rd8], %rd9;
	st.global.u64 	[%rd8+8], %rd9;
	st.global.u64 	[%rd8+16], %rd9;
	st.global.u64 	[%rd8+24], %rd9;
	st.global.u64 	[%rd8+32], %rd9;
	st.global.u64 	[%rd8+40], %rd9;
	st.global.u64 	[%rd8+48], %rd9;
	st.global.u64 	[%rd8+56], %rd9;
	add.s32 	%r37, %r37, 8;
$L__BB8_7:
	setp.eq.s32 	%p8, %r11, 0;
	@%p8 bra 	$L__BB8_13;
	and.b32  	%r14, %r3, 3;
	setp.lt.u32 	%p9, %r11, 4;
	@%p9 bra 	$L__BB8_10;
	mul.wide.s32 	%rd10, %r37, 8;
	add.s64 	%rd11, %rd1, %rd10;
	mov.b64 	%rd12, 0;
	st.global.u64 	[%rd11], %rd12;
	st.global.u64 	[%rd11+8], %rd12;
	st.global.u64 	[%rd11+16], %rd12;
	st.global.u64 	[%rd11+24], %rd12;
	add.s32 	%r37, %r37, 4;
$L__BB8_10:
	setp.eq.s32 	%p10, %r14, 0;
	@%p10 bra 	$L__BB8_13;
	neg.s32 	%r40, %r14;
$L__BB8_12:
	.pragma "nounroll";
	mul.wide.s32 	%rd13, %r37, 8;
	add.s64 	%rd14, %rd1, %rd13;
	mov.b64 	%rd15, 0;
	st.global.u64 	[%rd14], %rd15;
	add.s32 	%r37, %r37, 1;
	add.s32 	%r40, %r40, 1;
	setp.ne.s32 	%p11, %r40, 0;
	@%p11 bra 	$L__BB8_12;
$L__BB8_13:
	ret;

}
	// .globl	_Z23nearest_centroid_sharedPdS_iiiiiiPi
.visible .entry _Z23nearest_centroid_sharedPdS_iiiiiiPi(
	.param .u64 .ptr .align 1 _Z23nearest_centroid_sharedPdS_iiiiiiPi_param_0,
	.param .u64 .ptr .align 1 _Z23nearest_centroid_sharedPdS_iiiiiiPi_param_1,
	.param .u32 _Z23nearest_centroid_sharedPdS_iiiiiiPi_param_2,
	.param .u32 _Z23nearest_centroid_sharedPdS_iiiiiiPi_param_3,
	.param .u32 _Z23nearest_centroid_sharedPdS_iiiiiiPi_param_4,
	.param .u32 _Z23nearest_centroid_sharedPdS_iiiiiiPi_param_5,
	.param .u32 _Z23nearest_centroid_sharedPdS_iiiiiiPi_param_6,
	.param .u32 _Z23nearest_centroid_sharedPdS_iiiiiiPi_param_7,
	.param .u64 .ptr .align 1 _Z23nearest_centroid_sharedPdS_iiiiiiPi_param_8
)
{
	.reg .pred 	%p<98>;
	.reg .b32 	%r<227>;
	.reg .b64 	%rd<50>;
	.reg .b64 	%fd<159>;
	// demoted variable
	.shared .align 8 .b8 _ZZ23nearest_centroid_sharedPdS_iiiiiiPiE11s_distances[8192];
	// demoted variable
	.shared .align 8 .b8 _ZZ23nearest_centroid_sharedPdS_iiiiiiPiE11s_centroids[16384];
	// demoted variable
	.shared .align 4 .b8 _ZZ23nearest_centroid_sharedPdS_iiiiiiPiE19s_nearest_centroids[64];
	ld.param.u64 	%rd6, [_Z23nearest_centroid_sharedPdS_iiiiiiPi_param_0];
	ld.param.u64 	%rd7, [_Z23nearest_centroid_sharedPdS_iiiiiiPi_param_1];
	ld.param.u32 	%r80, [_Z23nearest_centroid_sharedPdS_iiiiiiPi_param_2];
	ld.param.u32 	%r81, [_Z23nearest_centroid_sharedPdS_iiiiiiPi_param_3];
	ld.param.u32 	%r82, [_Z23nearest_centroid_sharedPdS_iiiiiiPi_param_4];
	ld.param.u32 	%r83, [_Z23nearest_centroid_sharedPdS_iiiiiiPi_param_5];
	ld.param.u32 	%r84, [_Z23nearest_centroid_sharedPdS_iiiiiiPi_param_6];
	ld.param.u32 	%r85, [_Z23nearest_centroid_sharedPdS_iiiiiiPi_param_7];
	cvta.to.global.u64 	%rd1, %rd7;
	cvta.to.global.u64 	%rd2, %rd6;
	mov.u32 	%r86, %nctaid.x;
	div.u32 	%r1, %r81, %r86;
	mov.u32 	%r87, %ctaid.x;
	mul.lo.s32 	%r2, %r1, %r87;
	mov.u32 	%r3, %tid.x;
	setp.lt.s32 	%p2, %r80, 1;
	@%p2 bra 	$L__BB9_13;
	mul.lo.s32 	%r4, %r80, %r3;
	and.b32  	%r5, %r80, 15;
	setp.lt.u32 	%p3, %r80, 16;
	mov.b32 	%r205, 0;
	@%p3 bra 	$L__BB9_4;
	and.b32  	%r205, %r80, 2147483632;
	mov.b32 	%r215, 0;
$L__BB9_3:
	.pragma "nounroll";
	add.s32 	%r90, %r215, %r4;
	mul.wide.u32 	%rd8, %r90, 8;
	add.s64 	%rd9, %rd1, %rd8;
	ld.global.f64 	%fd51, [%rd9];
	shl.b32 	%r91, %r90, 3;
	mov.u32 	%r92, _ZZ23nearest_centroid_sharedPdS_iiiiiiPiE11s_centroids;
	add.s32 	%r93, %r92, %r91;
	st.shared.f64 	[%r93], %fd51;
	ld.global.f64 	%fd52, [%rd9+8];
	st.shared.f64 	[%r93+8], %fd52;
	ld.global.f64 	%fd53, [%rd9+16];
	st.shared.f64 	[%r93+16], %fd53;
	ld.global.f64 	%fd54, [%rd9+24];
	st.shared.f64 	[%r93+24], %fd54;
	ld.global.f64 	%fd55, [%rd9+32];
	st.shared.f64 	[%r93+32], %fd55;
	ld.global.f64 	%fd56, [%rd9+40];
	st.shared.f64 	[%r93+40], %fd56;
	ld.global.f64 	%fd57, [%rd9+48];
	st.shared.f64 	[%r93+48], %fd57;
	ld.global.f64 	%fd58, [%rd9+56];
	st.shared.f64 	[%r93+56], %fd58;
	ld.global.f64 	%fd59, [%rd9+64];
	st.shared.f64 	[%r93+64], %fd59;
	ld.global.f64 	%fd60, [%rd9+72];
	st.shared.f64 	[%r93+72], %fd60;
	ld.global.f64 	%fd61, [%rd9+80];
	st.shared.f64 	[%r93+80], %fd61;
	ld.global.f64 	%fd62, [%rd9+88];
	st.shared.f64 	[%r93+88], %fd62;
	ld.global.f64 	%fd63, [%rd9+96];
	st.shared.f64 	[%r93+96], %fd63;
	ld.global.f64 	%fd64, [%rd9+104];
	st.shared.f64 	[%r93+104], %fd64;
	ld.global.f64 	%fd65, [%rd9+112];
	st.shared.f64 	[%r93+112], %fd65;
	ld.global.f64 	%fd66, [%rd9+120];
	st.shared.f64 	[%r93+120], %fd66;
	add.s32 	%r215, %r215, 16;
	setp.eq.s32 	%p4, %r215, %r205;
	@%p4 bra 	$L__BB9_4;
	bra.uni 	$L__BB9_3;
$L__BB9_4:
	setp.eq.s32 	%p5, %r5, 0;
	@%p5 bra 	$L__BB9_13;
	and.b32  	%r8, %r80, 7;
	setp.lt.u32 	%p6, %r5, 8;
	@%p6 bra 	$L__BB9_7;
	add.s32 	%r94, %r205, %r4;
	mul.wide.u32 	%rd10, %r94, 8;
	add.s64 	%rd11, %rd1, %rd10;
	ld.global.f64 	%fd67, [%rd11];
	shl.b32 	%r95, %r94, 3;
	mov.u32 	%r96, _ZZ23nearest_centroid_sharedPdS_iiiiiiPiE11s_centroids;
	add.s32 	%r97, %r96, %r95;
	st.shared.f64 	[%r97], %fd67;
	cvt.u64.u32 	%rd12, %r4;
	cvt.u64.u32 	%rd13, %r205;
	add.s64 	%rd14, %rd13, %rd12;
	shl.b64 	%rd15, %rd14, 3;
	add.s64 	%rd16, %rd1, %rd15;
	ld.global.f64 	%fd68, [%rd16+8];
	st.shared.f64 	[%r97+8], %fd68;
	ld.global.f64 	%fd69, [%rd16+16];
	st.shared.f64 	[%r97+16], %fd69;
	ld.global.f64 	%fd70, [%rd16+24];
	st.shared.f64 	[%r97+24], %fd70;
	ld.global.f64 	%fd71, [%rd16+32];
	st.shared.f64 	[%r97+32], %fd71;
	ld.global.f64 	%fd72, [%rd16+40];
	st.shared.f64 	[%r97+40], %fd72;
	ld.global.f64 	%fd73, [%rd16+48];
	st.shared.f64 	[%r97+48], %fd73;
	ld.global.f64 	%fd74, [%rd16+56];
	st.shared.f64 	[%r97+56], %fd74;
	add.s32 	%r205, %r205, 8;
$L__BB9_7:
	setp.eq.s32 	%p7, %r8, 0;
	@%p7 bra 	$L__BB9_13;
	and.b32  	%r11, %r80, 3;
	setp.lt.u32 	%p8, %r8, 4;
	@%p8 bra 	$L__BB9_10;
	add.s32 	%r98, %r205, %r4;
	mul.wide.u32 	%rd17, %r98, 8;
	add.s64 	%rd18, %rd1, %rd17;
	ld.global.f64 	%fd75, [%rd18];
	shl.b32 	%r99, %r98, 3;
	mov.u32 	%r100, _ZZ23nearest_centroid_sharedPdS_iiiiiiPiE11s_centroids;
	add.s32 	%r101, %r100, %r99;
	st.shared.f64 	[%r101], %fd75;
	cvt.u64.u32 	%rd19, %r4;
	cvt.u64.u32 	%rd20, %r205;
	add.s64 	%rd21, %rd20, %rd19;
	shl.b64 	%rd22, %rd21, 3;
	add.s64 	%rd23, %rd1, %rd22;
	ld.global.f64 	%fd76, [%rd23+8];
	st.shared.f64 	[%r101+8], %fd76;
	ld.global.f64 	%fd77, [%rd23+16];
	st.shared.f64 	[%r101+16], %fd77;
	ld.global.f64 	%fd78, [%rd23+24];
	st.shared.f64 	[%r101+24], %fd78;
	add.s32 	%r205, %r205, 4;
$L__BB9_10:
	setp.eq.s32 	%p9, %r11, 0;
	@%p9 bra 	$L__BB9_13;
	mov.b32 	%r209, 0;
	mov.u32 	%r105, _ZZ23nearest_centroid_sharedPdS_iiiiiiPiE11s_centroids;
$L__BB9_12:
	.pragma "nounroll";
	add.s32 	%r103, %r205, %r4;
	mul.wide.u32 	%rd24, %r103, 8;
	add.s64 	%rd25, %rd1, %rd24;
	ld.global.f64 	%fd79, [%rd25];
	shl.b32 	%r104, %r103, 3;
	add.s32 	%r106, %r105, %r104;
	st.shared.f64 	[%r106], %fd79;
	add.s32 	%r205, %r205, 1;
	add.s32 	%r209, %r209, 1;
	setp.ne.s32 	%p10, %r209, %r11;
	@%p10 bra 	$L__BB9_12;
$L__BB9_13:
	add.s32 	%r18, %r2, %r1;
	setp.lt.s32 	%p11, %r1, 1;
	setp.ge.s32 	%p12, %r2, %r81;
	or.pred  	%p1, %p11, %p12;
	@%p1 bra 	$L__BB9_60;
	setp.gt.s32 	%p13, %r80, 0;
	mul.lo.s32 	%r19, %r80, %r3;
	min.s32 	%r20, %r18, %r81;
	mov.u32 	%r216, %r2;
	@%p13 bra 	$L__BB9_15;
	bra.uni 	$L__BB9_58;
$L__BB9_15:
	and.b32  	%r21, %r80, 7;
	mov.u32 	%r210, %r2;
$L__BB9_16:
	sub.s32 	%r111, %r210, %r2;
	mad.lo.s32 	%r23, %r111, %r82, %r3;
	setp.ge.s32 	%p16, %r23, %r85;
	@%p16 bra 	$L__BB9_97;
	setp.lt.u32 	%p17, %r80, 8;
	shl.b32 	%r113, %r23, 3;
	mov.u32 	%r114, _ZZ23nearest_centroid_sharedPdS_iiiiiiPiE11s_distances;
	add.s32 	%r24, %r114, %r113;
	mov.b64 	%rd27, 0;
	st.shared.u64 	[%r24], %rd27;
	mul.lo.s32 	%r25, %r210, %r80;
	mov.b32 	%r213, 0;
	mov.f64 	%fd131, 0d0000000000000000;
	@%p17 bra 	$L__BB9_36;
	mov.b32 	%r211, 0;
	mov.f64 	%fd131, 0d0000000000000000;
$L__BB9_19:
	.pragma "nounroll";
	add.s32 	%r27, %r211, %r25;
	add.s32 	%r28, %r211, %r19;
	setp.ge.s32 	%p18, %r27, %r83;
	setp.ge.s32 	%p19, %r28, %r84;
	mul.wide.s32 	%rd28, %r27, 8;
	add.s64 	%rd3, %rd2, %rd28;
	shl.b32 	%r116, %r28, 3;
	mov.u32 	%r117, _ZZ23nearest_centroid_sharedPdS_iiiiiiPiE11s_centroids;
	add.s32 	%r29, %r117, %r116;
	or.pred  	%p20, %p18, %p19;
	@%p20 bra 	$L__BB9_21;
	ld.global.f64 	%fd82, [%rd3];
	ld.shared.f64 	%fd83, [%r29];
	sub.f64 	%fd84, %fd82, %fd83;
	fma.rn.f64 	%fd131, %fd84, %fd84, %fd131;
	st.shared.f64 	[%r24], %fd131;
$L__BB9_21:
	add.s32 	%r118, %r27, 1;
	add.s32 	%r119, %r28, 1;
	setp.ge.s32 	%p21, %r118, %r83;
	setp.ge.s32 	%p22, %r119, %r84;
	or.pred  	%p23, %p21, %p22;
	@%p23 bra 	$L__BB9_23;
	ld.global.f64 	%fd85, [%rd3+8];
	ld.shared.f64 	%fd86, [%r29+8];
	sub.f64 	%fd87, %fd85, %fd86;
	fma.rn.f64 	%fd131, %fd87, %fd87, %fd131;
	st.shared.f64 	[%r24], %fd131;
$L__BB9_23:
	add.s32 	%r120, %r27, 2;
	add.s32 	%r121, %r28, 2;
	setp.ge.s32 	%p24, %r120, %r83;
	setp.ge.s32 	%p25, %r121, %r84;
	or.pred  	%p26, %p24, %p25;
	@%p26 bra 	$L__BB9_25;
	ld.global.f64 	%fd88, [%rd3+16];
	ld.shared.f64 	%fd89, [%r29+16];
	sub.f64 	%fd90, %fd88, %fd89;
	fma.rn.f64 	%fd131, %fd90, %fd90, %fd131;
	st.shared.f64 	[%r24], %fd131;
$L__BB9_25:
	add.s32 	%r122, %r27, 3;
	add.s32 	%r123, %r28, 3;
	setp.ge.s32 	%p27, %r122, %r83;
	setp.ge.s32 	%p28, %r123, %r84;
	or.pred  	%p29, %p27, %p28;
	@%p29 bra 	$L__BB9_27;
	ld.global.f64 	%fd91, [%rd3+24];
	ld.shared.f64 	%fd92, [%r29+24];
	sub.f64 	%fd93, %fd91, %fd92;
	fma.rn.f64 	%fd131, %fd93, %fd93, %fd131;
	st.shared.f64 	[%r24], %fd131;
$L__BB9_27:
	add.s32 	%r124, %r27, 4;
	add.s32 	%r125, %r28, 4;
	setp.ge.s32 	%p30, %r124, %r83;
	setp.ge.s32 	%p31, %r125, %r84;
	or.pred  	%p32, %p30, %p31;
	@%p32 bra 	$L__BB9_29;
	ld.global.f64 	%fd94, [%rd3+32];
	ld.shared.f64 	%fd95, [%r29+32];
	sub.f64 	%fd96, %fd94, %fd95;
	fma.rn.f64 	%fd131, %fd96, %fd96, %fd131;
	st.shared.f64 	[%r24], %fd131;
$L__BB9_29:
	add.s32 	%r126, %r27, 5;
	add.s32 	%r127, %r28, 5;
	setp.ge.s32 	%p33, %r126, %r83;
	setp.ge.s32 	%p34, %r127, %r84;
	or.pred  	%p35, %p33, %p34;
	@%p35 bra 	$L__BB9_31;
	ld.global.f64 	%fd97, [%rd3+40];
	ld.shared.f64 	%fd98, [%r29+40];
	sub.f64 	%fd99, %fd97, %fd98;
	fma.rn.f64 	%fd131, %fd99, %fd99, %fd131;
	st.shared.f64 	[%r24], %fd131;
$L__BB9_31:
	add.s32 	%r128, %r27, 6;
	add.s32 	%r129, %r28, 6;
	setp.ge.s32 	%p36, %r128, %r83;
	setp.ge.s32 	%p37, %r129, %r84;
	or.pred  	%p38, %p36, %p37;
	@%p38 bra 	$L__BB9_33;
	ld.global.f64 	%fd100, [%rd3+48];
	ld.shared.f64 	%fd101, [%r29+48];
	sub.f64 	%fd102, %fd100, %fd101;
	fma.rn.f64 	%fd131, %fd102, %fd102, %fd131;
	st.shared.f64 	[%r24], %fd131;
$L__BB9_33:
	add.s32 	%r130, %r27, 7;
	add.s32 	%r131, %r28, 7;
	setp.ge.s32 	%p39, %r130, %r83;
	setp.ge.s32 	%p40, %r131, %r84;
	or.pred  	%p41, %p39, %p40;
	@%p41 bra 	$L__BB9_35;
	ld.global.f64 	%fd103, [%rd3+56];
	ld.shared.f64 	%fd104, [%r29+56];
	sub.f64 	%fd105, %fd103, %fd104;
	fma.rn.f64 	%fd131, %fd105, %fd105, %fd131;
	st.shared.f64 	[%r24], %fd131;
$L__BB9_35:
	add.s32 	%r211, %r211, 8;
	and.b32  	%r213, %r80, 2147483640;
	setp.ne.s32 	%p42, %r211, %r213;
	@%p42 bra 	$L__BB9_19;
$L__BB9_36:
	setp.eq.s32 	%p43, %r21, 0;
	@%p43 bra 	$L__BB9_57;
	add.s32 	%r132, %r21, -1;
	setp.lt.u32 	%p44, %r132, 3;
	@%p44 bra 	$L__BB9_47;
	add.s32 	%r33, %r213, %r25;
	add.s32 	%r34, %r213, %r19;
	setp.ge.s32 	%p45, %r33, %r83;
	setp.ge.s32 	%p46, %r34, %r84;
	or.pred  	%p47, %p45, %p46;
	@%p47 bra 	$L__BB9_40;
	mul.wide.s32 	%rd29, %r33, 8;
	add.s64 	%rd30, %rd2, %rd29;
	ld.global.f64 	%fd106, [%rd30];
	shl.b32 	%r134, %r34, 3;
	mov.u32 	%r135, _ZZ23nearest_centroid_sharedPdS_iiiiiiPiE11s_centroids;
	add.s32 	%r136, %r135, %r134;
	ld.shared.f64 	%fd107, [%r136];
	sub.f64 	%fd108, %fd106, %fd107;
	fma.rn.f64 	%fd131, %fd108, %fd108, %fd131;
	st.shared.f64 	[%r24], %fd131;
$L__BB9_40:
	add.s32 	%r137, %r33, 1;
	add.s32 	%r138, %r34, 1;
	setp.ge.s32 	%p48, %r137, %r83;
	setp.ge.s32 	%p49, %r138, %r84;
	or.pred  	%p50, %p48, %p49;
	@%p50 bra 	$L__BB9_42;
	mul.wide.s32 	%rd31, %r33, 8;
	add.s64 	%rd32, %rd2, %rd31;
	ld.global.f64 	%fd109, [%rd32+8];
	shl.b32 	%r139, %r34, 3;
	mov.u32 	%r140, _ZZ23nearest_centroid_sharedPdS_iiiiiiPiE11s_centroids;
	add.s32 	%r141, %r140, %r139;
	ld.shared.f64 	%fd110, [%r141+8];
	sub.f64 	%fd111, %fd109, %fd110;
	fma.rn.f64 	%fd131, %fd111, %fd111, %fd131;
	st.shared.f64 	[%r24], %fd131;
$L__BB9_42:
	add.s32 	%r142, %r33, 2;
	add.s32 	%r143, %r34, 2;
	setp.ge.s32 	%p51, %r142, %r83;
	setp.ge.s32 	%p52, %r143, %r84;
	or.pred  	%p53, %p51, %p52;
	@%p53 bra 	$L__BB9_44;
	mul.wide.s32 	%rd33, %r33, 8;
	add.s64 	%rd34, %rd2, %rd33;
	ld.global.f64 	%fd112, [%rd34+16];
	shl.b32 	%r144, %r34, 3;
	mov.u32 	%r145, _ZZ23nearest_centroid_sharedPdS_iiiiiiPiE11s_centroids;
	add.s32 	%r146, %r145, %r144;
	ld.shared.f64 	%fd113, [%r146+16];
	sub.f64 	%fd114, %fd112, %fd113;
	fma.rn.f64 	%fd131, %fd114, %fd114, %fd131;
	st.shared.f64 	[%r24], %fd131;
$L__BB9_44:
	add.s32 	%r147, %r33, 3;
	add.s32 	%r148, %r34, 3;
	setp.ge.s32 	%p54, %r147, %r83;
	setp.ge.s32 	%p55, %r148, %r84;
	or.pred  	%p56, %p54, %p55;
	@%p56 bra 	$L__BB9_46;
	mul.wide.s32 	%rd35, %r33, 8;
	add.s64 	%rd36, %rd2, %rd35;
	ld.global.f64 	%fd115, [%rd36+24];
	shl.b32 	%r151, %r34, 3;
	mov.u32 	%r152, _ZZ23nearest_centroid_sharedPdS_iiiiiiPiE11s_centroids;
	add.s32 	%r153, %r152, %r151;
	ld.shared.f64 	%fd116, [%r153+24];
	sub.f64 	%fd117, %fd115, %fd116;
	fma.rn.f64 	%fd131, %fd117, %fd117, %fd131;
	st.shared.f64 	[%r24], %fd131;
$L__BB9_46:
	add.s32 	%r213, %r213, 4;
$L__BB9_47:
	and.b32  	%r154, %r80, 3;
	setp.eq.s32 	%p57, %r154, 0;
	@%p57 bra 	$L__BB9_57;
	setp.eq.s32 	%p58, %r154, 1;
	@%p58 bra 	$L__BB9_54;
	add.s32 	%r37, %r213, %r25;
	add.s32 	%r38, %r213, %r19;
	setp.ge.s32 	%p59, %r37, %r83;
	setp.ge.s32 	%p60, %r38, %r84;
	or.pred  	%p61, %p59, %p60;
	@%p61 bra 	$L__BB9_51;
	mul.wide.s32 	%rd37, %r37, 8;
	add.s64 	%rd38, %rd2, %rd37;
	ld.global.f64 	%fd118, [%rd38];
	shl.b32 	%r155, %r38, 3;
	mov.u32 	%r156, _ZZ23nearest_centroid_sharedPdS_iiiiiiPiE11s_centroids;
	add.s32 	%r157, %r156, %r155;
	ld.shared.f64 	%fd119, [%r157];
	sub.f64 	%fd120, %fd118, %fd119;
	fma.rn.f64 	%fd131, %fd120, %fd120, %fd131;
	st.shared.f64 	[%r24], %fd131;
$L__BB9_51:
	add.s32 	%r158, %r37, 1;
	add.s32 	%r159, %r38, 1;
	setp.ge.s32 	%p62, %r158, %r83;
	setp.ge.s32 	%p63, %r159, %r84;
	or.pred  	%p64, %p62, %p63;
	@%p64 bra 	$L__BB9_53;
	mul.wide.s32 	%rd39, %r37, 8;
	add.s64 	%rd40, %rd2, %rd39;
	ld.global.f64 	%fd121, [%rd40+8];
	shl.b32 	%r162, %r38, 3;
	mov.u32 	%r163, _ZZ23nearest_centroid_sharedPdS_iiiiiiPiE11s_centroids;
	add.s32 	%r164, %r163, %r162;
	ld.shared.f64 	%fd122, [%r164+8];
	sub.f64 	%fd123, %fd121, %fd122;
	fma.rn.f64 	%fd131, %fd123, %fd123, %fd131;
	st.shared.f64 	[%r24], %fd131;
$L__BB9_53:
	add.s32 	%r213, %r213, 2;
$L__BB9_54:
	and.b32  	%r165, %r80, 1;
	setp.eq.b32 	%p65, %r165, 1;
	not.pred 	%p66, %p65;
	@%p66 bra 	$L__BB9_57;
	add.s32 	%r41, %r213, %r25;
	add.s32 	%r42, %r213, %r19;
	setp.ge.s32 	%p67, %r41, %r83;
	setp.ge.s32 	%p68, %r42, %r84;
	or.pred  	%p69, %p67, %p68;
	@%p69 bra 	$L__BB9_57;
	mul.wide.s32 	%rd41, %r41, 8;
	add.s64 	%rd42, %rd2, %rd41;
	ld.global.f64 	%fd124, [%rd42];
	shl.b32 	%r166, %r42, 3;
	mov.u32 	%r167, _ZZ23nearest_centroid_sharedPdS_iiiiiiPiE11s_centroids;
	add.s32 	%r168, %r167, %r166;
	ld.shared.f64 	%fd125, [%r168];
	sub.f64 	%fd126, %fd124, %fd125;
	fma.rn.f64 	%fd127, %fd126, %fd126, %fd131;
	st.shared.f64 	[%r24], %fd127;
$L__BB9_57:
	add.s32 	%r210, %r210, 1;
	setp.lt.s32 	%p70, %r210, %r20;
	@%p70 bra 	$L__BB9_16;
	bra.uni 	$L__BB9_60;
$L__BB9_58:
	sub.s32 	%r107, %r216, %r2;
	mad.lo.s32 	%r47, %r107, %r82, %r3;
	setp.ge.s32 	%p14, %r47, %r85;
	@%p14 bra 	$L__BB9_97;
	shl.b32 	%r108, %r47, 3;
	mov.u32 	%r109, _ZZ23nearest_centroid_sharedPdS_iiiiiiPiE11s_distances;
	add.s32 	%r110, %r109, %r108;
	mov.b64 	%rd26, 0;
	st.shared.u64 	[%r110], %rd26;
	add.s32 	%r216, %r216, 1;
	setp.lt.s32 	%p15, %r216, %r20;
	@%p15 bra 	$L__BB9_58;
$L__BB9_60:
	bar.sync 	0;
	setp.ne.s32 	%p71, %r3, 0;
	or.pred  	%p72, %p71, %p1;
	@%p72 bra 	$L__BB9_97;
	ld.param.u64 	%rd49, [_Z23nearest_centroid_sharedPdS_iiiiiiPi_param_8];
	cvta.to.global.u64 	%rd4, %rd49;
	setp.lt.s32 	%p73, %r82, 1;
	min.s32 	%r49, %r18, %r81;
	@%p73 bra 	$L__BB9_91;
	and.b32  	%r50, %r82, 3;
	and.b32  	%r51, %r82, 2147483644;
	neg.s32 	%r52, %r51;
	shl.b32 	%r53, %r82, 3;
	mov.f64 	%fd151, 0d41DDCD6500000000;
	mov.u32 	%r217, %r2;
$L__BB9_63:
	setp.lt.u32 	%p78, %r82, 4;
	sub.s32 	%r55, %r217, %r2;
	mul.lo.s32 	%r56, %r55, %r82;
	shl.b32 	%r187, %r55, 2;
	mov.u32 	%r188, _ZZ23nearest_centroid_sharedPdS_iiiiiiPiE19s_nearest_centroids;
	add.s32 	%r57, %r188, %r187;
	mov.b32 	%r222, 0;
	@%p78 bra 	$L__BB9_78;
	mov.u32 	%r190, _ZZ23nearest_centroid_sharedPdS_iiiiiiPiE11s_distances;
	mad.lo.s32 	%r191, %r53, %r55, %r190;
	add.s32 	%r218, %r191, 16;
	mov.b32 	%r220, 1;
	mov.u32 	%r219, %r56;
	mov.u32 	%r221, %r52;
$L__BB9_65:
	setp.ge.s32 	%p79, %r219, %r85;
	@%p79 bra 	$L__BB9_68;
	ld.shared.f64 	%fd35, [%r218+-16];
	setp.geu.f64 	%p80, %fd35, %fd151;
	@%p80 bra 	$L__BB9_68;
	add.s32 	%r192, %r220, -1;
	st.shared.u32 	[%r57], %r192;
	mov.f64 	%fd151, %fd35;
$L__BB9_68:
	add.s32 	%r193, %r219, 1;
	setp.ge.s32 	%p81, %r193, %r85;
	@%p81 bra 	$L__BB9_71;
	ld.shared.f64 	%fd37, [%r218+-8];
	setp.geu.f64 	%p82, %fd37, %fd151;
	@%p82 bra 	$L__BB9_71;
	st.shared.u32 	[%r57], %r220;
	mov.f64 	%fd151, %fd37;
$L__BB9_71:
	add.s32 	%r194, %r219, 2;
	setp.ge.s32 	%p83, %r194, %r85;
	@%p83 bra 	$L__BB9_74;
	ld.shared.f64 	%fd39, [%r218];
	setp.geu.f64 	%p84, %fd39, %fd151;
	@%p84 bra 	$L__BB9_74;
	add.s32 	%r195, %r220, 1;
	st.shared.u32 	[%r57], %r195;
	mov.f64 	%fd151, %fd39;
$L__BB9_74:
	add.s32 	%r196, %r219, 3;
	setp.ge.s32 	%p85, %r196, %r85;
	@%p85 bra 	$L__BB9_77;
	ld.shared.f64 	%fd41, [%r218+8];
	setp.geu.f64 	%p86, %fd41, %fd151;
	@%p86 bra 	$L__BB9_77;
	add.s32 	%r197, %r220, 2;
	st.shared.u32 	[%r57], %r197;
	mov.f64 	%fd151, %fd41;
$L__BB9_77:
	add.s32 	%r221, %r221, 4;
	add.s32 	%r220, %r220, 4;
	add.s32 	%r219, %r219, 4;
	add.s32 	%r218, %r218, 32;
	setp.ne.s32 	%p87, %r221, 0;
	mov.u32 	%r222, %r51;
	@%p87 bra 	$L__BB9_65;
$L__BB9_78:
	setp.eq.s32 	%p88, %r50, 0;
	@%p88 bra 	$L__BB9_90;
	add.s32 	%r68, %r222, %r56;
	setp.ge.s32 	%p89, %r68, %r85;
	shl.b32 	%r198, %r68, 3;
	mov.u32 	%r199, _ZZ23nearest_centroid_sharedPdS_iiiiiiPiE11s_distances;
	add.s32 	%r69, %r199, %r198;
	@%p89 bra 	$L__BB9_82;
	ld.shared.f64 	%fd45, [%r69];
	setp.geu.f64 	%p90, %fd45, %fd151;
	@%p90 bra 	$L__BB9_82;
	st.shared.u32 	[%r57], %r222;
	mov.f64 	%fd151, %fd45;
$L__BB9_82:
	setp.eq.s32 	%p91, %r50, 1;
	@%p91 bra 	$L__BB9_90;
	add.s32 	%r200, %r68, 1;
	setp.ge.s32 	%p92, %r200, %r85;
	@%p92 bra 	$L__BB9_86;
	ld.shared.f64 	%fd47, [%r69+8];
	setp.geu.f64 	%p93, %fd47, %fd151;
	@%p93 bra 	$L__BB9_86;
	add.s32 	%r201, %r222, 1;
	st.shared.u32 	[%r57], %r201;
	mov.f64 	%fd151, %fd47;
$L__BB9_86:
	setp.eq.s32 	%p94, %r50, 2;
	@%p94 bra 	$L__BB9_90;
	add.s32 	%r202, %r68, 2;
	setp.ge.s32 	%p95, %r202, %r85;
	@%p95 bra 	$L__BB9_90;
	ld.shared.f64 	%fd49, [%r69+16];
	setp.geu.f64 	%p96, %fd49, %fd151;
	@%p96 bra 	$L__BB9_90;
	add.s32 	%r203, %r222, 2;
	st.shared.u32 	[%r57], %r203;
	mov.f64 	%fd151, %fd49;
$L__BB9_90:
	ld.shared.u32 	%r204, [%r57];
	mul.wide.s32 	%rd47, %r217, 4;
	add.s64 	%rd48, %rd4, %rd47;
	st.global.u32 	[%rd48], %r204;
	add.s32 	%r217, %r217, 1;
	setp.lt.s32 	%p97, %r217, %r49;
	@%p97 bra 	$L__BB9_63;
	bra.uni 	$L__BB9_97;
$L__BB9_91:
	add.s32 	%r169, %r2, 1;
	max.s32 	%r71, %r49, %r169;
	sub.s32 	%r170, %r71, %r2;
	and.b32  	%r72, %r170, 3;
	setp.eq.s32 	%p74, %r72, 0;
	mov.u32 	%r225, %r2;
	@%p74 bra 	$L__BB9_94;
	mov.b32 	%r224, 0;
	mov.u32 	%r174, _ZZ23nearest_centroid_sharedPdS_iiiiiiPiE19s_nearest_centroids;
	mov.u32 	%r225, %r2;
$L__BB9_93:
	.pragma "nounroll";
	sub.s32 	%r172, %r225, %r2;
	shl.b32 	%r173, %r172, 2;
	add.s32 	%r175, %r174, %r173;
	ld.shared.u32 	%r176, [%r175];
	mul.wide.s32 	%rd43, %r225, 4;
	add.s64 	%rd44, %rd4, %rd43;
	st.global.u32 	[%rd44], %r176;
	add.s32 	%r225, %r225, 1;
	add.s32 	%r224, %r224, 1;
	setp.ne.s32 	%p75, %r224, %r72;
	@%p75 bra 	$L__BB9_93;
$L__BB9_94:
	sub.s32 	%r177, %r2, %r71;
	setp.gt.u32 	%p76, %r177, -4;
	@%p76 bra 	$L__BB9_97;
	mov.u32 	%r180, _ZZ23nearest_centroid_sharedPdS_iiiiiiPiE19s_nearest_centroids;
$L__BB9_96:
	sub.s32 	%r178, %r225, %r2;
	shl.b32 	%r179, %r178, 2;
	add.s32 	%r181, %r180, %r179;
	ld.shared.u32 	%r182, [%r181];
	mul.wide.s32 	%rd45, %r225, 4;
	add.s64 	%rd46, %rd4, %rd45;
	st.global.u32 	[%rd46], %r182;
	ld.shared.u32 	%r183, [%r181+4];
	st.global.u32 	[%rd46+4], %r183;
	ld.shared.u32 	%r184, [%r181+8];
	st.global.u32 	[%rd46+8], %r184;
	ld.shared.u32 	%r185, [%r181+12];
	st.global.u32 	[%rd46+12], %r185;
	add.s32 	%r225, %r225, 4;
	setp.lt.s32 	%p77, %r225, %r49;
	@%p77 bra 	$L__BB9_96;
$L__BB9_97:
	ret;

}


// ===== COMPILED SASS (sm_100) =====

	.target	sm_100

	.elftype	@"ET_EXEC"


//--------------------- .note.nv.tkinfo           --------------------------
	.section	.note.nv.tkinfo,"",@"SHT_NOTE"
	.sectionflags	@"SHF_NOTE_NV_TKINFO"
	.tkinfo
        /*0018*/ 	.word	0x00000002
        /*0030*/ 	.string	""
        /*0030*/ 	.string	"ptxas"
        /*0030*/ 	.string	"Cuda compilation tools, release 13.0, V13.0.88"
        /*0030*/ 	.string	"Build cuda_13.0.r13.0/compiler.36424714_0"
        /*0030*/ 	.string	"-arch sm_100 -m 64 "



//--------------------- .note.nv.cuinfo           --------------------------
	.section	.note.nv.cuinfo,"",@"SHT_NOTE"
	.sectionflags	@"SHF_NOTE_NV_CUINFO"
        /*0018*/ 	.short	0x0002
        /*001a*/ 	.short	0x0064
        /*001c*/ 	.short	0x0082
	.zero		2


//--------------------- .nv.info                  --------------------------
	.section	.nv.info,"",@"SHT_CUDA_INFO"
	.align	4


	//----- nvinfo : EIATTR_REGCOUNT
	.align		4
        /*0000*/ 	.byte	0x04, 0x2f
        /*0002*/ 	.short	(.L_1 - .L_0)
	.align		4
.L_0:
        /*0004*/ 	.word	index@(_Z3dotPdS_iiiiiiS_)
        /*0008*/ 	.word	0x00000019


	//----- nvinfo : EIATTR_FRAME_SIZE
	.align		4
.L_1:
        /*000c*/ 	.byte	0x04, 0x11
        /*000e*/ 	.short	(.L_3 - .L_2)
	.align		4
.L_2:
        /*0010*/ 	.word	index@(_Z3dotPdS_iiiiiiS_)
        /*0014*/ 	.word	0x00000000


	//----- nvinfo : EIATTR_REGCOUNT
	.align		4
.L_3:
        /*0018*/ 	.byte	0x04, 0x2f
        /*001a*/ 	.short	(.L_5 - .L_4)
	.align		4
.L_4:
        /*001c*/ 	.word	index@(_Z11sqrt_kernelPdi)
        /*0020*/ 	.word	0x0000001c


	//----- nvinfo : EIATTR_FRAME_SIZE
	.align		4
.L_5:
        /*0024*/ 	.byte	0x04, 0x11
        /*0026*/ 	.short	(.L_7 - .L_6)
	.align		4
.L_6:
        /*0028*/ 	.word	index@($__internal_1_$__cuda_sm20_dsqrt_rn_f64_mediumpath_v1)
        /*002c*/ 	.word	0x00000000


	//----- nvinfo : EIATTR_FRAME_SIZE
	.align		4
.L_7:
        /*0030*/ 	.byte	0x04, 0x11
        /*0032*/ 	.short	(.L_9 - .L_8)
	.align		4
.L_8:
        /*0034*/ 	.word	index@(_Z11sqrt_kernelPdi)
        /*0038*/ 	.word	0x00000000


	//----- nvinfo : EIATTR_REGCOUNT
	.align		4
.L_9:
        /*003c*/ 	.byte	0x04, 0x2f
        /*003e*/ 	.short	(.L_11 - .L_10)
	.align		4
.L_10:
        /*0040*/ 	.word	index@(_Z16nearest_centroidPdiiiPi)
        /*0044*/ 	.word	0x00000017


	//----- nvinfo : EIATTR_FRAME_SIZE
	.align		4
.L_11:
        /*0048*/ 	.byte	0x04, 0x11
        /*004a*/ 	.short	(.L_13 - .L_12)
	.align		4
.L_12:
        /*004c*/ 	.word	index@(_Z16nearest_centroidPdiiiPi)
        /*0050*/ 	.word	0x00000000


	//----- nvinfo : EIATTR_REGCOUNT
	.align		4
.L_13:
        /*0054*/ 	.byte	0x04, 0x2f
        /*0056*/ 	.short	(.L_15 - .L_14)
	.align		4
.L_14:
        /*0058*/ 	.word	index@(_Z17count_centroid_idPiiiS_)
        /*005c*/ 	.word	0x00000012


	//----- nvinfo : EIATTR_FRAME_SIZE
	.align		4
.L_15:
        /*0060*/ 	.byte	0x04, 0x11
        /*0062*/ 	.short	(.L_17 - .L_16)
	.align		4
.L_16:
        /*0064*/ 	.word	index@(_Z17count_centroid_idPiiiS_)
        /*0068*/ 	.word	0x00000000


	//----- nvinfo : EIATTR_REGCOUNT
	.align		4
.L_17:
        /*006c*/ 	.byte	0x04, 0x2f
        /*006e*/ 	.short	(.L_19 - .L_18)
	.align		4
.L_18:
        /*0070*/ 	.word	index@(_Z23sum_new_centroid_valuesPdPiiiiiS_)
        /*0074*/ 	.word	0x00000020


	//----- nvinfo : EIATTR_FRAME_SIZE
	.align		4
.L_19:
        /*0078*/ 	.byte	0x04, 0x11
        /*007a*/ 	.short	(.L_21 - .L_20)
	.align		4
.L_20:
        /*007c*/ 	.word	index@(_Z23sum_new_centroid_valuesPdPiiiiiS_)
        /*0080*/ 	.word	0x00000000


	//----- nvinfo : EIATTR_REGCOUNT
	.align		4
.L_21:
        /*0084*/ 	.byte	0x04, 0x2f
        /*0086*/ 	.short	(.L_23 - .L_22)
	.align		4
.L_22:
        /*0088*/ 	.word	index@(_Z23avg_new_centroid_valuesPdPiiii)
        /*008c*/ 	.word	0x00000026


	//----- nvinfo : EIATTR_FRAME_SIZE
	.align		4
.L_23:
        /*0090*/ 	.byte	0x04, 0x11
        /*0092*/ 	.short	(.L_25 - .L_24)
	.align		4
.L_24:
        /*0094*/ 	.word	index@($__internal_0_$__cuda_sm20_div_rn_f64_full)
        /*0098*/ 	.word	0x00000000


	//----- nvinfo : EIATTR_FRAME_SIZE
	.align		4
.L_25:
        /*009c*/ 	.byte	0x04, 0x11
        /*009e*/ 	.short	(.L_27 - .L_26)
	.align		4
.L_26:
        /*00a0*/ 	.word	index@(_Z23avg_new_centroid_valuesPdPiiii)
        /*00a4*/ 	.word	0x00000000


	//----- nvinfo : EIATTR_REGCOUNT
	.align		4
.L_27:
        /*00a8*/ 	.byte	0x04, 0x2f
        /*00aa*/ 	.short	(.L_29 - .L_28)
	.align		4
.L_28:
        /*00ac*/ 	.word	index@(_Z29new_centroid_movement_squaredPdS_iiiS_)
        /*00b0*/ 	.word	0x0000001f


	//----- nvinfo : EIATTR_FRAME_SIZE
	.align		4
.L_29:
        /*00b4*/ 	.byte	0x04, 0x11
        /*00b6*/ 	.short	(.L_31 - .L_30)
	.align		4
.L_30:
        /*00b8*/ 	.word	index@(_Z29new_centroid_movement_squaredPdS_iiiS_)
        /*00bc*/ 	.word	0x00000000


	//----- nvinfo : EIATTR_REGCOUNT
	.align		4
.L_31:
        /*00c0*/ 	.byte	0x04, 0x2f
        /*00c2*/ 	.short	(.L_33 - .L_32)
	.align		4
.L_32:
        /*00c4*/ 	.word	index@(_Z13is_convergentPddiPi)
        /*00c8*/ 	.word	0x00000012


	//----- nvinfo : EIATTR_FRAME_SIZE
	.align		4
.L_33:
        /*00cc*/ 	.byte	0x04, 0x11
        /*00ce*/ 	.short	(.L_35 - .L_34)
	.align		4
.L_34:
        /*00d0*/ 	.word	index@(_Z13is_convergentPddiPi)
        /*00d4*/ 	.word	0x00000000


	//----- nvinfo : EIATTR_REGCOUNT
	.align		4
.L_35:
        /*00d8*/ 	.byte	0x04, 0x2f
        /*00da*/ 	.short	(.L_37 - .L_36)
	.align		4
.L_36:
        /*00dc*/ 	.word	index@(_Z10reset_zeroPdi)
        /*00e0*/ 	.word	0x0000000b


	//----- nvinfo : EIATTR_FRAME_SIZE
	.align		4
.L_37:
        /*00e4*/ 	.byte	0x04, 0x11
        /*00e6*/ 	.short	(.L_39 - .L_38)
	.align		4
.L_38:
        /*00e8*/ 	.word	index@(_Z10reset_zeroPdi)
        /*00ec*/ 	.word	0x00000000


	//----- nvinfo : EIATTR_REGCOUNT
	.align		4
.L_39:
        /*00f0*/ 	.byte	0x04, 0x2f
        /*00f2*/ 	.short	(.L_41 - .L_40)
	.align		4
.L_40:
        /*00f4*/ 	.word	index@(_Z23nearest_centroid_sharedPdS_iiiiiiPi)
        /*00f8*/ 	.word	0x00000020


	//----- nvinfo : EIATTR_FRAME_SIZE
	.align		4
.L_41:
        /*00fc*/ 	.byte	0x04, 0x11
        /*00fe*/ 	.short	(.L_43 - .L_42)
	.align		4
.L_42:
        /*0100*/ 	.word	index@(_Z23nearest_centroid_sharedPdS_iiiiiiPi)
        /*0104*/ 	.word	0x00000000


	//----- nvinfo : EIATTR_MIN_STACK_SIZE
	.align		4
.L_43:
        /*0108*/ 	.byte	0x04, 0x12
        /*010a*/ 	.short	(.L_45 - .L_44)
	.align		4
.L_44:
        /*010c*/ 	.word	index@(_Z23nearest_centroid_sharedPdS_iiiiiiPi)
        /*0110*/ 	.word	0x00000000


	//----- nvinfo : EIATTR_MIN_STACK_SIZE
	.align		4
.L_45:
        /*0114*/ 	.byte	0x04, 0x12
        /*0116*/ 	.short	(.L_47 - .L_46)
	.align		4
.L_46:
        /*0118*/ 	.word	index@(_Z10reset_zeroPdi)
        /*011c*/ 	.word	0x00000000


	//----- nvinfo : EIATTR_MIN_STACK_SIZE
	.align		4
.L_47:
        /*0120*/ 	.byte	0x04, 0x12
        /*0122*/ 	.short	(.L_49 - .L_48)
	.align		4
.L_48:
        /*0124*/ 	.word	index@(_Z13is_convergentPddiPi)
        /*0128*/ 	.word	0x00000000


	//----- nvinfo : EIATTR_MIN_STACK_SIZE
	.align		4
.L_49:
        /*012c*/ 	.byte	0x04, 0x12
        /*012e*/ 	.short	(.L_51 - .L_50)
	.align		4
.L_50:
        /*0130*/ 	.word	index@(_Z29new_centroid_movement_squaredPdS_iiiS_)
        /*0134*/ 	.word	0x00000000


	//----- nvinfo : EIATTR_MIN_STACK_SIZE
	.align		4
.L_51:
        /*0138*/ 	.byte	0x04, 0x12
        /*013a*/ 	.short	(.L_53 - .L_52)
	.align		4
.L_52:
        /*013c*/ 	.word	index@(_Z23avg_new_centroid_valuesPdPiiii)
        /*0140*/ 	.word	0x00000000


	//----- nvinfo : EIATTR_MIN_STACK_SIZE
	.align		4
.L_53:
        /*0144*/ 	.byte	0x04, 0x12
        /*0146*/ 	.short	(.L_55 - .L_54)
	.align		4
.L_54:
        /*0148*/ 	.word	index@(_Z23sum_new_centroid_valuesPdPiiiiiS_)
        /*014c*/ 	.word	0x00000000


	//----- nvinfo : EIATTR_MIN_STACK_SIZE
	.align		4
.L_55:
        /*0150*/ 	.byte	0x04, 0x12
        /*0152*/ 	.short	(.L_57 - .L_56)
	.align		4
.L_56:
        /*0154*/ 	.word	index@(_Z17count_centroid_idPiiiS_)
        /*0158*/ 	.word	0x00000000


	//----- nvinfo : EIATTR_MIN_STACK_SIZE
	.align		4
.L_57:
        /*015c*/ 	.byte	0x04, 0x12
        /*015e*/ 	.short	(.L_59 - .L_58)
	.align		4
.L_58:
        /*0160*/ 	.word	index@(_Z16nearest_centroidPdiiiPi)
        /*0164*/ 	.word	0x00000000


	//----- nvinfo : EIATTR_MIN_STACK_SIZE
	.align		4
.L_59:
        /*0168*/ 	.byte	0x04, 0x12
        /*016a*/ 	.short	(.L_61 - .L_60)
	.align		4
.L_60:
        /*016c*/ 	.word	index@(_Z11sqrt_kernelPdi)
        /*0170*/ 	.word	0x00000000


	//----- nvinfo : EIATTR_MIN_STACK_SIZE
	.align		4
.L_61:
        /*0174*/ 	.byte	0x04, 0x12
        /*0176*/ 	.short	(.L_63 - .L_62)
	.align		4
.L_62:
        /*0178*/ 	.word	index@(_Z3dotPdS_iiiiiiS_)
        /*017c*/ 	.word	0x00000000
.L_63:


//--------------------- .nv.compat                --------------------------
	.section	.nv.compat,"",@"SHT_CUDA_COMPAT_INFO"
	.align	4
        /*0000*/ 	.byte	0x02, 0x09, 0x00, 0x00, 0x02, 0x02, 0x01, 0x00, 0x02, 0x05, 0x05, 0x00, 0x03, 0x07, 0x01, 0x01
        /*0010*/ 	.byte	0x02, 0x03, 0x00, 0x00, 0x02, 0x06, 0x01, 0x00, 0x04, 0x0b, 0x08, 0x00, 0x01, 0x00, 0x00, 0x00
        /*0020*/ 	.byte	0x00, 0x00, 0x00, 0x00


//--------------------- .nv.info._Z23nearest_centroid_sharedPdS_iiiiiiPi --------------------------
	.section	.nv.info._Z23nearest_centroid_sharedPdS_iiiiiiPi,"",@"SHT_CUDA_INFO"
	.sectionflags	@""
	.align	4


	//----- nvinfo : EIATTR_CUDA_API_VERSION
	.align		4
        /*0000*/ 	.byte	0x04, 0x37
        /*0002*/ 	.short	(.L_65 - .L_64)
.L_64:
        /*0004*/ 	.word	0x00000082


	//----- nvinfo : EIATTR_KPARAM_INFO
	.align		4
.L_65:
        /*0008*/ 	.byte	0x04, 0x17
        /*000a*/ 	.short	(.L_67 - .L_66)
.L_66:
        /*000c*/ 	.word	0x00000000
        /*0010*/ 	.short	0x0008
        /*0012*/ 	.short	0x0028
        /*0014*/ 	.byte	0x00, 0xf5, 0x21, 0x00


	//----- nvinfo : EIATTR_KPARAM_INFO
	.align		4
.L_67:
        /*0018*/ 	.byte	0x04, 0x17
        /*001a*/ 	.short	(.L_69 - .L_68)
.L_68:
        /*001c*/ 	.word	0x00000000
        /*0020*/ 	.short	0x0007
        /*0022*/ 	.short	0x0024
        /*0024*/ 	.byte	0x00, 0xf0, 0x11, 0x00


	//----- nvinfo : EIATTR_KPARAM_INFO
	.align		4
.L_69:
        /*0028*/ 	.byte	0x04, 0x17
        /*002a*/ 	.short	(.L_71 - .L_70)
.L_70:
        /*002c*/ 	.word	0x00000000
        /*0030*/ 	.short	0x0006
        /*0032*/ 	.short	0x0020
        /*0034*/ 	.byte	0x00, 0xf0, 0x11, 0x00


	//----- nvinfo : EIATTR_KPARAM_INFO
	.align		4
.L_71:
        /*0038*/ 	.byte	0x04, 0x17
        /*003a*/ 	.short	(.L_73 - .L_72)
.L_72:
        /*003c*/ 	.word	0x00000000
        /*0040*/ 	.short	0x0005
        /*0042*/ 	.short	0x001c
        /*0044*/ 	.byte	0x00, 0xf0, 0x11, 0x00


	//----- nvinfo : EIATTR_KPARAM_INFO
	.align		4
.L_73:
        /*0048*/ 	.byte	0x04, 0x17
        /*004a*/ 	.short	(.L_75 - .L_74)
.L_74:
        /*004c*/ 	.word	0x00000000
        /*0050*/ 	.short	0x0004
        /*0052*/ 	.short	0x0018
        /*0054*/ 	.byte	0x00, 0xf0, 0x11, 0x00


	//----- nvinfo : EIATTR_KPARAM_INFO
	.align		4
.L_75:
        /*0058*/ 	.byte	0x04, 0x17
        /*005a*/ 	.short	(.L_77 - .L_76)
.L_76:
        /*005c*/ 	.word	0x00000000
        /*0060*/ 	.short	0x0003
        /*0062*/ 	.short	0x0014
        /*0064*/ 	.byte	0x00, 0xf0, 0x11, 0x00


	//----- nvinfo : EIATTR_KPARAM_INFO
	.align		4
.L_77:
        /*0068*/ 	.byte	0x04, 0x17
        /*006a*/ 	.short	(.L_79 - .L_78)
.L_78:
        /*006c*/ 	.word	0x00000000
        /*0070*/ 	.short	0x0002
        /*0072*/ 	.short	0x0010
        /*0074*/ 	.byte	0x00, 0xf0, 0x11, 0x00


	//----- nvinfo : EIATTR_KPARAM_INFO
	.align		4
.L_79:
        /*0078*/ 	.byte	0x04, 0x17
        /*007a*/ 	.short	(.L_81 - .L_80)
.L_80:
        /*007c*/ 	.word	0x00000000
        /*0080*/ 	.short	0x0001
        /*0082*/ 	.short	0x0008
        /*0084*/ 	.byte	0x00, 0xf5, 0x21, 0x00


	//----- nvinfo : EIATTR_KPARAM_INFO
	.align		4
.L_81:
        /*0088*/ 	.byte	0x04, 0x17
        /*008a*/ 	.short	(.L_83 - .L_82)
.L_82:
        /*008c*/ 	.word	0x00000000
        /*0090*/ 	.short	0x0000
        /*0092*/ 	.short	0x0000
        /*0094*/ 	.byte	0x00, 0xf5, 0x21, 0x00


	//----- nvinfo : EIATTR_SPARSE_MMA_MASK
	.align		4
.L_83:
        /*0098*/ 	.byte	0x03, 0x50
        /*009a*/ 	.short	0x0000


	//----- nvinfo : EIATTR_MAXREG_COUNT
	.align		4
        /*009c*/ 	.byte	0x03, 0x1b
        /*009e*/ 	.short	0x00ff


	//----- nvinfo : EIATTR_NUM_BARRIERS
	.align		4
        /*00a0*/ 	.byte	0x02, 0x4c
        /*00a2*/ 	.byte	0x01
	.zero		1


	//----- nvinfo : EIATTR_MERCURY_ISA_VERSION
	.align		4
        /*00a4*/ 	.byte	0x03, 0x5f
        /*00a6*/ 	.short	0x0101


	//----- nvinfo : EIATTR_VRC_CTA_INIT_COUNT
	.align		4
        /*00a8*/ 	.byte	0x02, 0x4a
	.zero		1
	.zero		1


	//----- nvinfo : EIATTR_EXIT_INSTR_OFFSETS
	.align		4
        /*00ac*/ 	.byte	0x04, 0x1c
        /*00ae*/ 	.short	(.L_85 - .L_84)


	//   ....[0]....
.L_84:
        /*00b0*/ 	.word	0x00000ac0


	//   ....[1]....
        /*00b4*/ 	.word	0x00000ba0


	//   ....[2]....
        /*00b8*/ 	.word	0x00001a90


	//   ....[3]....
        /*00bc*/ 	.word	0x000021c0


	//   ....[4]....
        /*00c0*/ 	.word	0x00002340


	//   ....[5]....
        /*00c4*/ 	.word	0x00002880


	//   ....[6]....
        /*00c8*/ 	.word	0x00002950


	//----- nvinfo : EIATTR_CRS_STACK_SIZE
	.align		4
.L_85:
        /*00cc*/ 	.byte	0x04, 0x1e
        /*00ce*/ 	.short	(.L_87 - .L_86)
.L_86:
        /*00d0*/ 	.word	0x00000000


	//----- nvinfo : EIATTR_CBANK_PARAM_SIZE
	.align		4
.L_87:
        /*00d4*/ 	.byte	0x03, 0x19
        /*00d6*/ 	.short	0x0030


	//----- nvinfo : EIATTR_PARAM_CBANK
	.align		4
        /*00d8*/ 	.byte	0x04, 0x0a
        /*00da*/ 	.short	(.L_89 - .L_88)
	.align		4
.L_88:
        /*00dc*/ 	.word	index@(.nv.constant0._Z23nearest_centroid_sharedPdS_iiiiiiPi)
        /*00e0*/ 	.short	0x0380
        /*00e2*/ 	.short	0x0030


	//----- nvinfo : EIATTR_SW_WAR
	.align		4
.L_89:
        /*00e4*/ 	.byte	0x04, 0x36
        /*00e6*/ 	.short	(.L_91 - .L_90)
.L_90:
        /*00e8*/ 	.word	0x00000008
.L_91:


//--------------------- .nv.info._Z10reset_zeroPdi --------------------------
	.section	.nv.info._Z10reset_zeroPdi,"",@"SHT_CUDA_INFO"
	.sectionflags	@""
	.align	4


	//----- nvinfo : EIATTR_CUDA_API_VERSION
	.align		4
        /*0000*/ 	.byte	0x04, 0x37
        /*0002*/ 	.short	(.L_93 - .L_92)
.L_92:
        /*0004*/ 	.word	0x00000082


	//----- nvinfo : EIATTR_KPARAM_INFO
	.align		4
.L_93:
        /*0008*/ 	.byte	0x04, 0x17
        /*000a*/ 	.short	(.L_95 - .L_94)
.L_94:
        /*000c*/ 	.word	0x00000000
        /*0010*/ 	.short	0x0001
        /*0012*/ 	.short	0x0008
        /*0014*/ 	.byte	0x00, 0xf0, 0x11, 0x00


	//----- nvinfo : EIATTR_KPARAM_INFO
	.align		4
.L_95:
        /*0018*/ 	.byte	0x04, 0x17
        /*001a*/ 	.short	(.L_97 - .L_96)
.L_96:
        /*001c*/ 	.word	0x00000000
        /*0020*/ 	.short	0x0000
        /*0022*/ 	.short	0x0000
        /*0024*/ 	.byte	0x00, 0xf5, 0x21, 0x00


	//----- nvinfo : EIATTR_SPARSE_MMA_MASK
	.align		4
.L_97:
        /*0028*/ 	.byte	0x03, 0x50
        /*002a*/ 	.short	0x0000


	//----- nvinfo : EIATTR_MAXREG_COUNT
	.align		4
        /*002c*/ 	.byte	0x03, 0x1b
        /*002e*/ 	.short	0x00ff


	//----- nvinfo : EIATTR_MERCURY_ISA_VERSION
	.align		4
        /*0030*/ 	.byte	0x03, 0x5f
        /*0032*/ 	.short	0x0101


	//----- nvinfo : EIATTR_VRC_CTA_INIT_COUNT
	.align		4
        /*0034*/ 	.byte	0x02, 0x4a
	.zero		1
	.zero		1


	//----- nvinfo : EIATTR_EXIT_INSTR_OFFSETS
	.align		4
        /*0038*/ 	.byte	0x04, 0x1c
        /*003a*/ 	.short	(.L_99 - .L_98)


	//   ....[0]....
.L_98:
        /*003c*/ 	.word	0x000002e0


	//   ....[1]....
        /*0040*/ 	.word	0x00000540


	//   ....[2]....
        /*0044*/ 	.word	0x00000660


	//   ....[3]....
        /*0048*/ 	.word	0x00000700


	//   ....[4]....
        /*004c*/ 	.word	0x000007a0


	//----- nvinfo : EIATTR_CRS_STACK_SIZE
	.align		4
.L_99:
        /*0050*/ 	.byte	0x04, 0x1e
        /*0052*/ 	.short	(.L_101 - .L_100)
.L_100:
        /*0054*/ 	.word	0x00000000


	//----- nvinfo : EIATTR_CBANK_PARAM_SIZE
	.align		4
.L_101:
        /*0058*/ 	.byte	0x03, 0x19
        /*005a*/ 	.short	0x000c


	//----- nvinfo : EIATTR_PARAM_CBANK
	.align		4
        /*005c*/ 	.byte	0x04, 0x0a
        /*005e*/ 	.short	(.L_103 - .L_102)
	.align		4
.L_102:
        /*0060*/ 	.word	index@(.nv.constant0._Z10reset_zeroPdi)
        /*0064*/ 	.short	0x0380
        /*0066*/ 	.short	0x000c


	//----- nvinfo : EIATTR_SW_WAR
	.align		4
.L_103:
        /*0068*/ 	.byte	0x04, 0x36
        /*006a*/ 	.short	(.L_105 - .L_104)
.L_104:
        /*006c*/ 	.word	0x00000008
.L_105:


//--------------------- .nv.info._Z13is_convergentPddiPi --------------------------
	.section	.nv.info._Z13is_convergentPddiPi,"",@"SHT_CUDA_INFO"
	.sectionflags	@""
	.align	4


	//----- nvinfo : EIATTR_CUDA_API_VERSION
	.align		4
        /*0000*/ 	.byte	0x04, 0x37
        /*0002*/ 	.short	(.L_107 - .L_106)
.L_106:
        /*0004*/ 	.word	0x00000082


	//----- nvinfo : EIATTR_KPARAM_INFO
	.align		4
.L_107:
        /*0008*/ 	.byte	0x04, 0x17
        /*000a*/ 	.short	(.L_109 - .L_108)
.L_108:
        /*000c*/ 	.word	0x00000000
        /*0010*/ 	.short	0x0003
        /*0012*/ 	.short	0x0018
        /*0014*/ 	.byte	0x00, 0xf5, 0x21, 0x00


	//----- nvinfo : EIATTR_KPARAM_INFO
	.align		4
.L_109:
        /*0018*/ 	.byte	0x04, 0x17
        /*001a*/ 	.short	(.L_111 - .L_110)
.L_110:
        /*001c*/ 	.word	0x00000000
        /*0020*/ 	.short	0x0002
        /*0022*/ 	.short	0x0010
        /*0024*/ 	.byte	0x00, 0xf0, 0x11, 0x00


	//----- nvinfo : EIATTR_KPARAM_INFO
	.align		4
.L_111:
        /*0028*/ 	.byte	0x04, 0x17
        /*002a*/ 	.short	(.L_113 - .L_112)
.L_112:
        /*002c*/ 	.word	0x00000000
        /*0030*/ 	.short	0x0001
        /*0032*/ 	.short	0x0008
        /*0034*/ 	.byte	0x00, 0xf0, 0x21, 0x00


	//----- nvinfo : EIATTR_KPARAM_INFO
	.align		4
.L_113:
        /*0038*/ 	.byte	0x04, 0x17
        /*003a*/ 	.short	(.L_115 - .L_114)
.L_114:
        /*003c*/ 	.word	0x00000000
        /*0040*/ 	.short	0x0000
        /*0042*/ 	.short	0x0000
        /*0044*/ 	.byte	0x00, 0xf5, 0x21, 0x00


	//----- nvinfo : EIATTR_SPARSE_MMA_MASK
	.align		4
.L_115:
        /*0048*/ 	.byte	0x03, 0x50
        /*004a*/ 	.short	0x0000


	//----- nvinfo : EIATTR_MAXREG_COUNT
	.align		4
        /*004c*/ 	.byte	0x03, 0x1b
        /*004e*/ 	.short	0x00ff


	//----- nvinfo : EIATTR_MERCURY_ISA_VERSION
	.align		4
        /*0050*/ 	.byte	0x03, 0x5f
        /*0052*/ 	.short	0x0101


	//----- nvinfo : EIATTR_INT_WARP_WIDE_INSTR_OFFSETS
	.align		4
        /*0054*/ 	.byte	0x04, 0x31
        /*0056*/ 	.short	(.L_117 - .L_116)


	//   ....[0]....
.L_116:
        /*0058*/ 	.word	0x00000420


	//   ....[1]....
        /*005c*/ 	.word	0x000005e0


	//   ....[2]....
        /*0060*/ 	.word	0x000006b0


	//   ....[3]....
        /*0064*/ 	.word	0x00000780


	//   ....[4]....
        /*0068*/ 	.word	0x00000870


	//----- nvinfo : EIATTR_VRC_CTA_INIT_COUNT
	.align		4
.L_117:
        /*006c*/ 	.byte	0x02, 0x4a
	.zero		1
	.zero		1


	//----- nvinfo : EIATTR_EXIT_INSTR_OFFSETS
	.align		4
        /*0070*/ 	.byte	0x04, 0x1c
        /*0072*/ 	.short	(.L_119 - .L_118)


	//   ....[0]....
.L_118:
        /*0074*/ 	.word	0x000002e0


	//   ....[1]....
        /*0078*/ 	.word	0x00000500


	//   ....[2]....
        /*007c*/ 	.word	0x000008f0


	//----- nvinfo : EIATTR_CRS_STACK_SIZE
	.align		4
.L_119:
        /*0080*/ 	.byte	0x04, 0x1e
        /*0082*/ 	.short	(.L_121 - .L_120)
.L_120:
        /*0084*/ 	.word	0x00000000


	//----- nvinfo : EIATTR_CBANK_PARAM_SIZE
	.align		4
.L_121:
        /*0088*/ 	.byte	0x03, 0x19
        /*008a*/ 	.short	0x0020


	//----- nvinfo : EIATTR_PARAM_CBANK
	.align		4
        /*008c*/ 	.byte	0x04, 0x0a
        /*008e*/ 	.short	(.L_123 - .L_122)
	.align		4
.L_122:
        /*0090*/ 	.word	index@(.nv.constant0._Z13is_convergentPddiPi)
        /*0094*/ 	.short	0x0380
        /*0096*/ 	.short	0x0020


	//----- nvinfo : EIATTR_SW_WAR
	.align		4
.L_123:
        /*0098*/ 	.byte	0x04, 0x36
        /*009a*/ 	.short	(.L_125 - .L_124)
.L_124:
        /*009c*/ 	.word	0x00000008
.L_125:


//--------------------- .nv.info._Z29new_centroid_movement_squaredPdS_iiiS_ --------------------------
	.section	.nv.info._Z29new_centroid_movement_squaredPdS_iiiS_,"",@"SHT_CUDA_INFO"
	.sectionflags	@""
	.align	4


	//----- nvinfo : EIATTR_CUDA_API_VERSION
	.align		4
        /*0000*/ 	.byte	0x04, 0x37
        /*0002*/ 	.short	(.L_127 - .L_126)
.L_126:
        /*0004*/ 	.word	0x00000082


	//----- nvinfo : EIATTR_KPARAM_INFO
	.align		4
.L_127:
        /*0008*/ 	.byte	0x04, 0x17
        /*000a*/ 	.short	(.L_129 - .L_128)
.L_128:
        /*000c*/ 	.word	0x00000000
        /*0010*/ 	.short	0x0005
        /*0012*/ 	.short	0x0020
        /*0014*/ 	.byte	0x00, 0xf5, 0x21, 0x00


	//----- nvinfo : EIATTR_KPARAM_INFO
	.align		4
.L_129:
        /*0018*/ 	.byte	0x04, 0x17
        /*001a*/ 	.short	(.L_131 - .L_130)
.L_130:
        /*001c*/ 	.word	0x00000000
        /*0020*/ 	.short	0x0004
        /*0022*/ 	.short	0x0018
        /*0024*/ 	.byte	0x00, 0xf0, 0x11, 0x00


	//----- nvinfo : EIATTR_KPARAM_INFO
	.align		4
.L_131:
        /*0028*/ 	.byte	0x04, 0x17
        /*002a*/ 	.short	(.L_133 - .L_132)
.L_132:
        /*002c*/ 	.word	0x00000000
        /*0030*/ 	.short	0x0003
        /*0032*/ 	.short	0x0014
        /*0034*/ 	.byte	0x00, 0xf0, 0x11, 0x00


	//----- nvinfo : EIATTR_KPARAM_INFO
	.align		4
.L_133:
        /*0038*/ 	.byte	0x04, 0x17
        /*003a*/ 	.short	(.L_135 - .L_134)
.L_134:
        /*003c*/ 	.word	0x00000000
        /*0040*/ 	.short	0x0002
        /*0042*/ 	.short	0x0010
        /*0044*/ 	.byte	0x00, 0xf0, 0x11, 0x00


	//----- nvinfo : EIATTR_KPARAM_INFO
	.align		4
.L_135:
        /*0048*/ 	.byte	0x04, 0x17
        /*004a*/ 	.short	(.L_137 - .L_136)
.L_136:
        /*004c*/ 	.word	0x00000000
        /*0050*/ 	.short	0x0001
        /*0052*/ 	.short	0x0008
        /*0054*/ 	.byte	0x00, 0xf5, 0x21, 0x00


	//----- nvinfo : EIATTR_KPARAM_INFO
	.align		4
.L_137:
        /*0058*/ 	.byte	0x04, 0x17
        /*005a*/ 	.short	(.L_139 - .L_138)
.L_138:
        /*005c*/ 	.word	0x00000000
        /*0060*/ 	.short	0x0000
        /*0062*/ 	.short	0x0000
        /*0064*/ 	.byte	0x00, 0xf5, 0x21, 0x00


	//----- nvinfo : EIATTR_SPARSE_MMA_MASK
	.align		4
.L_139:
        /*0068*/ 	.byte	0x03, 0x50
        /*006a*/ 	.short	0x0000


	//----- nvinfo : EIATTR_MAXREG_COUNT
	.align		4
        /*006c*/ 	.byte	0x03, 0x1b
        /*006e*/ 	.short	0x00ff


	//----- nvinfo : EIATTR_MERCURY_ISA_VERSION
	.align		4
        /*0070*/ 	.byte	0x03, 0x5f
        /*0072*/ 	.short	0x0101


	//----- nvinfo : EIATTR_VRC_CTA_INIT_COUNT
	.align		4
        /*0074*/ 	.byte	0x02, 0x4a
	.zero		1
	.zero		1


	//----- nvinfo : EIATTR_EXIT_INSTR_OFFSETS
	.align		4
        /*0078*/ 	.byte	0x04, 0x1c
        /*007a*/ 	.short	(.L_141 - .L_140)


	//   ....[0]....
.L_140:
        /*007c*/ 	.word	0x00000190


	//   ....[1]....
        /*0080*/ 	.word	0x00000aa0


	//   ....[2]....
        /*0084*/ 	.word	0x00000ec0


	//   ....[3]....
        /*0088*/ 	.word	0x00001120


	//   ....[4]....
        /*008c*/ 	.word	0x00001170


	//   ....[5]....
        /*0090*/ 	.word	0x00001230


	//----- nvinfo : EIATTR_CRS_STACK_SIZE
	.align		4
.L_141:
        /*0094*/ 	.byte	0x04, 0x1e
        /*0096*/ 	.short	(.L_143 - .L_142)
.L_142:
        /*0098*/ 	.word	0x00000000


	//----- nvinfo : EIATTR_CBANK_PARAM_SIZE
	.align		4
.L_143:
        /*009c*/ 	.byte	0x03, 0x19
        /*009e*/ 	.short	0x0028


	//----- nvinfo : EIATTR_PARAM_CBANK
	.align		4
        /*00a0*/ 	.byte	0x04, 0x0a
        /*00a2*/ 	.short	(.L_145 - .L_144)
	.align		4
.L_144:
        /*00a4*/ 	.word	index@(.nv.constant0._Z29new_centroid_movement_squaredPdS_iiiS_)
        /*00a8*/ 	.short	0x0380
        /*00aa*/ 	.short	0x0028


	//----- nvinfo : EIATTR_SW_WAR
	.align		4
.L_145:
        /*00ac*/ 	.byte	0x04, 0x36
        /*00ae*/ 	.short	(.L_147 - .L_146)
.L_146:
        /*00b0*/ 	.word	0x00000008
.L_147:


//--------------------- .nv.info._Z23avg_new_centroid_valuesPdPiiii --------------------------
	.section	.nv.info._Z23avg_new_centroid_valuesPdPiiii,"",@"SHT_CUDA_INFO"
	.sectionflags	@""
	.align	4


	//----- nvinfo : EIATTR_CUDA_API_VERSION
	.align		4
        /*0000*/ 	.byte	0x04, 0x37
        /*0002*/ 	.short	(.L_149 - .L_148)
.L_148:
        /*0004*/ 	.word	0x00000082


	//----- nvinfo : EIATTR_KPARAM_INFO
	.align		4
.L_149:
        /*0008*/ 	.byte	0x04, 0x17
        /*000a*/ 	.short	(.L_151 - .L_150)
.L_150:
        /*000c*/ 	.word	0x00000000
        /*0010*/ 	.short	0x0004
        /*0012*/ 	.short	0x0018
        /*0014*/ 	.byte	0x00, 0xf0, 0x11, 0x00


	//----- nvinfo : EIATTR_KPARAM_INFO
	.align		4
.L_151:
        /*0018*/ 	.byte	0x04, 0x17
        /*001a*/ 	.short	(.L_153 - .L_152)
.L_152:
        /*001c*/ 	.word	0x00000000
        /*0020*/ 	.short	0x0003
        /*0022*/ 	.short	0x0014
        /*0024*/ 	.byte	0x00, 0xf0, 0x11, 0x00


	//----- nvinfo : EIATTR_KPARAM_INFO
	.align		4
.L_153:
        /*0028*/ 	.byte	0x04, 0x17
        /*002a*/ 	.short	(.L_155 - .L_154)
.L_154:
        /*002c*/ 	.word	0x00000000
        /*0030*/ 	.short	0x0002
        /*0032*/ 	.short	0x0010
        /*0034*/ 	.byte	0x00, 0xf0, 0x11, 0x00


	//----- nvinfo : EIATTR_KPARAM_INFO
	.align		4
.L_155:
        /*0038*/ 	.byte	0x04, 0x17
        /*003a*/ 	.short	(.L_157 - .L_156)
.L_156:
        /*003c*/ 	.word	0x00000000
        /*0040*/ 	.short	0x0001
        /*0042*/ 	.short	0x0008
        /*0044*/ 	.byte	0x00, 0xf5, 0x21, 0x00


	//----- nvinfo : EIATTR_KPARAM_INFO
	.align		4
.L_157:
        /*0048*/ 	.byte	0x04, 0x17
        /*004a*/ 	.short	(.L_159 - .L_158)
.L_158:
        /*004c*/ 	.word	0x00000000
        /*0050*/ 	.short	0x0000
        /*0052*/ 	.short	0x0000
        /*0054*/ 	.byte	0x00, 0xf5, 0x21, 0x00


	//----- nvinfo : EIATTR_SPARSE_MMA_MASK
	.align		4
.L_159:
        /*0058*/ 	.byte	0x03, 0x50
        /*005a*/ 	.short	0x0000


	//----- nvinfo : EIATTR_MAXREG_COUNT
	.align		4
        /*005c*/ 	.byte	0x03, 0x1b
        /*005e*/ 	.short	0x00ff


	//----- nvinfo : EIATTR_MERCURY_ISA_VERSION
	.align		4
        /*0060*/ 	.byte	0x03, 0x5f
        /*0062*/ 	.short	0x0101


	//----- nvinfo : EIATTR_VRC_CTA_INIT_COUNT
	.align		4
        /*0064*/ 	.byte	0x02, 0x4a
	.zero		1
	.zero		1


	//----- nvinfo : EIATTR_EXIT_INSTR_OFFSETS
	.align		4
        /*0068*/ 	.byte	0x04, 0x1c
        /*006a*/ 	.short	(.L_161 - .L_160)


	//   ....[0]....
.L_160:
        /*006c*/ 	.word	0x00000190


	//   ....[1]....
        /*0070*/ 	.word	0x000004e0


	//   ....[2]....
        /*0074*/ 	.word	0x00000cf0


	//----- nvinfo : EIATTR_CRS_STACK_SIZE
	.align		4
.L_161:
        /*0078*/ 	.byte	0x04, 0x1e
        /*007a*/ 	.short	(.L_163 - .L_162)
.L_162:
        /*007c*/ 	.word	0x00000000


	//----- nvinfo : EIATTR_CBANK_PARAM_SIZE
	.align		4
.L_163:
        /*0080*/ 	.byte	0x03, 0x19
        /*0082*/ 	.short	0x001c


	//----- nvinfo : EIATTR_PARAM_CBANK
	.align		4
        /*0084*/ 	.byte	0x04, 0x0a
        /*0086*/ 	.short	(.L_165 - .L_164)
	.align		4
.L_164:
        /*0088*/ 	.word	index@(.nv.constant0._Z23avg_new_centroid_valuesPdPiiii)
        /*008c*/ 	.short	0x0380
        /*008e*/ 	.short	0x001c


	//----- nvinfo : EIATTR_SW_WAR
	.align		4
.L_165:
        /*0090*/ 	.byte	0x04, 0x36
        /*0092*/ 	.short	(.L_167 - .L_166)
.L_166:
        /*0094*/ 	.word	0x00000008
.L_167:


//--------------------- .nv.info._Z23sum_new_centroid_valuesPdPiiiiiS_ --------------------------
	.section	.nv.info._Z23sum_new_centroid_valuesPdPiiiiiS_,"",@"SHT_CUDA_INFO"
	.sectionflags	@""
	.align	4


	//----- nvinfo : EIATTR_CUDA_API_VERSION
	.align		4
        /*0000*/ 	.byte	0x04, 0x37
        /*0002*/ 	.short	(.L_169 - .L_168)
.L_168:
        /*0004*/ 	.word	0x00000082


	//----- nvinfo : EIATTR_KPARAM_INFO
	.align		4
.L_169:
        /*0008*/ 	.byte	0x04, 0x17
        /*000a*/ 	.short	(.L_171 - .L_170)
.L_170:
        /*000c*/ 	.word	0x00000000
        /*0010*/ 	.short	0x0006
        /*0012*/ 	.short	0x0020
        /*0014*/ 	.byte	0x00, 0xf5, 0x21, 0x00


	//----- nvinfo : EIATTR_KPARAM_INFO
	.align		4
.L_171:
        /*0018*/ 	.byte	0x04, 0x17
        /*001a*/ 	.short	(.L_173 - .L_172)
.L_172:
        /*001c*/ 	.word	0x00000000
        /*0020*/ 	.short	0x0005
        /*0022*/ 	.short	0x001c
        /*0024*/ 	.byte	0x00, 0xf0, 0x11, 0x00


	//----- nvinfo : EIATTR_KPARAM_INFO
	.align		4
.L_173:
        /*0028*/ 	.byte	0x04, 0x17
        /*002a*/ 	.short	(.L_175 - .L_174)
.L_174:
        /*002c*/ 	.word	0x00000000
        /*0030*/ 	.short	0x0004
        /*0032*/ 	.short	0x0018
        /*0034*/ 	.byte	0x00, 0xf0, 0x11, 0x00


	//----- nvinfo : EIATTR_KPARAM_INFO
	.align		4
.L_175:
        /*0038*/ 	.byte	0x04, 0x17
        /*003a*/ 	.short	(.L_177 - .L_176)
.L_176:
        /*003c*/ 	.word	0x00000000
        /*0040*/ 	.short	0x0003
        /*0042*/ 	.short	0x0014
        /*0044*/ 	.byte	0x00, 0xf0, 0x11, 0x00


	//----- nvinfo : EIATTR_KPARAM_INFO
	.align		4
.L_177:
        /*0048*/ 	.byte	0x04, 0x17
        /*004a*/ 	.short	(.L_179 - .L_178)
.L_178:
        /*004c*/ 	.word	0x00000000
        /*0050*/ 	.short	0x0002
        /*0052*/ 	.short	0x0010
        /*0054*/ 	.byte	0x00, 0xf0, 0x11, 0x00


	//----- nvinfo : EIATTR_KPARAM_INFO
	.align		4
.L_179:
        /*0058*/ 	.byte	0x04, 0x17
        /*005a*/ 	.short	(.L_181 - .L_180)
.L_180:
        /*005c*/ 	.word	0x00000000
        /*0060*/ 	.short	0x0001
        /*0062*/ 	.short	0x0008
        /*0064*/ 	.byte	0x00, 0xf5, 0x21, 0x00


	//----- nvinfo : EIATTR_KPARAM_INFO
	.align		4
.L_181:
        /*0068*/ 	.byte	0x04, 0x17
        /*006a*/ 	.short	(.L_183 - .L_182)
.L_182:
        /*006c*/ 	.word	0x00000000
        /*0070*/ 	.short	0x0000
        /*0072*/ 	.short	0x0000
        /*0074*/ 	.byte	0x00, 0xf5, 0x21, 0x00


	//----- nvinfo : EIATTR_SPARSE_MMA_MASK
	.align		4
.L_183:
        /*0078*/ 	.byte	0x03, 0x50
        /*007a*/ 	.short	0x0000


	//----- nvinfo : EIATTR_MAXREG_COUNT
	.align		4
        /*007c*/ 	.byte	0x03, 0x1b
        /*007e*/ 	.short	0x00ff


	//----- nvinfo : EIATTR_MERCURY_ISA_VERSION
	.align		4
        /*0080*/ 	.byte	0x03, 0x5f
        /*0082*/ 	.short	0x0101


	//----- nvinfo : EIATTR_VRC_CTA_INIT_COUNT
	.align		4
        /*0084*/ 	.byte	0x02, 0x4a
	.zero		1
	.zero		1


	//----- nvinfo : EIATTR_EXIT_INSTR_OFFSETS
	.align		4
        /*0088*/ 	.byte	0x04, 0x1c
        /*008a*/ 	.short	(.L_185 - .L_184)


	//   ....[0]....
.L_184:
        /*008c*/ 	.word	0x000001a0


	//   ....[1]....
        /*0090*/ 	.word	0x00000bd0


	//   ....[2]....
        /*0094*/ 	.word	0x00001030


	//   ....[3]....
        /*0098*/ 	.word	0x000012b0


	//   ....[4]....
        /*009c*/ 	.word	0x00001360


	//   ....[5]....
        /*00a0*/ 	.word	0x000013d0


	//----- nvinfo : EIATTR_CRS_STACK_SIZE
	.align		4
.L_185:
        /*00a4*/ 	.byte	0x04, 0x1e
        /*00a6*/ 	.short	(.L_187 - .L_186)
.L_186:
        /*00a8*/ 	.word	0x00000000


	//----- nvinfo : EIATTR_CBANK_PARAM_SIZE
	.align		4
.L_187:
        /*00ac*/ 	.byte	0x03, 0x19
        /*00ae*/ 	.short	0x0028


	//----- nvinfo : EIATTR_PARAM_CBANK
	.align		4
        /*00b0*/ 	.byte	0x04, 0x0a
        /*00b2*/ 	.short	(.L_189 - .L_188)
	.align		4
.L_188:
        /*00b4*/ 	.word	index@(.nv.constant0._Z23sum_new_centroid_valuesPdPiiiiiS_)
        /*00b8*/ 	.short	0x0380
        /*00ba*/ 	.short	0x0028


	//----- nvinfo : EIATTR_SW_WAR
	.align		4
.L_189:
        /*00bc*/ 	.byte	0x04, 0x36
        /*00be*/ 	.short	(.L_191 - .L_190)
.L_190:
        /*00c0*/ 	.word	0x00000008
.L_191:


//--------------------- .nv.info._Z17count_centroid_idPiiiS_ --------------------------
	.section	.nv.info._Z17count_centroid_idPiiiS_,"",@"SHT_CUDA_INFO"
	.sectionflags	@""
	.align	4


	//----- nvinfo : EIATTR_CUDA_API_VERSION
	.align		4
        /*0000*/ 	.byte	0x04, 0x37
        /*0002*/ 	.short	(.L_193 - .L_192)
.L_192:
        /*0004*/ 	.word	0x00000082


	//----- nvinfo : EIATTR_KPARAM_INFO
	.align		4
.L_193:
        /*0008*/ 	.byte	0x04, 0x17
        /*000a*/ 	.short	(.L_195 - .L_194)
.L_194:
        /*000c*/ 	.word	0x00000000
        /*0010*/ 	.short	0x0003
        /*0012*/ 	.short	0x0010
        /*0014*/ 	.byte	0x00, 0xf5, 0x21, 0x00


	//----- nvinfo : EIATTR_KPARAM_INFO
	.align		4
.L_195:
        /*0018*/ 	.byte	0x04, 0x17
        /*001a*/ 	.short	(.L_197 - .L_196)
.L_196:
        /*001c*/ 	.word	0x00000000
        /*0020*/ 	.short	0x0002
        /*0022*/ 	.short	0x000c
        /*0024*/ 	.byte	0x00, 0xf0, 0x11, 0x00


	//----- nvinfo : EIATTR_KPARAM_INFO
	.align		4
.L_197:
        /*0028*/ 	.byte	0x04, 0x17
        /*002a*/ 	.short	(.L_199 - .L_198)
.L_198:
        /*002c*/ 	.word	0x00000000
        /*0030*/ 	.short	0x0001
        /*0032*/ 	.short	0x0008
        /*0034*/ 	.byte	0x00, 0xf0, 0x11, 0x00


	//----- nvinfo : EIATTR_KPARAM_INFO
	.align		4
.L_199:
        /*0038*/ 	.byte	0x04, 0x17
        /*003a*/ 	.short	(.L_201 - .L_200)
.L_200:
        /*003c*/ 	.word	0x00000000
        /*0040*/ 	.short	0x0000
        /*0042*/ 	.short	0x0000
        /*0044*/ 	.byte	0x00, 0xf5, 0x21, 0x00


	//----- nvinfo : EIATTR_SPARSE_MMA_MASK
	.align		4
.L_201:
        /*0048*/ 	.byte	0x03, 0x50
        /*004a*/ 	.short	0x0000


	//----- nvinfo : EIATTR_MAXREG_COUNT
	.align		4
        /*004c*/ 	.byte	0x03, 0x1b
        /*004e*/ 	.short	0x00ff


	//----- nvinfo : EIATTR_MERCURY_ISA_VERSION
	.align		4
        /*0050*/ 	.byte	0x03, 0x5f
        /*0052*/ 	.short	0x0101


	//----- nvinfo : EIATTR_VRC_CTA_INIT_COUNT
	.align		4
        /*0054*/ 	.byte	0x02, 0x4a
	.zero		1
	.zero		1


	//----- nvinfo : EIATTR_EXIT_INSTR_OFFSETS
	.align		4
        /*0058*/ 	.byte	0x04, 0x1c
        /*005a*/ 	.short	(.L_203 - .L_202)


	//   ....[0]....
.L_202:
        /*005c*/ 	.word	0x000002e0


	//   ....[1]....
        /*0060*/ 	.word	0x00000c60


	//   ....[2]....
        /*0064*/ 	.word	0x00001190


	//   ....[3]....
        /*0068*/ 	.word	0x00001480


	//   ....[4]....
        /*006c*/ 	.word	0x000015a0


	//----- nvinfo : EIATTR_CRS_STACK_SIZE
	.align		4
.L_203:
        /*0070*/ 	.byte	0x04, 0x1e
        /*0072*/ 	.short	(.L_205 - .L_204)
.L_204:
        /*0074*/ 	.word	0x00000000


	//----- nvinfo : EIATTR_CBANK_PARAM_SIZE
	.align		4
.L_205:
        /*0078*/ 	.byte	0x03, 0x19
        /*007a*/ 	.short	0x0018


	//----- nvinfo : EIATTR_PARAM_CBANK
	.align		4
        /*007c*/ 	.byte	0x04, 0x0a
        /*007e*/ 	.short	(.L_207 - .L_206)
	.align		4
.L_206:
        /*0080*/ 	.word	index@(.nv.constant0._Z17count_centroid_idPiiiS_)
        /*0084*/ 	.short	0x0380
        /*0086*/ 	.short	0x0018


	//----- nvinfo : EIATTR_SW_WAR
	.align		4
.L_207:
        /*0088*/ 	.byte	0x04, 0x36
        /*008a*/ 	.short	(.L_209 - .L_208)
.L_208:
        /*008c*/ 	.word	0x00000008
.L_209:


//--------------------- .nv.info._Z16nearest_centroidPdiiiPi --------------------------
	.section	.nv.info._Z16nearest_centroidPdiiiPi,"",@"SHT_CUDA_INFO"
	.sectionflags	@""
	.align	4


	//----- nvinfo : EIATTR_CUDA_API_VERSION
	.align		4
        /*0000*/ 	.byte	0x04, 0x37
        /*0002*/ 	.short	(.L_211 - .L_210)
.L_210:
        /*0004*/ 	.word	0x00000082


	//----- nvinfo : EIATTR_KPARAM_INFO
	.align		4
.L_211:
        /*0008*/ 	.byte	0x04, 0x17
        /*000a*/ 	.short	(.L_213 - .L_212)
.L_212:
        /*000c*/ 	.word	0x00000000
        /*0010*/ 	.short	0x0004
        /*0012*/ 	.short	0x0018
        /*0014*/ 	.byte	0x00, 0xf5, 0x21, 0x00


	//----- nvinfo : EIATTR_KPARAM_INFO
	.align		4
.L_213:
        /*0018*/ 	.byte	0x04, 0x17
        /*001a*/ 	.short	(.L_215 - .L_214)
.L_214:
        /*001c*/ 	.word	0x00000000
        /*0020*/ 	.short	0x0003
        /*0022*/ 	.short	0x0010
        /*0024*/ 	.byte	0x00, 0xf0, 0x11, 0x00


	//----- nvinfo : EIATTR_KPARAM_INFO
	.align		4
.L_215:
        /*0028*/ 	.byte	0x04, 0x17
        /*002a*/ 	.short	(.L_217 - .L_216)
.L_216:
        /*002c*/ 	.word	0x00000000
        /*0030*/ 	.short	0x0002
        /*0032*/ 	.short	0x000c
        /*0034*/ 	.byte	0x00, 0xf0, 0x11, 0x00


	//----- nvinfo : EIATTR_KPARAM_INFO
	.align		4
.L_217:
        /*0038*/ 	.byte	0x04, 0x17
        /*003a*/ 	.short	(.L_219 - .L_218)
.L_218:
        /*003c*/ 	.word	0x00000000
        /*0040*/ 	.short	0x0001
        /*0042*/ 	.short	0x0008
        /*0044*/ 	.byte	0x00, 0xf0, 0x11, 0x00


	//----- nvinfo : EIATTR_KPARAM_INFO
	.align		4
.L_219:
        /*0048*/ 	.byte	0x04, 0x17
        /*004a*/ 	.short	(.L_221 - .L_220)
.L_220:
        /*004c*/ 	.word	0x00000000
        /*0050*/ 	.short	0x0000
        /*0052*/ 	.short	0x0000
        /*0054*/ 	.byte	0x00, 0xf5, 0x21, 0x00


	//----- nvinfo : EIATTR_SPARSE_MMA_MASK
	.align		4
.L_221:
        /*0058*/ 	.byte	0x03, 0x50
        /*005a*/ 	.short	0x0000


	//----- nvinfo : EIATTR_MAXREG_COUNT
	.align		4
        /*005c*/ 	.byte	0x03, 0x1b
        /*005e*/ 	.short	0x00ff


	//----- nvinfo : EIATTR_MERCURY_ISA_VERSION
	.align		4
        /*0060*/ 	.byte	0x03, 0x5f
        /*0062*/ 	.short	0x0101


	//----- nvinfo : EIATTR_VRC_CTA_INIT_COUNT
	.align		4
        /*0064*/ 	.byte	0x02, 0x4a
	.zero		1
	.zero		1


	//----- nvinfo : EIATTR_EXIT_INSTR_OFFSETS
	.align		4
        /*0068*/ 	.byte	0x04, 0x1c
        /*006a*/ 	.short	(.L_223 - .L_222)


	//   ....[0]....
.L_222:
        /*006c*/ 	.word	0x000002e0


	//   ....[1]....
        /*0070*/ 	.word	0x00000310


	//   ....[2]....
        /*0074*/ 	.word	0x00000a50


	//----- nvinfo : EIATTR_CRS_STACK_SIZE
	.align		4
.L_223:
        /*0078*/ 	.byte	0x04, 0x1e
        /*007a*/ 	.short	(.L_225 - .L_224)
.L_224:
        /*007c*/ 	.word	0x00000000


	//----- nvinfo : EIATTR_CBANK_PARAM_SIZE
	.align		4
.L_225:
        /*0080*/ 	.byte	0x03, 0x19
        /*0082*/ 	.short	0x0020


	//----- nvinfo : EIATTR_PARAM_CBANK
	.align		4
        /*0084*/ 	.byte	0x04, 0x0a
        /*0086*/ 	.short	(.L_227 - .L_226)
	.align		4
.L_226:
        /*0088*/ 	.word	index@(.nv.constant0._Z16nearest_centroidPdiiiPi)
        /*008c*/ 	.short	0x0380
        /*008e*/ 	.short	0x0020


	//----- nvinfo : EIATTR_SW_WAR
	.align		4
.L_227:
        /*0090*/ 	.byte	0x04, 0x36
        /*0092*/ 	.short	(.L_229 - .L_228)
.L_228:
        /*0094*/ 	.word	0x00000008
.L_229:


//--------------------- .nv.info._Z11sqrt_kernelPdi --------------------------
	.section	.nv.info._Z11sqrt_kernelPdi,"",@"SHT_CUDA_INFO"
	.sectionflags	@""
	.align	4


	//----- nvinfo : EIATTR_CUDA_API_VERSION
	.align		4
        /*0000*/ 	.byte	0x04, 0x37
        /*0002*/ 	.short	(.L_231 - .L_230)
.L_230:
        /*0004*/ 	.word	0x00000082


	//----- nvinfo : EIATTR_KPARAM_INFO
	.align		4
.L_231:
        /*0008*/ 	.byte	0x04, 0x17
        /*000a*/ 	.short	(.L_233 - .L_232)
.L_232:
        /*000c*/ 	.word	0x00000000
        /*0010*/ 	.short	0x0001
        /*0012*/ 	.short	0x0008
        /*0014*/ 	.byte	0x00, 0xf0, 0x11, 0x00


	//----- nvinfo : EIATTR_KPARAM_INFO
	.align		4
.L_233:
        /*0018*/ 	.byte	0x04, 0x17
        /*001a*/ 	.short	(.L_235 - .L_234)
.L_234:
        /*001c*/ 	.word	0x00000000
        /*0020*/ 	.short	0x0000
        /*0022*/ 	.short	0x0000
        /*0024*/ 	.byte	0x00, 0xf5, 0x21, 0x00


	//----- nvinfo : EIATTR_SPARSE_MMA_MASK
	.align		4
.L_235:
        /*0028*/ 	.byte	0x03, 0x50
        /*002a*/ 	.short	0x0000


	//----- nvinfo : EIATTR_MAXREG_COUNT
	.align		4
        /*002c*/ 	.byte	0x03, 0x1b
        /*002e*/ 	.short	0x00ff


	//----- nvinfo : EIATTR_MERCURY_ISA_VERSION
	.align		4
        /*0030*/ 	.byte	0x03, 0x5f
        /*0032*/ 	.short	0x0101


	//----- nvinfo : EIATTR_VRC_CTA_INIT_COUNT
	.align		4
        /*0034*/ 	.byte	0x02, 0x4a
	.zero		1
	.zero		1


	//----- nvinfo : EIATTR_EXIT_INSTR_OFFSETS
	.align		4
        /*0038*/ 	.byte	0x04, 0x1c
        /*003a*/ 	.short	(.L_237 - .L_236)


	//   ....[0]....
.L_236:
        /*003c*/ 	.word	0x000002e0


	//   ....[1]....
        /*0040*/ 	.word	0x000005e0


	//   ....[2]....
        /*0044*/ 	.word	0x00000d80


	//----- nvinfo : EIATTR_CRS_STACK_SIZE
	.align		4
.L_237:
        /*0048*/ 	.byte	0x04, 0x1e
        /*004a*/ 	.short	(.L_239 - .L_238)
.L_238:
        /*004c*/ 	.word	0x00000000


	//----- nvinfo : EIATTR_CBANK_PARAM_SIZE
	.align		4
.L_239:
        /*0050*/ 	.byte	0x03, 0x19
        /*0052*/ 	.short	0x000c


	//----- nvinfo : EIATTR_PARAM_CBANK
	.align		4
        /*0054*/ 	.byte	0x04, 0x0a
        /*0056*/ 	.short	(.L_241 - .L_240)
	.align		4
.L_240:
        /*0058*/ 	.word	index@(.nv.constant0._Z11sqrt_kernelPdi)
        /*005c*/ 	.short	0x0380
        /*005e*/ 	.short	0x000c


	//----- nvinfo : EIATTR_SW_WAR
	.align		4
.L_241:
        /*0060*/ 	.byte	0x04, 0x36
        /*0062*/ 	.short	(.L_243 - .L_242)
.L_242:
        /*0064*/ 	.word	0x00000008
.L_243:


//--------------------- .nv.info._Z3dotPdS_iiiiiiS_ --------------------------
	.section	.nv.info._Z3dotPdS_iiiiiiS_,"",@"SHT_CUDA_INFO"
	.sectionflags	@""
	.align	4


	//----- nvinfo : EIATTR_CUDA_API_VERSION
	.align		4
        /*0000*/ 	.byte	0x04, 0x37
        /*0002*/ 	.short	(.L_245 - .L_244)
.L_244:
        /*0004*/ 	.word	0x00000082


	//----- nvinfo : EIATTR_KPARAM_INFO
	.align		4
.L_245:
        /*0008*/ 	.byte	0x04, 0x17
        /*000a*/ 	.short	(.L_247 - .L_246)
.L_246:
        /*000c*/ 	.word	0x00000000
        /*0010*/ 	.short	0x0008
        /*0012*/ 	.short	0x0028
        /*0014*/ 	.byte	0x00, 0xf5, 0x21, 0x00


	//----- nvinfo : EIATTR_KPARAM_INFO
	.align		4
.L_247:
        /*0018*/ 	.byte	0x04, 0x17
        /*001a*/ 	.short	(.L_249 - .L_248)
.L_248:
        /*001c*/ 	.word	0x00000000
        /*0020*/ 	.short	0x0007
        /*0022*/ 	.short	0x0024
        /*0024*/ 	.byte	0x00, 0xf0, 0x11, 0x00


	//----- nvinfo : EIATTR_KPARAM_INFO
	.align		4
.L_249:
        /*0028*/ 	.byte	0x04, 0x17
        /*002a*/ 	.short	(.L_251 - .L_250)
.L_250:
        /*002c*/ 	.word	0x00000000
        /*0030*/ 	.short	0x0006
        /*0032*/ 	.short	0x0020
        /*0034*/ 	.byte	0x00, 0xf0, 0x11, 0x00


	//----- nvinfo : EIATTR_KPARAM_INFO
	.align		4
.L_251:
        /*0038*/ 	.byte	0x04, 0x17
        /*003a*/ 	.short	(.L_253 - .L_252)
.L_252:
        /*003c*/ 	.word	0x00000000
        /*0040*/ 	.short	0x0005
        /*0042*/ 	.short	0x001c
        /*0044*/ 	.byte	0x00, 0xf0, 0x11, 0x00


	//----- nvinfo : EIATTR_KPARAM_INFO
	.align		4
.L_253:
        /*0048*/ 	.byte	0x04, 0x17
        /*004a*/ 	.short	(.L_255 - .L_254)
.L_254:
        /*004c*/ 	.word	0x00000000
        /*0050*/ 	.short	0x0004
        /*0052*/ 	.short	0x0018
        /*0054*/ 	.byte	0x00, 0xf0, 0x11, 0x00


	//----- nvinfo : EIATTR_KPARAM_INFO
	.align		4
.L_255:
        /*0058*/ 	.byte	0x04, 0x17
        /*005a*/ 	.short	(.L_257 - .L_256)
.L_256:
        /*005c*/ 	.word	0x00000000
        /*0060*/ 	.short	0x0003
        /*0062*/ 	.short	0x0014
        /*0064*/ 	.byte	0x00, 0xf0, 0x11, 0x00


	//----- nvinfo : EIATTR_KPARAM_INFO
	.align		4
.L_257:
        /*0068*/ 	.byte	0x04, 0x17
        /*006a*/ 	.short	(.L_259 - .L_258)
.L_258:
        /*006c*/ 	.word	0x00000000
        /*0070*/ 	.short	0x0002
        /*0072*/ 	.short	0x0010
        /*0074*/ 	.byte	0x00, 0xf0, 0x11, 0x00


	//----- nvinfo : EIATTR_KPARAM_INFO
	.align		4
.L_259:
        /*0078*/ 	.byte	0x04, 0x17
        /*007a*/ 	.short	(.L_261 - .L_260)
.L_260:
        /*007c*/ 	.word	0x00000000
        /*0080*/ 	.short	0x0001
        /*0082*/ 	.short	0x0008
        /*0084*/ 	.byte	0x00, 0xf5, 0x21, 0x00


	//----- nvinfo : EIATTR_KPARAM_INFO
	.align		4
.L_261:
        /*0088*/ 	.byte	0x04, 0x17
        /*008a*/ 	.short	(.L_263 - .L_262)
.L_262:
        /*008c*/ 	.word	0x00000000
        /*0090*/ 	.short	0x0000
        /*0092*/ 	.short	0x0000
        /*0094*/ 	.byte	0x00, 0xf5, 0x21, 0x00


	//----- nvinfo : EIATTR_SPARSE_MMA_MASK
	.align		4
.L_263:
        /*0098*/ 	.byte	0x03, 0x50
        /*009a*/ 	.short	0x0000


	//----- nvinfo : EIATTR_MAXREG_COUNT
	.align		4
        /*009c*/ 	.byte	0x03, 0x1b
        /*009e*/ 	.short	0x00ff


	//----- nvinfo : EIATTR_MERCURY_ISA_VERSION
	.align		4
        /*00a0*/ 	.byte	0x03, 0x5f
        /*00a2*/ 	.short	0x0101


	//----- nvinfo : EIATTR_VRC_CTA_INIT_COUNT
	.align		4
        /*00a4*/ 	.byte	0x02, 0x4a
	.zero		1
	.zero		1


	//----- nvinfo : EIATTR_EXIT_INSTR_OFFSETS
	.align		4
        /*00a8*/ 	.byte	0x04, 0x1c
        /*00aa*/ 	.short	(.L_265 - .L_264)


	//   ....[0]....
.L_264:
        /*00ac*/ 	.word	0x00000190


	//   ....[1]....
        /*00b0*/ 	.word	0x00000260


	//   ....[2]....
        /*00b4*/ 	.word	0x000002c0


	//   ....[3]....
        /*00b8*/ 	.word	0x00000320


	//   ....[4]....
        /*00bc*/ 	.word	0x000010e0


	//----- nvinfo : EIATTR_CRS_STACK_SIZE
	.align		4
.L_265:
        /*00c0*/ 	.byte	0x04, 0x1e
        /*00c2*/ 	.short	(.L_267 - .L_266)
.L_266:
        /*00c4*/ 	.word	0x00000000


	//----- nvinfo : EIATTR_CBANK_PARAM_SIZE
	.align		4
.L_267:
        /*00c8*/ 	.byte	0x03, 0x19
        /*00ca*/ 	.short	0x0030


	//----- nvinfo : EIATTR_PARAM_CBANK
	.align		4
        /*00cc*/ 	.byte	0x04, 0x0a
        /*00ce*/ 	.short	(.L_269 - .L_268)
	.align		4
.L_268:
        /*00d0*/ 	.word	index@(.nv.constant0._Z3dotPdS_iiiiiiS_)
        /*00d4*/ 	.short	0x0380
        /*00d6*/ 	.short	0x0030


	//----- nvinfo : EIATTR_SW_WAR
	.align		4
.L_269:
        /*00d8*/ 	.byte	0x04, 0x36
        /*00da*/ 	.short	(.L_271 - .L_270)
.L_270:
        /*00dc*/ 	.word	0x00000008
.L_271:


//--------------------- .nv.callgraph             --------------------------
	.section	.nv.callgraph,"",@"SHT_CUDA_CALLGRAPH"
	.align	4
	.sectionentsize	8
	.align		4
        /*0000*/ 	.word	0x00000000
	.align		4
        /*0004*/ 	.word	0xffffffff
	.align		4
        /*0008*/ 	.word	0x00000000
	.align		4
        /*000c*/ 	.word	0xfffffffe
	.align		4
        /*0010*/ 	.word	0x00000000
	.align		4
        /*0014*/ 	.word	0xfffffffd
	.align		4
        /*0018*/ 	.word	0x00000000
	.align		4
        /*001c*/ 	.word	0xfffffffc


//--------------------- .text._Z23nearest_centroid_sharedPdS_iiiiiiPi --------------------------
	.section	.text._Z23nearest_centroid_sharedPdS_iiiiiiPi,"ax",@progbits
	.align	128
        .global         _Z23nearest_centroid_sharedPdS_iiiiiiPi
        .type           _Z23nearest_centroid_sharedPdS_iiiiiiPi,@function
        .size           _Z23nearest_centroid_sharedPdS_iiiiiiPi,(.L_x_270 - _Z23nearest_centroid_sharedPdS_iiiiiiPi)
        .other          _Z23nearest_centroid_sharedPdS_iiiiiiPi,@"STO_CUDA_ENTRY STV_DEFAULT"
_Z23nearest_centroid_sharedPdS_iiiiiiPi:
.text._Z23nearest_centroid_sharedPdS_iiiiiiPi:
[----:B------:R-:W-:Y:S01]  /*0000*/  LDC R1, c[0x0][0x37c] ;  /* 0x0000df00ff017b82 */ /* 0x000fe20000000800 */
[----:B------:R-:W0:Y:S07]  /*0010*/  LDCU UR4, c[0x0][0x370] ;  /* 0x00006e00ff0477ac */ /* 0x000e2e0008000800 */
[----:B------:R-:W1:Y:S01]  /*0020*/  LDC.64 R6, c[0x0][0x390] ;  /* 0x0000e400ff067b82 */ /* 0x000e620000000a00 */
[----:B------:R-:W2:Y:S01]  /*0030*/  LDCU.64 UR8, c[0x0][0x358] ;  /* 0x00006b00ff0877ac */ /* 0x000ea20008000a00 */
[----:B0-----:R-:W0:Y:S01]  /*0040*/  I2F.U32.RP R0, UR4 ;  /* 0x0000000400007d06 */ /* 0x001e220008209000 */
[----:B------:R-:W-:-:S07]  /*0050*/  ISETP.NE.U32.AND P2, PT, RZ, UR4, PT ;  /* 0x00000004ff007c0c */ /* 0x000fce000bf45070 */
[----:B0-----:R-:W0:Y:S02]  /*0060*/  MUFU.RCP R0, R0 ;  /* 0x0000000000007308 */ /* 0x001e240000001000 */
[----:B0-----:R-:W-:-:S06]  /*0070*/  VIADD R2, R0, 0xffffffe ;  /* 0x0ffffffe00027836 */ /* 0x001fcc0000000000 */
[----:B------:R0:W3:Y:S02]  /*0080*/  F2I.FTZ.U32.TRUNC.NTZ R3, R2 ;  /* 0x0000000200037305 */ /* 0x0000e4000021f000 */
[----:B0-----:R-:W-:Y:S02]  /*0090*/  IMAD.MOV.U32 R2, RZ, RZ, RZ ;  /* 0x000000ffff027224 */ /* 0x001fe400078e00ff */
[----:B---3--:R-:W-:-:S04]  /*00a0*/  IMAD.MOV R5, RZ, RZ, -R3 ;  /* 0x000000ffff057224 */ /* 0x008fc800078e0a03 */
[----:B------:R-:W-:-:S04]  /*00b0*/  IMAD R5, R5, UR4, RZ ;  /* 0x0000000405057c24 */ /* 0x000fc8000f8e02ff */
[----:B------:R-:W-:Y:S02]  /*00c0*/  IMAD.HI.U32 R4, R3, R5, R2 ;  /* 0x0000000503047227 */ /* 0x000fe400078e0002 */
[----:B------:R-:W0:Y:S04]  /*00d0*/  S2R R2, SR_CTAID.X ;  /* 0x0000000000027919 */ /* 0x000e280000002500 */
[----:B-1----:R-:W-:Y:S01]  /*00e0*/  IMAD.HI.U32 R5, R4, R7, RZ ;  /* 0x0000000704057227 */ /* 0x002fe200078e00ff */
[----:B------:R-:W1:Y:S03]  /*00f0*/  S2R R3, SR_TID.X ;  /* 0x0000000000037919 */ /* 0x000e660000002100 */
[----:B------:R-:W-:-:S04]  /*0100*/  IMAD.MOV R4, RZ, RZ, -R5 ;  /* 0x000000ffff047224 */ /* 0x000fc800078e0a05 */
[----:B------:R-:W-:-:S05]  /*0110*/  IMAD R0, R4, UR4, R7 ;  /* 0x0000000404007c24 */ /* 0x000fca000f8e0207 */
[----:B------:R-:W-:-:S13]  /*0120*/  ISETP.GE.U32.AND P0, PT, R0, UR4, PT ;  /* 0x0000000400007c0c */ /* 0x000fda000bf06070 */
[----:B------:R-:W-:Y:S01]  /*0130*/  @P0 VIADD R0, R0, -UR4 ;  /* 0x8000000400000c36 */ /* 0x000fe20008000000 */
[----:B------:R-:W-:Y:S02]  /*0140*/  @P0 IADD3 R5, PT, PT, R5, 0x1, RZ ;  /* 0x0000000105050810 */ /* 0x000fe40007ffe0ff */
[----:B------:R-:W-:Y:S02]  /*0150*/  ISETP.GE.AND P0, PT, R6, 0x1, PT ;  /* 0x000000010600780c */ /* 0x000fe40003f06270 */
[----:B------:R-:W-:-:S13]  /*0160*/  ISETP.GE.U32.AND P1, PT, R0, UR4, PT ;  /* 0x0000000400007c0c */ /* 0x000fda000bf26070 */
[----:B------:R-:W-:Y:S01]  /*0170*/  @P1 VIADD R5, R5, 0x1 ;  /* 0x0000000105051836 */ /* 0x000fe20000000000 */
[----:B------:R-:W-:-:S05]  /*0180*/  @!P2 LOP3.LUT R5, RZ, UR4, RZ, 0x33, !PT ;  /* 0x00000004ff05ac12 */ /* 0x000fca000f8e33ff */
[----:B0-----:R-:W-:Y:S01]  /*0190*/  IMAD R0, R5, R2, RZ ;  /* 0x0000000205007224 */ /* 0x001fe200078e02ff */
[----:B-12---:R-:W-:Y:S06]  /*01a0*/  @!P0 BRA `(.L_x_0) ;  /* 0x0000000800048947 */ /* 0x006fec0003800000 */
[C---:B------:R-:W-:Y:S01]  /*01b0*/  ISETP.GE.U32.AND P0, PT, R6.reuse, 0x10, PT ;  /* 0x000000100600780c */ /* 0x040fe20003f06070 */
[----:B------:R-:W-:Y:S01]  /*01c0*/  IMAD R4, R3, R6, RZ ;  /* 0x0000000603047224 */ /* 0x000fe200078e02ff */
[----:B------:R-:W-:Y:S01]  /*01d0*/  LOP3.LUT R2, R6, 0xf, RZ, 0xc0, !PT ;  /* 0x0000000f06027812 */ /* 0x000fe200078ec0ff */
[----:B------:R-:W-:-:S03]  /*01e0*/  IMAD.MOV.U32 R27, RZ, RZ, RZ ;  /* 0x000000ffff1b7224 */ /* 0x000fc600078e00ff */
[----:B------:R-:W-:-:S07]  /*01f0*/  ISETP.NE.AND P1, PT, R2, RZ, PT ;  /* 0x000000ff0200720c */ /* 0x000fce0003f25270 */
[----:B------:R-:W-:Y:S06]  /*0200*/  @!P0 BRA `(.L_x_1) ;  /* 0x0000000000b48947 */ /* 0x000fec0003800000 */
[----:B------:R-:W0:Y:S01]  /*0210*/  S2UR UR5, SR_CgaCtaId ;  /* 0x00000000000579c3 */ /* 0x000e220000008800 */
[----:B------:R-:W-:Y:S01]  /*0220*/  UMOV UR4, 0x400 ;  /* 0x0000040000047882 */ /* 0x000fe20000000000 */
[----:B------:R-:W-:Y:S01]  /*0230*/  LOP3.LUT R27, R6, 0x7ffffff0, RZ, 0xc0, !PT ;  /* 0x7ffffff0061b7812 */ /* 0x000fe200078ec0ff */
[----:B------:R-:W-:-:S04]  /*0240*/  UIADD3 UR4, UPT, UPT, UR4, 0x2000, URZ ;  /* 0x0000200004047890 */ /* 0x000fc8000fffe0ff */
[----:B0-----:R-:W-:-:S03]  /*0250*/  ULEA UR5, UR5, UR4, 0x18 ;  /* 0x0000000405057291 */ /* 0x001fc6000f8ec0ff */
[----:B------:R-:W-:-:S09]  /*0260*/  UMOV UR4, URZ ;  /* 0x000000ff00047c82 */ /* 0x000fd20008000000 */
.L_x_2:
[----:B0-----:R-:W0:Y:S01]  /*0270*/  LDC.64 R22, c[0x0][0x388] ;  /* 0x0000e200ff167b82 */ /* 0x001e220000000a00 */
[----:B------:R-:W-:-:S04]  /*0280*/  VIADD R29, R4, UR4 ;  /* 0x00000004041d7c36 */ /* 0x000fc80008000000 */
[----:B0-----:R-:W-:-:S05]  /*0290*/  IMAD.WIDE.U32 R22, R29, 0x8, R22 ;  /* 0x000000081d167825 */ /* 0x001fca00078e0016 */
[----:B------:R-:W2:Y:S01]  /*02a0*/  LDG.E.64 R20, desc[UR8][R22.64] ;  /* 0x0000000816147981 */ /* 0x000ea2000c1e1b00 */
[----:B------:R-:W-:-:S03]  /*02b0*/  LEA R29, R29, UR5, 0x3 ;  /* 0x000000051d1d7c11 */ /* 0x000fc6000f8e18ff */
[----:B------:R-:W3:Y:S04]  /*02c0*/  LDG.E.64 R18, desc[UR8][R22.64+0x8] ;  /* 0x0000080816127981 */ /* 0x000ee8000c1e1b00 */
[----:B------:R-:W4:Y:S04]  /*02d0*/  LDG.E.64 R16, desc[UR8][R22.64+0x10] ;  /* 0x0000100816107981 */ /* 0x000f28000c1e1b00 */
[----:B------:R-:W5:Y:S04]  /*02e0*/  LDG.E.64 R8, desc[UR8][R22.64+0x18] ;  /* 0x0000180816087981 */ /* 0x000f68000c1e1b00 */
[----:B------:R-:W5:Y:S04]  /*02f0*/  LDG.E.64 R24, desc[UR8][R22.64+0x20] ;  /* 0x0000200816187981 */ /* 0x000f68000c1e1b00 */
[----:B------:R-:W5:Y:S04]  /*0300*/  LDG.E.64 R10, desc[UR8][R22.64+0x28] ;  /* 0x00002808160a7981 */ /* 0x000f68000c1e1b00 */
[----:B------:R-:W5:Y:S04]  /*0310*/  LDG.E.64 R12, desc[UR8][R22.64+0x30] ;  /* 0x00003008160c7981 */ /* 0x000f68000c1e1b00 */
[----:B------:R-:W5:Y:S04]  /*0320*/  LDG.E.64 R14, desc[UR8][R22.64+0x38] ;  /* 0x00003808160e7981 */ /* 0x000f68000c1e1b00 */
[----:B--2---:R0:W-:Y:S04]  /*0330*/  STS.64 [R29], R20 ;  /* 0x000000141d007388 */ /* 0x0041e80000000a00 */
[----:B---3--:R1:W-:Y:S04]  /*0340*/  STS.64 [R29+0x8], R18 ;  /* 0x000008121d007388 */ /* 0x0083e80000000a00 */
[----:B----4-:R2:W-:Y:S04]  /*0350*/  STS.64 [R29+0x10], R16 ;  /* 0x000010101d007388 */ /* 0x0105e80000000a00 */
[----:B-----5:R-:W-:Y:S04]  /*0360*/  STS.64 [R29+0x18], R8 ;  /* 0x000018081d007388 */ /* 0x020fe80000000a00 */
[----:B------:R-:W-:Y:S04]  /*0370*/  STS.64 [R29+0x20], R24 ;  /* 0x000020181d007388 */ /* 0x000fe80000000a00 */
[----:B------:R-:W-:Y:S04]  /*0380*/  STS.64 [R29+0x28], R10 ;  /* 0x0000280a1d007388 */ /* 0x000fe80000000a00 */
[----:B------:R-:W-:Y:S04]  /*0390*/  STS.64 [R29+0x30], R12 ;  /* 0x0000300c1d007388 */ /* 0x000fe80000000a00 */
[----:B------:R3:W-:Y:S04]  /*03a0*/  STS.64 [R29+0x38], R14 ;  /* 0x0000380e1d007388 */ /* 0x0007e80000000a00 */
[----:B0-----:R-:W4:Y:S04]  /*03b0*/  LDG.E.64 R20, desc[UR8][R22.64+0x40] ;  /* 0x0000400816147981 */ /* 0x001f28000c1e1b00 */
[----:B-1----:R-:W5:Y:S04]  /*03c0*/  LDG.E.64 R18, desc[UR8][R22.64+0x48] ;  /* 0x0000480816127981 */ /* 0x002f68000c1e1b00 */
[----:B--2---:R-:W2:Y:S04]  /*03d0*/  LDG.E.64 R16, desc[UR8][R22.64+0x50] ;  /* 0x0000500816107981 */ /* 0x004ea8000c1e1b00 */
[----:B---3--:R-:W3:Y:S04]  /*03e0*/  LDG.E.64 R14, desc[UR8][R22.64+0x58] ;  /* 0x00005808160e7981 */ /* 0x008ee8000c1e1b00 */
[----:B------:R-:W3:Y:S04]  /*03f0*/  LDG.E.64 R12, desc[UR8][R22.64+0x60] ;  /* 0x00006008160c7981 */ /* 0x000ee8000c1e1b00 */
[----:B------:R-:W3:Y:S04]  /*0400*/  LDG.E.64 R10, desc[UR8][R22.64+0x68] ;  /* 0x00006808160a7981 */ /* 0x000ee8000c1e1b00 */
[----:B------:R-:W3:Y:S04]  /*0410*/  LDG.E.64 R8, desc[UR8][R22.64+0x70] ;  /* 0x0000700816087981 */ /* 0x000ee8000c1e1b00 */
[----:B------:R-:W3:Y:S01]  /*0420*/  LDG.E.64 R24, desc[UR8][R22.64+0x78] ;  /* 0x0000780816187981 */ /* 0x000ee2000c1e1b00 */
[----:B------:R-:W-:-:S06]  /*0430*/  UIADD3 UR4, UPT, UPT, UR4, 0x10, URZ ;  /* 0x0000001004047890 */ /* 0x000fcc000fffe0ff */
[----:B------:R-:W-:Y:S01]  /*0440*/  ISETP.NE.AND P0, PT, R27, UR4, PT ;  /* 0x000000041b007c0c */ /* 0x000fe2000bf05270 */
[----:B----4-:R0:W-:Y:S04]  /*0450*/  STS.64 [R29+0x40], R20 ;  /* 0x000040141d007388 */ /* 0x0101e80000000a00 */
[----:B-----5:R0:W-:Y:S04]  /*0460*/  STS.64 [R29+0x48], R18 ;  /* 0x000048121d007388 */ /* 0x0201e80000000a00 */
[----:B--2---:R0:W-:Y:S04]  /*0470*/  STS.64 [R29+0x50], R16 ;  /* 0x000050101d007388 */ /* 0x0041e80000000a00 */
[----:B---3--:R0:W-:Y:S04]  /*0480*/  STS.64 [R29+0x58], R14 ;  /* 0x0000580e1d007388 */ /* 0x0081e80000000a00 */
[----:B------:R0:W-:Y:S04]  /*0490*/  STS.64 [R29+0x60], R12 ;  /* 0x0000600c1d007388 */ /* 0x0001e80000000a00 */
[----:B------:R0:W-:Y:S04]  /*04a0*/  STS.64 [R29+0x68], R10 ;  /* 0x0000680a1d007388 */ /* 0x0001e80000000a00 */
[----:B------:R0:W-:Y:S04]  /*04b0*/  STS.64 [R29+0x70], R8 ;  /* 0x000070081d007388 */ /* 0x0001e80000000a00 */
[----:B------:R0:W-:Y:S01]  /*04c0*/  STS.64 [R29+0x78], R24 ;  /* 0x000078181d007388 */ /* 0x0001e20000000a00 */
[----:B------:R-:W-:Y:S05]  /*04d0*/  @P0 BRA `(.L_x_2) ;  /* 0xfffffffc00640947 */ /* 0x000fea000383ffff */
.L_x_1:
[----:B------:R-:W-:Y:S05]  /*04e0*/  @!P1 BRA `(.L_x_0) ;  /* 0x0000000400349947 */ /* 0x000fea0003800000 */
[----:B------:R-:W-:Y:S02]  /*04f0*/  ISETP.GE.U32.AND P0, PT, R2, 0x8, PT ;  /* 0x000000080200780c */ /* 0x000fe40003f06070 */
[----:B------:R-:W-:-:S04]  /*0500*/  LOP3.LUT R26, R6, 0x7, RZ, 0xc0, !PT ;  /* 0x00000007061a7812 */ /* 0x000fc800078ec0ff */
[----:B------:R-:W-:-:S07]  /*0510*/  ISETP.NE.AND P1, PT, R26, RZ, PT ;  /* 0x000000ff1a00720c */ /* 0x000fce0003f25270 */
[----:B------:R-:W-:Y:S06]  /*0520*/  @!P0 BRA `(.L_x_3) ;  /* 0x0000000000788947 */ /* 0x000fec0003800000 */
[----:B0-----:R-:W0:Y:S01]  /*0530*/  LDC.64 R8, c[0x0][0x388] ;  /* 0x0000e200ff087b82 */ /* 0x001e220000000a00 */
[----:B------:R-:W1:Y:S01]  /*0540*/  LDCU.64 UR4, c[0x0][0x388] ;  /* 0x00007100ff0477ac */ /* 0x000e620008000a00 */
[C---:B------:R-:W-:Y:S01]  /*0550*/  IADD3 R10, P0, PT, R4.reuse, R27, RZ ;  /* 0x0000001b040a7210 */ /* 0x040fe20007f1e0ff */
[----:B------:R-:W-:-:S04]  /*0560*/  IMAD.IADD R2, R4, 0x1, R27 ;  /* 0x0000000104027824 */ /* 0x000fc800078e021b */
[----:B------:R-:W-:Y:S01]  /*0570*/  IMAD.X R11, RZ, RZ, RZ, P0 ;  /* 0x000000ffff0b7224 */ /* 0x000fe200000e06ff */
[----:B-1----:R-:W-:-:S04]  /*0580*/  LEA R22, P0, R10, UR4, 0x3 ;  /* 0x000000040a167c11 */ /* 0x002fc8000f8018ff */
[----:B------:R-:W-:Y:S01]  /*0590*/  LEA.HI.X R23, R10, UR5, R11, 0x3, P0 ;  /* 0x000000050a177c11 */ /* 0x000fe200080f1c0b */
[----:B0-----:R-:W-:-:S04]  /*05a0*/  IMAD.WIDE.U32 R8, R2, 0x8, R8 ;  /* 0x0000000802087825 */ /* 0x001fc800078e0008 */
[----:B------:R-:W2:Y:S04]  /*05b0*/  LDG.E.64 R20, desc[UR8][R22.64+0x8] ;  /* 0x0000080816147981 */ /* 0x000ea8000c1e1b00 */
[----:B------:R-:W3:Y:S04]  /*05c0*/  LDG.E.64 R8, desc[UR8][R8.64] ;  /* 0x0000000808087981 */ /* 0x000ee8000c1e1b00 */
[----:B------:R-:W4:Y:S04]  /*05d0*/  LDG.E.64 R18, desc[UR8][R22.64+0x10] ;  /* 0x0000100816127981 */ /* 0x000f28000c1e1b00 */
[----:B------:R-:W5:Y:S04]  /*05e0*/  LDG.E.64 R16, desc[UR8][R22.64+0x18] ;  /* 0x0000180816107981 */ /* 0x000f68000c1e1b00 */
[----:B------:R-:W5:Y:S04]  /*05f0*/  LDG.E.64 R14, desc[UR8][R22.64+0x20] ;  /* 0x00002008160e7981 */ /* 0x000f68000c1e1b00 */
[----:B------:R-:W5:Y:S04]  /*0600*/  LDG.E.64 R12, desc[UR8][R22.64+0x28] ;  /* 0x00002808160c7981 */ /* 0x000f68000c1e1b00 */
[----:B------:R-:W5:Y:S04]  /*0610*/  LDG.E.64 R10, desc[UR8][R22.64+0x30] ;  /* 0x00003008160a7981 */ /* 0x000f68000c1e1b00 */
[----:B------:R-:W5:Y:S01]  /*0620*/  LDG.E.64 R24, desc[UR8][R22.64+0x38] ;  /* 0x0000380816187981 */ /* 0x000f62000c1e1b00 */
[----:B------:R-:W0:Y:S01]  /*0630*/  S2UR UR5, SR_CgaCtaId ;  /* 0x00000000000579c3 */ /* 0x000e220000008800 */
[----:B------:R-:W-:-:S02]  /*0640*/  UMOV UR4, 0x400 ;  /* 0x0000040000047882 */ /* 0x000fc40000000000 */
[----:B------:R-:W-:-:S04]  /*0650*/  UIADD3 UR4, UPT, UPT, UR4, 0x2000, URZ ;  /* 0x0000200004047890 */ /* 0x000fc8000fffe0ff */
[----:B0-----:R-:W-:-:S06]  /*0660*/  ULEA UR4, UR5, UR4, 0x18 ;  /* 0x0000000405047291 */ /* 0x001fcc000f8ec0ff */
[----:B------:R-:W-:Y:S02]  /*0670*/  LEA R29, R2, UR4, 0x3 ;  /* 0x00000004021d7c11 */ /* 0x000fe4000f8e18ff */
[----:B------:R-:W-:-:S03]  /*0680*/  IADD3 R27, PT, PT, R27, 0x8, RZ ;  /* 0x000000081b1b7810 */ /* 0x000fc60007ffe0ff */
[----:B--2---:R1:W-:Y:S04]  /*0690*/  STS.64 [R29+0x8], R20 ;  /* 0x000008141d007388 */ /* 0x0043e80000000a00 */
[----:B---3--:R1:W-:Y:S04]  /*06a0*/  STS.64 [R29], R8 ;  /* 0x000000081d007388 */ /* 0x0083e80000000a00 */
[----:B----4-:R1:W-:Y:S04]  /*06b0*/  STS.64 [R29+0x10], R18 ;  /* 0x000010121d007388 */ /* 0x0103e80000000a00 */
[----:B-----5:R1:W-:Y:S04]  /*06c0*/  STS.64 [R29+0x18], R16 ;  /* 0x000018101d007388 */ /* 0x0203e80000000a00 */
[----:B------:R1:W-:Y:S04]  /*06d0*/  STS.64 [R29+0x20], R14 ;  /* 0x0000200e1d007388 */ /* 0x0003e80000000a00 */
[----:B------:R1:W-:Y:S04]  /*06e0*/  STS.64 [R29+0x28], R12 ;  /* 0x0000280c1d007388 */ /* 0x0003e80000000a00 */
[----:B------:R1:W-:Y:S04]  /*06f0*/  STS.64 [R29+0x30], R10 ;  /* 0x0000300a1d007388 */ /* 0x0003e80000000a00 */
[----:B------:R1:W-:Y:S02]  /*0700*/  STS.64 [R29+0x38], R24 ;  /* 0x000038181d007388 */ /* 0x0003e40000000a00 */
.L_x_3:
[----:B------:R-:W-:Y:S05]  /*0710*/  @!P1 BRA `(.L_x_0) ;  /* 0x0000000000a89947 */ /* 0x000fea0003800000 */
[----:B------:R-:W-:Y:S02]  /*0720*/  ISETP.GE.U32.AND P0, PT, R26, 0x4, PT ;  /* 0x000000041a00780c */ /* 0x000fe40003f06070 */
[----:B------:R-:W-:-:S04]  /*0730*/  LOP3.LUT R2, R6, 0x3, RZ, 0xc0, !PT ;  /* 0x0000000306027812 */ /* 0x000fc800078ec0ff */
[----:B------:R-:W-:-:S07]  /*0740*/  ISETP.NE.AND P1, PT, R2, RZ, PT ;  /* 0x000000ff0200720c */ /* 0x000fce0003f25270 */
[----:B------:R-:W-:Y:S06]  /*0750*/  @!P0 BRA `(.L_x_4) ;  /* 0x0000000000588947 */ /* 0x000fec0003800000 */
[----:B01----:R-:W0:Y:S01]  /*0760*/  LDC.64 R10, c[0x0][0x388] ;  /* 0x0000e200ff0a7b82 */ /* 0x003e220000000a00 */
        /* <DEDUP_REMOVED lines=10> */
[----:B------:R-:W5:Y:S01]  /*0810*/  LDG.E.64 R16, desc[UR8][R8.64+0x18] ;  /* 0x0000180808107981 */ /* 0x000f62000c1e1b00 */
[----:B------:R-:W0:Y:S01]  /*0820*/  S2UR UR5, SR_CgaCtaId ;  /* 0x00000000000579c3 */ /* 0x000e220000008800 */
[----:B------:R-:W-:-:S02]  /*0830*/  UMOV UR4, 0x400 ;  /* 0x0000040000047882 */ /* 0x000fc40000000000 */
[----:B------:R-:W-:-:S04]  /*0840*/  UIADD3 UR4, UPT, UPT, UR4, 0x2000, URZ ;  /* 0x0000200004047890 */ /* 0x000fc8000fffe0ff */
[----:B0-----:R-:W-:-:S06]  /*0850*/  ULEA UR4, UR5, UR4, 0x18 ;  /* 0x0000000405047291 */ /* 0x001fcc000f8ec0ff */
[----:B------:R-:W-:Y:S01]  /*0860*/  LEA R19, R19, UR4, 0x3 ;  /* 0x0000000413137c11 */ /* 0x000fe2000f8e18ff */
[----:B------:R-:W-:-:S04]  /*0870*/  VIADD R27, R27, 0x4 ;  /* 0x000000041b1b7836 */ /* 0x000fc80000000000 */
[----:B--2---:R2:W-:Y:S04]  /*0880*/  STS.64 [R19+0x8], R12 ;  /* 0x0000080c13007388 */ /* 0x0045e80000000a00 */
[----:B---3--:R2:W-:Y:S04]  /*0890*/  STS.64 [R19], R10 ;  /* 0x0000000a13007388 */ /* 0x0085e80000000a00 */
[----:B----4-:R2:W-:Y:S04]  /*08a0*/  STS.64 [R19+0x10], R14 ;  /* 0x0000100e13007388 */ /* 0x0105e80000000a00 */
[----:B-----5:R2:W-:Y:S02]  /*08b0*/  STS.64 [R19+0x18], R16 ;  /* 0x0000181013007388 */ /* 0x0205e40000000a00 */
.L_x_4:
[----:B------:R-:W-:Y:S05]  /*08c0*/  @!P1 BRA `(.L_x_0) ;  /* 0x00000000003c9947 */ /* 0x000fea0003800000 */
[----:B------:R-:W3:Y:S01]  /*08d0*/  S2UR UR5, SR_CgaCtaId ;  /* 0x00000000000579c3 */ /* 0x000ee20000008800 */
[----:B------:R-:W-:Y:S02]  /*08e0*/  UMOV UR4, 0x400 ;  /* 0x0000040000047882 */ /* 0x000fe40000000000 */
[----:B------:R-:W-:-:S05]  /*08f0*/  UIADD3 UR4, UPT, UPT, UR4, 0x2000, URZ ;  /* 0x0000200004047890 */ /* 0x000fca000fffe0ff */
[----:B012---:R-:W0:Y:S01]  /*0900*/  LDC.64 R10, c[0x0][0x388] ;  /* 0x0000e200ff0a7b82 */ /* 0x007e220000000a00 */
[----:B---3--:R-:W-:-:S03]  /*0910*/  ULEA UR5, UR5, UR4, 0x18 ;  /* 0x0000000405057291 */ /* 0x008fc6000f8ec0ff */
[----:B------:R-:W-:-:S09]  /*0920*/  UMOV UR4, URZ ;  /* 0x000000ff00047c82 */ /* 0x000fd20008000000 */
.L_x_5:
[----:B---3--:R-:W-:-:S04]  /*0930*/  IMAD.IADD R13, R4, 0x1, R27 ;  /* 0x00000001040d7824 */ /* 0x008fc800078e021b */
[----:B0-----:R-:W-:-:S06]  /*0940*/  IMAD.WIDE.U32 R8, R13, 0x8, R10 ;  /* 0x000000080d087825 */ /* 0x001fcc00078e000a */
[----:B------:R-:W2:Y:S01]  /*0950*/  LDG.E.64 R8, desc[UR8][R8.64] ;  /* 0x0000000808087981 */ /* 0x000ea2000c1e1b00 */
[----:B------:R-:W-:Y:S01]  /*0960*/  LEA R13, R13, UR5, 0x3 ;  /* 0x000000050d0d7c11 */ /* 0x000fe2000f8e18ff */
[----:B------:R-:W-:Y:S01]  /*0970*/  UIADD3 UR4, UPT, UPT, UR4, 0x1, URZ ;  /* 0x0000000104047890 */ /* 0x000fe2000fffe0ff */
[----:B------:R-:W-:-:S05]  /*0980*/  VIADD R27, R27, 0x1 ;  /* 0x000000011b1b7836 */ /* 0x000fca0000000000 */
[----:B------:R-:W-:Y:S01]  /*0990*/  ISETP.NE.AND P0, PT, R2, UR4, PT ;  /* 0x0000000402007c0c */ /* 0x000fe2000bf05270 */
[----:B--2---:R3:W-:-:S12]  /*09a0*/  STS.64 [R13], R8 ;  /* 0x000000080d007388 */ /* 0x0047d80000000a00 */
[----:B------:R-:W-:Y:S05]  /*09b0*/  @P0 BRA `(.L_x_5) ;  /* 0xfffffffc00dc0947 */ /* 0x000fea000383ffff */
.L_x_0:
[----:B------:R-:W-:Y:S02]  /*09c0*/  ISETP.GE.AND P0, PT, R0, R7, PT ;  /* 0x000000070000720c */ /* 0x000fe40003f06270 */
[C---:B------:R-:W-:Y:S02]  /*09d0*/  IADD3 R2, PT, PT, R5.reuse, R0, RZ ;  /* 0x0000000005027210 */ /* 0x040fe40007ffe0ff */
[----:B------:R-:W-:-:S13]  /*09e0*/  ISETP.LT.OR P0, PT, R5, 0x1, P0 ;  /* 0x000000010500780c */ /* 0x000fda0000701670 */
[----:B------:R-:W-:Y:S05]  /*09f0*/  @P0 BRA `(.L_x_6) ;  /* 0x00000010001c0947 */ /* 0x000fea0003800000 */
[----:B------:R-:W-:Y:S02]  /*0a00*/  ISETP.GT.AND P1, PT, R6, RZ, PT ;  /* 0x000000ff0600720c */ /* 0x000fe40003f24270 */
[----:B------:R-:W-:-:S11]  /*0a10*/  VIMNMX R4, PT, PT, R2, R7, PT ;  /* 0x0000000702047248 */ /* 0x000fd60003fe0100 */
[----:B------:R-:W-:Y:S05]  /*0a20*/  @P1 BRA `(.L_x_7) ;  /* 0x0000000000401947 */ /* 0x000fea0003800000 */
[----:B------:R-:W4:Y:S01]  /*0a30*/  S2UR UR5, SR_CgaCtaId ;  /* 0x00000000000579c3 */ /* 0x000f220000008800 */
[----:B------:R-:W-:Y:S01]  /*0a40*/  IMAD.MOV.U32 R5, RZ, RZ, R0 ;  /* 0x000000ffff057224 */ /* 0x000fe200078e0000 */
[----:B------:R-:W-:Y:S01]  /*0a50*/  UMOV UR4, 0x400 ;  /* 0x0000040000047882 */ /* 0x000fe20000000000 */
[----:B------:R-:W0:Y:S01]  /*0a60*/  LDCU UR6, c[0x0][0x398] ;  /* 0x00007300ff0677ac */ /* 0x000e220008000800 */
[----:B------:R-:W0:Y:S02]  /*0a70*/  LDCU UR7, c[0x0][0x3a4] ;  /* 0x00007480ff0777ac */ /* 0x000e240008000800 */
[----:B0---4-:R-:W-:-:S12]  /*0a80*/  ULEA UR4, UR5, UR4, 0x18 ;  /* 0x0000000405047291 */ /* 0x011fd8000f8ec0ff */
.L_x_8:
[----:B------:R-:W-:-:S04]  /*0a90*/  IMAD.IADD R6, R5, 0x1, -R0 ;  /* 0x0000000105067824 */ /* 0x000fc800078e0a00 */
[----:B------:R-:W-:-:S05]  /*0aa0*/  IMAD R6, R6, UR6, R3 ;  /* 0x0000000606067c24 */ /* 0x000fca000f8e0203 */
[----:B------:R-:W-:-:S13]  /*0ab0*/  ISETP.GE.AND P1, PT, R6, UR7, PT ;  /* 0x0000000706007c0c */ /* 0x000fda000bf26270 */
[----:B------:R-:W-:Y:S05]  /*0ac0*/  @P1 EXIT ;  /* 0x000000000000194d */ /* 0x000fea0003800000 */
[----:B------:R-:W-:Y:S01]  /*0ad0*/  LEA R6, R6, UR4, 0x3 ;  /* 0x0000000406067c11 */ /* 0x000fe2000f8e18ff */
[----:B------:R-:W-:-:S04]  /*0ae0*/  VIADD R5, R5, 0x1 ;  /* 0x0000000105057836 */ /* 0x000fc80000000000 */
[----:B------:R0:W-:Y:S01]  /*0af0*/  STS.64 [R6], RZ ;  /* 0x000000ff06007388 */ /* 0x0001e20000000a00 */
[----:B------:R-:W-:-:S13]  /*0b00*/  ISETP.GE.AND P1, PT, R5, R4, PT ;  /* 0x000000040500720c */ /* 0x000fda0003f26270 */
[----:B0-----:R-:W-:Y:S05]  /*0b10*/  @!P1 BRA `(.L_x_8) ;  /* 0xfffffffc00dc9947 */ /* 0x001fea000383ffff */
[----:B------:R-:W-:Y:S05]  /*0b20*/  BRA `(.L_x_6) ;  /* 0x0000000c00d07947 */ /* 0x000fea0003800000 */
.L_x_7:
[----:B------:R-:W-:Y:S01]  /*0b30*/  LOP3.LUT R5, R6, 0x7, RZ, 0xc0, !PT ;  /* 0x0000000706057812 */ /* 0x000fe200078ec0ff */
[----:B------:R-:W-:-:S07]  /*0b40*/  IMAD.MOV.U32 R7, RZ, RZ, R0 ;  /* 0x000000ffff077224 */ /* 0x000fce00078e0000 */
.L_x_15:
[----:B----4-:R-:W4:Y:S01]  /*0b50*/  LDCU UR4, c[0x0][0x398] ;  /* 0x00007300ff0477ac */ /* 0x010f220008000800 */
[----:B------:R-:W-:Y:S01]  /*0b60*/  IMAD.IADD R6, R7, 0x1, -R0 ;  /* 0x0000000107067824 */ /* 0x000fe200078e0a00 */
[----:B------:R-:W5:Y:S03]  /*0b70*/  LDCU UR5, c[0x0][0x3a4] ;  /* 0x00007480ff0577ac */ /* 0x000f660008000800 */
[----:B----4-:R-:W-:-:S05]  /*0b80*/  IMAD R6, R6, UR4, R3 ;  /* 0x0000000406067c24 */ /* 0x010fca000f8e0203 */
[----:B-----5:R-:W-:-:S13]  /*0b90*/  ISETP.GE.AND P1, PT, R6, UR5, PT ;  /* 0x0000000506007c0c */ /* 0x020fda000bf26270 */
[----:B--23--:R-:W-:Y:S05]  /*0ba0*/  @P1 EXIT ;  /* 0x000000000000194d */ /* 0x00cfea0003800000 */
[----:B------:R-:W4:Y:S01]  /*0bb0*/  S2UR UR6, SR_CgaCtaId ;  /* 0x00000000000679c3 */ /* 0x000f220000008800 */
[----:B------:R-:W-:Y:S01]  /*0bc0*/  UMOV UR5, 0x400 ;  /* 0x0000040000057882 */ /* 0x000fe20000000000 */
[----:B------:R-:W5:Y:S01]  /*0bd0*/  LDCU UR4, c[0x0][0x390] ;  /* 0x00007200ff0477ac */ /* 0x000f620008000800 */
[----:B01-3--:R-:W-:Y:S01]  /*0be0*/  CS2R R8, SRZ ;  /* 0x0000000000087805 */ /* 0x00bfe2000001ff00 */
[----:B-----5:R-:W-:Y:S02]  /*0bf0*/  UISETP.GE.U32.AND UP0, UPT, UR4, 0x8, UPT ;  /* 0x000000080400788c */ /* 0x020fe4000bf06070 */
[----:B----4-:R-:W-:-:S06]  /*0c00*/  ULEA UR7, UR6, UR5, 0x18 ;  /* 0x0000000506077291 */ /* 0x010fcc000f8ec0ff */
[----:B------:R-:W-:Y:S01]  /*0c10*/  LEA R25, R6, UR7, 0x3 ;  /* 0x0000000706197c11 */ /* 0x000fe2000f8e18ff */
[----:B------:R-:W-:-:S04]  /*0c20*/  HFMA2 R6, -RZ, RZ, 0, 0 ;  /* 0x00000000ff067431 */ /* 0x000fc800000001ff */
[----:B------:R0:W-:Y:S01]  /*0c30*/  STS.64 [R25], RZ ;  /* 0x000000ff19007388 */ /* 0x0001e20000000a00 */
[----:B------:R-:W-:Y:S05]  /*0c40*/  BRA.U !UP0, `(.L_x_9) ;  /* 0x0000000508607547 */ /* 0x000fea000b800000 */
[----:B--2---:R-:W1:Y:S01]  /*0c50*/  LDC.64 R10, c[0x0][0x380] ;  /* 0x0000e000ff0a7b82 */ /* 0x004e620000000a00 */
[----:B------:R-:W-:Y:S01]  /*0c60*/  UIADD3 UR5, UPT, UPT, UR5, 0x2000, URZ ;  /* 0x0000200005057890 */ /* 0x000fe2000fffe0ff */
[----:B------:R-:W-:Y:S01]  /*0c70*/  IMAD.MOV.U32 R6, RZ, RZ, RZ ;  /* 0x000000ffff067224 */ /* 0x000fe200078e00ff */
[----:B------:R-:W-:Y:S01]  /*0c80*/  CS2R R8, SRZ ;  /* 0x0000000000087805 */ /* 0x000fe2000001ff00 */
[----:B------:R-:W2:Y:S01]  /*0c90*/  LDCU UR11, c[0x0][0x3a0] ;  /* 0x00007400ff0b77ac */ /* 0x000ea20008000800 */
[----:B------:R-:W3:Y:S01]  /*0ca0*/  LDCU UR12, c[0x0][0x39c] ;  /* 0x00007380ff0c77ac */ /* 0x000ee20008000800 */
[----:B------:R-:W4:Y:S01]  /*0cb0*/  LDCU UR7, c[0x0][0x390] ;  /* 0x00007200ff0777ac */ /* 0x000f220008000800 */
[----:B------:R-:W-:Y:S02]  /*0cc0*/  ULOP3.LUT UR10, UR4, 0x7ffffff8, URZ, 0xc0, !UPT ;  /* 0x7ffffff8040a7892 */ /* 0x000fe4000f8ec0ff */
[----:B------:R-:W-:-:S12]  /*0cd0*/  ULEA UR5, UR6, UR5, 0x18 ;  /* 0x0000000506057291 */ /* 0x000fd8000f8ec0ff */
.L_x_10:
[----:B----4-:R-:W-:Y:S02]  /*0ce0*/  UMOV UR4, UR7 ;  /* 0x0000000700047c82 */ /* 0x010fe40008000000 */
[--C-:B------:R-:W-:Y:S02]  /*0cf0*/  IMAD R26, R3, UR4, R6.reuse ;  /* 0x00000004031a7c24 */ /* 0x100fe4000f8e0206 */
[----:B------:R-:W-:-:S03]  /*0d00*/  IMAD R27, R7, UR4, R6 ;  /* 0x00000004071b7c24 */ /* 0x000fc6000f8e0206 */
[----:B--2---:R-:W-:Y:S01]  /*0d10*/  ISETP.GE.AND P3, PT, R26, UR11, PT ;  /* 0x0000000b1a007c0c */ /* 0x004fe2000bf66270 */
[----:B-1----:R-:W-:-:S03]  /*0d20*/  IMAD.WIDE R12, R27, 0x8, R10 ;  /* 0x000000081b0c7825 */ /* 0x002fc600078e020a */
[----:B---3--:R-:W-:-:S13]  /*0d30*/  ISETP.GE.OR P3, PT, R27, UR12, P3 ;  /* 0x0000000c1b007c0c */ /* 0x008fda0009f66670 */
[----:B------:R-:W2:Y:S01]  /*0d40*/  @!P3 LDG.E.64 R14, desc[UR8][R12.64] ;  /* 0x000000080c0eb981 */ /* 0x000ea2000c1e1b00 */
[----:B------:R-:W-:Y:S02]  /*0d50*/  VIADD R17, R26, 0x1 ;  /* 0x000000011a117836 */ /* 0x000fe40000000000 */
[----:B------:R-:W-:-:S03]  /*0d60*/  VIADD R16, R27, 0x1 ;  /* 0x000000011b107836 */ /* 0x000fc60000000000 */
[----:B------:R-:W-:-:S04]  /*0d70*/  ISETP.GE.AND P4, PT, R17, UR11, PT ;  /* 0x0000000b11007c0c */ /* 0x000fc8000bf86270 */
[----:B------:R-:W-:-:S13]  /*0d80*/  ISETP.GE.OR P4, PT, R16, UR12, P4 ;  /* 0x0000000c10007c0c */ /* 0x000fda000a786670 */
[----:B------:R-:W3:Y:S01]  /*0d90*/  @!P4 LDG.E.64 R16, desc[UR8][R12.64+0x8] ;  /* 0x000008080c10c981 */ /* 0x000ee2000c1e1b00 */
[----:B------:R-:W-:-:S05]  /*0da0*/  VIADD R18, R26, 0x2 ;  /* 0x000000021a127836 */ /* 0x000fca0000000000 */
[----:B------:R-:W-:Y:S01]  /*0db0*/  ISETP.GE.AND P2, PT, R18, UR11, PT ;  /* 0x0000000b12007c0c */ /* 0x000fe2000bf46270 */
[----:B------:R-:W-:-:S05]  /*0dc0*/  VIADD R18, R27, 0x2 ;  /* 0x000000021b127836 */ /* 0x000fca0000000000 */
[----:B------:R-:W-:-:S13]  /*0dd0*/  ISETP.GE.OR P2, PT, R18, UR12, P2 ;  /* 0x0000000c12007c0c */ /* 0x000fda0009746670 */
[----:B------:R-:W4:Y:S01]  /*0de0*/  @!P2 LDG.E.64 R18, desc[UR8][R12.64+0x10] ;  /* 0x000010080c12a981 */ /* 0x000f22000c1e1b00 */
[----:B------:R-:W-:-:S04]  /*0df0*/  IADD3 R20, PT, PT, R26, 0x3, RZ ;  /* 0x000000031a147810 */ /* 0x000fc80007ffe0ff */
[----:B------:R-:W-:Y:S01]  /*0e00*/  ISETP.GE.AND P1, PT, R20, UR11, PT ;  /* 0x0000000b14007c0c */ /* 0x000fe2000bf26270 */
[----:B------:R-:W-:-:S05]  /*0e10*/  VIADD R20, R27, 0x3 ;  /* 0x000000031b147836 */ /* 0x000fca0000000000 */
[----:B------:R-:W-:-:S13]  /*0e20*/  ISETP.GE.OR P1, PT, R20, UR12, P1 ;  /* 0x0000000c14007c0c */ /* 0x000fda0008f26670 */
[----:B------:R-:W5:Y:S01]  /*0e30*/  @!P1 LDG.E.64 R20, desc[UR8][R12.64+0x18] ;  /* 0x000018080c149981 */ /* 0x000f62000c1e1b00 */
[----:B------:R-:W-:-:S05]  /*0e40*/  LEA R24, R26, UR5, 0x3 ;  /* 0x000000051a187c11 */ /* 0x000fca000f8e18ff */
[----:B------:R-:W2:Y:S02]  /*0e50*/  @!P3 LDS.64 R22, [R24] ;  /* 0x000000001816b984 */ /* 0x000ea40000000a00 */
[----:B--2---:R-:W-:Y:S01]  /*0e60*/  @!P3 DADD R14, R14, -R22 ;  /* 0x000000000e0eb229 */ /* 0x004fe20000000816 */
[----:B------:R-:W-:-:S07]  /*0e70*/  VIADD R22, R26, 0x4 ;  /* 0x000000041a167836 */ /* 0x000fce0000000000 */
[----:B------:R-:W-:-:S07]  /*0e80*/  @!P3 DFMA R8, R14, R14, R8 ;  /* 0x0000000e0e08b22b */ /* 0x000fce0000000008 */
[----:B------:R-:W-:Y:S01]  /*0e90*/  @!P3 STS.64 [R25], R8 ;  /* 0x000000081900b388 */ /* 0x000fe20000000a00 */
[----:B------:R-:W-:-:S03]  /*0ea0*/  ISETP.GE.AND P3, PT, R22, UR11, PT ;  /* 0x0000000b16007c0c */ /* 0x000fc6000bf66270 */
[----:B------:R-:W3:Y:S02]  /*0eb0*/  @!P4 LDS.64 R14, [R24+0x8] ;  /* 0x00000800180ec984 */ /* 0x000ee40000000a00 */
[----:B---3--:R-:W-:Y:S01]  /*0ec0*/  @!P4 DADD R14, R16, -R14 ;  /* 0x00000000100ec229 */ /* 0x008fe2000000080e */
[----:B------:R-:W-:-:S05]  /*0ed0*/  VIADD R16, R27, 0x4 ;  /* 0x000000041b107836 */ /* 0x000fca0000000000 */
[----:B------:R-:W-:Y:S02]  /*0ee0*/  ISETP.GE.OR P3, PT, R16, UR12, P3 ;  /* 0x0000000c10007c0c */ /* 0x000fe40009f66670 */
[----:B------:R-:W-:-:S07]  /*0ef0*/  @!P4 DFMA R8, R14, R14, R8 ;  /* 0x0000000e0e08c22b */ /* 0x000fce0000000008 */
[----:B------:R-:W-:Y:S04]  /*0f00*/  @!P4 STS.64 [R25], R8 ;  /* 0x000000081900c388 */ /* 0x000fe80000000a00 */
[----:B------:R-:W4:Y:S04]  /*0f10*/  @!P2 LDS.64 R16, [R24+0x10] ;  /* 0x000010001810a984 */ /* 0x000f280000000a00 */
[----:B------:R-:W2:Y:S01]  /*0f20*/  @!P3 LDG.E.64 R14, desc[UR8][R12.64+0x20] ;  /* 0x000020080c0eb981 */ /* 0x000ea2000c1e1b00 */
[----:B------:R-:W-:-:S05]  /*0f30*/  VIADD R22, R26, 0x5 ;  /* 0x000000051a167836 */ /* 0x000fca0000000000 */
[----:B------:R-:W-:Y:S01]  /*0f40*/  ISETP.GE.AND P4, PT, R22, UR11, PT ;  /* 0x0000000b16007c0c */ /* 0x000fe2000bf86270 */
[----:B----4-:R-:W-:Y:S01]  /*0f50*/  @!P2 DADD R16, R18, -R16 ;  /* 0x000000001210a229 */ /* 0x010fe20000000810 */
[----:B------:R-:W-:-:S05]  /*0f60*/  VIADD R18, R27, 0x5 ;  /* 0x000000051b127836 */ /* 0x000fca0000000000 */
[----:B------:R-:W-:Y:S02]  /*0f70*/  ISETP.GE.OR P4, PT, R18, UR12, P4 ;  /* 0x0000000c12007c0c */ /* 0x000fe4000a786670 */
[----:B------:R-:W-:-:S07]  /*0f80*/  @!P2 DFMA R8, R16, R16, R8 ;  /* 0x000000101008a22b */ /* 0x000fce0000000008 */
[----:B------:R-:W-:Y:S04]  /*0f90*/  @!P2 STS.64 [R25], R8 ;  /* 0x000000081900a388 */ /* 0x000fe80000000a00 */
[----:B------:R-:W5:Y:S04]  /*0fa0*/  @!P1 LDS.64 R18, [R24+0x18] ;  /* 0x0000180018129984 */ /* 0x000f680000000a00 */
[----:B------:R-:W3:Y:S01]  /*0fb0*/  @!P4 LDG.E.64 R16, desc[UR8][R12.64+0x28] ;  /* 0x000028080c10c981 */ /* 0x000ee2000c1e1b00 */
[----:B------:R-:W-:-:S04]  /*0fc0*/  IADD3 R22, PT, PT, R26, 0x6, RZ ;  /* 0x000000061a167810 */ /* 0x000fc80007ffe0ff */
[----:B------:R-:W-:Y:S01]  /*0fd0*/  ISETP.GE.AND P2, PT, R22, UR11, PT ;  /* 0x0000000b16007c0c */ /* 0x000fe2000bf46270 */
[----:B-----5:R-:W-:Y:S01]  /*0fe0*/  @!P1 DADD R20, R20, -R18 ;  /* 0x0000000014149229 */ /* 0x020fe20000000812 */
[----:B------:R-:W-:-:S05]  /*0ff0*/  VIADD R18, R27, 0x6 ;  /* 0x000000061b127836 */ /* 0x000fca0000000000 */
[----:B------:R-:W-:-:S13]  /*1000*/  ISETP.GE.OR P2, PT, R18, UR12, P2 ;  /* 0x0000000c12007c0c */ /* 0x000fda0009746670 */
[----:B------:R-:W4:Y:S01]  /*1010*/  @!P2 LDG.E.64 R18, desc[UR8][R12.64+0x30] ;  /* 0x000030080c12a981 */ /* 0x000f22000c1e1b00 */
[----:B------:R-:W-:Y:S02]  /*1020*/  VIADD R26, R26, 0x7 ;  /* 0x000000071a1a7836 */ /* 0x000fe40000000000 */
[----:B------:R-:W-:-:S03]  /*1030*/  VIADD R27, R27, 0x7 ;  /* 0x000000071b1b7836 */ /* 0x000fc60000000000 */
[----:B------:R-:W-:-:S04]  /*1040*/  ISETP.GE.AND P5, PT, R26, UR11, PT ;  /* 0x0000000b1a007c0c */ /* 0x000fc8000bfa6270 */
[----:B------:R-:W-:-:S13]  /*1050*/  ISETP.GE.OR P5, PT, R27, UR12, P5 ;  /* 0x0000000c1b007c0c */ /* 0x000fda000afa6670 */
[----:B------:R1:W5:Y:S01]  /*1060*/  @!P5 LDG.E.64 R22, desc[UR8][R12.64+0x38] ;  /* 0x000038080c16d981 */ /* 0x000362000c1e1b00 */
[----:B------:R-:W-:Y:S01]  /*1070*/  @!P1 DFMA R8, R20, R20, R8 ;  /* 0x000000141408922b */ /* 0x000fe20000000008 */
[----:B------:R-:W-:-:S06]  /*1080*/  VIADD R6, R6, 0x8 ;  /* 0x0000000806067836 */ /* 0x000fcc0000000000 */
[----:B------:R-:W-:Y:S01]  /*1090*/  @!P1 STS.64 [R25], R8 ;  /* 0x0000000819009388 */ /* 0x000fe20000000a00 */
[----:B------:R-:W-:-:S03]  /*10a0*/  ISETP.NE.AND P1, PT, R6, UR10, PT ;  /* 0x0000000a06007c0c */ /* 0x000fc6000bf25270 */
[----:B------:R-:W2:Y:S02]  /*10b0*/  @!P3 LDS.64 R20, [R24+0x20] ;  /* 0x000020001814b984 */ /* 0x000ea40000000a00 */
[----:B--2---:R-:W-:-:S08]  /*10c0*/  @!P3 DADD R14, R14, -R20 ;  /* 0x000000000e0eb229 */ /* 0x004fd00000000814 */
[----:B------:R-:W-:-:S07]  /*10d0*/  @!P3 DFMA R8, R14, R14, R8 ;  /* 0x0000000e0e08b22b */ /* 0x000fce0000000008 */
[----:B------:R-:W-:Y:S04]  /*10e0*/  @!P3 STS.64 [R25], R8 ;  /* 0x000000081900b388 */ /* 0x000fe80000000a00 */
[----:B------:R-:W3:Y:S02]  /*10f0*/  @!P4 LDS.64 R14, [R24+0x28] ;  /* 0x00002800180ec984 */ /* 0x000ee40000000a00 */
[----:B---3--:R-:W-:-:S08]  /*1100*/  @!P4 DADD R14, R16, -R14 ;  /* 0x00000000100ec229 */ /* 0x008fd0000000080e */
[----:B------:R-:W-:-:S07]  /*1110*/  @!P4 DFMA R8, R14, R14, R8 ;  /* 0x0000000e0e08c22b */ /* 0x000fce0000000008 */
[----:B------:R-:W-:Y:S04]  /*1120*/  @!P4 STS.64 [R25], R8 ;  /* 0x000000081900c388 */ /* 0x000fe80000000a00 */
[----:B-1----:R-:W4:Y:S02]  /*1130*/  @!P2 LDS.64 R12, [R24+0x30] ;  /* 0x00003000180ca984 */ /* 0x002f240000000a00 */
[----:B----4-:R-:W-:-:S08]  /*1140*/  @!P2 DADD R12, R18, -R12 ;  /* 0x00000000120ca229 */ /* 0x010fd0000000080c */
[----:B------:R-:W-:-:S07]  /*1150*/  @!P2 DFMA R8, R12, R12, R8 ;  /* 0x0000000c0c08a22b */ /* 0x000fce0000000008 */
[----:B------:R-:W-:Y:S04]  /*1160*/  @!P2 STS.64 [R25], R8 ;  /* 0x000000081900a388 */ /* 0x000fe80000000a00 */
[----:B------:R-:W5:Y:S02]  /*1170*/  @!P5 LDS.64 R12, [R24+0x38] ;  /* 0x00003800180cd984 */ /* 0x000f640000000a00 */
[----:B-----5:R-:W-:-:S08]  /*1180*/  @!P5 DADD R12, R22, -R12 ;  /* 0x00000000160cd229 */ /* 0x020fd0000000080c */
[----:B------:R-:W-:-:S07]  /*1190*/  @!P5 DFMA R8, R12, R12, R8 ;  /* 0x0000000c0c08d22b */ /* 0x000fce0000000008 */
[----:B------:R1:W-:Y:S01]  /*11a0*/  @!P5 STS.64 [R25], R8 ;  /* 0x000000081900d388 */ /* 0x0003e20000000a00 */
[----:B------:R-:W-:Y:S05]  /*11b0*/  @P1 BRA `(.L_x_10) ;  /* 0xfffffff800c81947 */ /* 0x000fea000383ffff */
[----:B------:R-:W-:-:S07]  /*11c0*/  IMAD.U32 R6, RZ, RZ, UR10 ;  /* 0x0000000aff067e24 */ /* 0x000fce000f8e00ff */
.L_x_9:
[----:B------:R-:W-:-:S13]  /*11d0*/  ISETP.NE.AND P1, PT, R5, RZ, PT ;  /* 0x000000ff0500720c */ /* 0x000fda0003f25270 */
[----:B------:R-:W-:Y:S05]  /*11e0*/  @!P1 BRA `(.L_x_11) ;  /* 0x0000000800149947 */ /* 0x000fea0003800000 */
[----:B--2---:R-:W-:Y:S01]  /*11f0*/  IADD3 R10, PT, PT, R5, -0x1, RZ ;  /* 0xffffffff050a7810 */ /* 0x004fe20007ffe0ff */
[----:B------:R-:W-:-:S03]  /*1200*/  ULOP3.LUT UP0, UR5, UR4, 0x3, URZ, 0xc0, !UPT ;  /* 0x0000000304057892 */ /* 0x000fc6000f80c0ff */
[----:B------:R-:W-:-:S13]  /*1210*/  ISETP.GE.U32.AND P1, PT, R10, 0x3, PT ;  /* 0x000000030a00780c */ /* 0x000fda0003f26070 */
[----:B------:R-:W-:Y:S05]  /*1220*/  @!P1 BRA `(.L_x_12) ;  /* 0x00000004000c9947 */ /* 0x000fea0003800000 */
[----:B------:R-:W2:Y:S01]  /*1230*/  LDCU UR6, c[0x0][0x3a0] ;  /* 0x00007400ff0677ac */ /* 0x000ea20008000800 */
[--C-:B------:R-:W-:Y:S02]  /*1240*/  IMAD R20, R3, UR4, R6.reuse ;  /* 0x0000000403147c24 */ /* 0x100fe4000f8e0206 */
[----:B------:R-:W-:Y:S01]  /*1250*/  IMAD R19, R7, UR4, R6 ;  /* 0x0000000407137c24 */ /* 0x000fe2000f8e0206 */
[----:B------:R-:W3:Y:S02]  /*1260*/  LDCU UR7, c[0x0][0x39c] ;  /* 0x00007380ff0777ac */ /* 0x000ee40008000800 */
[----:B--2---:R-:W-:-:S04]  /*1270*/  ISETP.GE.AND P1, PT, R20, UR6, PT ;  /* 0x0000000614007c0c */ /* 0x004fc8000bf26270 */
[----:B---3--:R-:W-:-:S13]  /*1280*/  ISETP.GE.OR P1, PT, R19, UR7, P1 ;  /* 0x0000000713007c0c */ /* 0x008fda0008f26670 */
[----:B------:R-:W2:Y:S01]  /*1290*/  @!P1 LDC.64 R10, c[0x0][0x380] ;  /* 0x0000e000ff0a9b82 */ /* 0x000ea20000000a00 */
[----:B------:R-:W-:Y:S02]  /*12a0*/  VIADD R13, R20, 0x1 ;  /* 0x00000001140d7836 */ /* 0x000fe40000000000 */
[----:B------:R-:W-:-:S03]  /*12b0*/  VIADD R12, R19, 0x1 ;  /* 0x00000001130c7836 */ /* 0x000fc60000000000 */
[----:B------:R-:W-:Y:S01]  /*12c0*/  ISETP.GE.AND P2, PT, R13, UR6, PT ;  /* 0x000000060d007c0c */ /* 0x000fe2000bf46270 */
[----:B--2---:R-:W-:-:S06]  /*12d0*/  @!P1 IMAD.WIDE R10, R19, 0x8, R10 ;  /* 0x00000008130a9825 */ /* 0x004fcc00078e020a */
[----:B------:R-:W2:Y:S01]  /*12e0*/  @!P1 LDG.E.64 R10, desc[UR8][R10.64] ;  /* 0x000000080a0a9981 */ /* 0x000ea2000c1e1b00 */
[----:B------:R-:W-:-:S13]  /*12f0*/  ISETP.GE.OR P2, PT, R12, UR7, P2 ;  /* 0x000000070c007c0c */ /* 0x000fda0009746670 */
[----:B------:R-:W3:Y:S01]  /*1300*/  @!P2 LDC.64 R12, c[0x0][0x380] ;  /* 0x0000e000ff0cab82 */ /* 0x000ee20000000a00 */
[----:B------:R-:W-:-:S05]  /*1310*/  VIADD R14, R20, 0x2 ;  /* 0x00000002140e7836 */ /* 0x000fca0000000000 */
[----:B------:R-:W-:Y:S01]  /*1320*/  ISETP.GE.AND P3, PT, R14, UR6, PT ;  /* 0x000000060e007c0c */ /* 0x000fe2000bf66270 */
[C---:B------:R-:W-:Y:S02]  /*1330*/  VIADD R14, R19.reuse, 0x2 ;  /* 0x00000002130e7836 */ /* 0x040fe40000000000 */
[----:B---3--:R-:W-:-:S06]  /*1340*/  @!P2 IMAD.WIDE R12, R19, 0x8, R12 ;  /* 0x00000008130ca825 */ /* 0x008fcc00078e020c */
[----:B------:R-:W3:Y:S01]  /*1350*/  @!P2 LDG.E.64 R12, desc[UR8][R12.64+0x8] ;  /* 0x000008080c0ca981 */ /* 0x000ee2000c1e1b00 */
[----:B------:R-:W-:-:S13]  /*1360*/  ISETP.GE.OR P3, PT, R14, UR7, P3 ;  /* 0x000000070e007c0c */ /* 0x000fda0009f66670 */
[----:B------:R-:W4:Y:S01]  /*1370*/  @!P3 LDC.64 R14, c[0x0][0x380] ;  /* 0x0000e000ff0ebb82 */ /* 0x000f220000000a00 */
[----:B------:R-:W-:-:S05]  /*1380*/  VIADD R16, R20, 0x3 ;  /* 0x0000000314107836 */ /* 0x000fca0000000000 */
[----:B------:R-:W-:Y:S02]  /*1390*/  ISETP.GE.AND P4, PT, R16, UR6, PT ;  /* 0x0000000610007c0c */ /* 0x000fe4000bf86270 */
[C---:B------:R-:W-:Y:S01]  /*13a0*/  IADD3 R16, PT, PT, R19.reuse, 0x3, RZ ;  /* 0x0000000313107810 */ /* 0x040fe20007ffe0ff */
[----:B----4-:R-:W-:-:S06]  /*13b0*/  @!P3 IMAD.WIDE R14, R19, 0x8, R14 ;  /* 0x00000008130eb825 */ /* 0x010fcc00078e020e */
[----:B------:R-:W4:Y:S01]  /*13c0*/  @!P3 LDG.E.64 R14, desc[UR8][R14.64+0x10] ;  /* 0x000010080e0eb981 */ /* 0x000f22000c1e1b00 */
[----:B------:R-:W-:-:S13]  /*13d0*/  ISETP.GE.OR P4, PT, R16, UR7, P4 ;  /* 0x0000000710007c0c */ /* 0x000fda000a786670 */
[----:B------:R-:W5:Y:S02]  /*13e0*/  @!P4 LDC.64 R16, c[0x0][0x380] ;  /* 0x0000e000ff10cb82 */ /* 0x000f640000000a00 */
[----:B-----5:R-:W-:-:S06]  /*13f0*/  @!P4 IMAD.WIDE R16, R19, 0x8, R16 ;  /* 0x000000081310c825 */ /* 0x020fcc00078e0210 */
[----:B------:R-:W5:Y:S01]  /*1400*/  @!P4 LDG.E.64 R16, desc[UR8][R16.64+0x18] ;  /* 0x000018081010c981 */ /* 0x000f62000c1e1b00 */
[----:B------:R-:W-:Y:S01]  /*1410*/  @!P1 MOV R18, 0x400 ;  /* 0x0000040000129802 */ /* 0x000fe20000000f00 */
[----:B------:R-:W-:Y:S01]  /*1420*/  VIADD R6, R6, 0x4 ;  /* 0x0000000406067836 */ /* 0x000fe20000000000 */
[----:B------:R-:W-:Y:S01]  /*1430*/  @!P2 MOV R21, 0x400 ;  /* 0x000004000015a802 */ /* 0x000fe20000000f00 */
[----:B------:R-:W0:Y:S02]  /*1440*/  @!P1 S2R R19, SR_CgaCtaId ;  /* 0x0000000000139919 */ /* 0x000e240000008800 */
[----:B------:R-:W-:Y:S01]  /*1450*/  @!P1 VIADD R18, R18, 0x2000 ;  /* 0x0000200012129836 */ /* 0x000fe20000000000 */
[----:B------:R-:W1:Y:S01]  /*1460*/  @!P2 S2R R22, SR_CgaCtaId ;  /* 0x000000000016a919 */ /* 0x000e620000008800 */
[----:B------:R-:W-:-:S03]  /*1470*/  @!P2 VIADD R21, R21, 0x2000 ;  /* 0x000020001515a836 */ /* 0x000fc60000000000 */
[----:B0-----:R-:W-:Y:S02]  /*1480*/  @!P1 LEA R19, R19, R18, 0x18 ;  /* 0x0000001213139211 */ /* 0x001fe400078ec0ff */
[----:B-1----:R-:W-:-:S03]  /*1490*/  @!P2 LEA R21, R22, R21, 0x18 ;  /* 0x000000151615a211 */ /* 0x002fc600078ec0ff */
[C---:B------:R-:W-:Y:S02]  /*14a0*/  @!P1 IMAD R18, R20.reuse, 0x8, R19 ;  /* 0x0000000814129824 */ /* 0x040fe400078e0213 */
[----:B------:R-:W-:-:S04]  /*14b0*/  @!P2 IMAD R21, R20, 0x8, R21 ;  /* 0x000000081415a824 */ /* 0x000fc800078e0215 */
[----:B------:R-:W2:Y:S02]  /*14c0*/  @!P1 LDS.64 R18, [R18] ;  /* 0x0000000012129984 */ /* 0x000ea40000000a00 */
[----:B--2---:R-:W-:Y:S01]  /*14d0*/  @!P1 DADD R10, R10, -R18 ;  /* 0x000000000a0a9229 */ /* 0x004fe20000000812 */
[----:B------:R-:W0:Y:S01]  /*14e0*/  @!P3 S2R R19, SR_CgaCtaId ;  /* 0x000000000013b919 */ /* 0x000e220000008800 */
[----:B------:R-:W-:-:S06]  /*14f0*/  @!P3 MOV R18, 0x400 ;  /* 0x000004000012b802 */ /* 0x000fcc0000000f00 */
[----:B------:R-:W-:Y:S01]  /*1500*/  @!P1 DFMA R8, R10, R10, R8 ;  /* 0x0000000a0a08922b */ /* 0x000fe20000000008 */
[----:B------:R-:W-:-:S06]  /*1510*/  @!P3 VIADD R18, R18, 0x2000 ;  /* 0x000020001212b836 */ /* 0x000fcc0000000000 */
[----:B------:R-:W-:Y:S04]  /*1520*/  @!P1 STS.64 [R25], R8 ;  /* 0x0000000819009388 */ /* 0x000fe80000000a00 */
[----:B------:R-:W3:Y:S01]  /*1530*/  @!P2 LDS.64 R10, [R21+0x8] ;  /* 0x00000800150aa984 */ /* 0x000ee20000000a00 */
[----:B0-----:R-:W-:-:S04]  /*1540*/  @!P3 LEA R19, R19, R18, 0x18 ;  /* 0x000000121313b211 */ /* 0x001fc800078ec0ff */
[----:B------:R-:W-:Y:S01]  /*1550*/  @!P3 LEA R19, R20, R19, 0x3 ;  /* 0x000000131413b211 */ /* 0x000fe200078e18ff */
[----:B---3--:R-:W-:Y:S01]  /*1560*/  @!P2 DADD R10, R12, -R10 ;  /* 0x000000000c0aa229 */ /* 0x008fe2000000080a */
[----:B------:R-:W0:Y:S01]  /*1570*/  @!P4 S2R R13, SR_CgaCtaId ;  /* 0x00000000000dc919 */ /* 0x000e220000008800 */
[----:B------:R-:W-:-:S06]  /*1580*/  @!P4 MOV R12, 0x400 ;  /* 0x00000400000cc802 */ /* 0x000fcc0000000f00 */
[----:B------:R-:W-:Y:S01]  /*1590*/  @!P2 DFMA R8, R10, R10, R8 ;  /* 0x0000000a0a08a22b */ /* 0x000fe20000000008 */
[----:B------:R-:W-:-:S06]  /*15a0*/  @!P4 VIADD R12, R12, 0x2000 ;  /* 0x000020000c0cc836 */ /* 0x000fcc0000000000 */
[----:B------:R-:W-:Y:S04]  /*15b0*/  @!P2 STS.64 [R25], R8 ;  /* 0x000000081900a388 */ /* 0x000fe80000000a00 */
[----:B------:R-:W4:Y:S01]  /*15c0*/  @!P3 LDS.64 R10, [R19+0x10] ;  /* 0x00001000130ab984 */ /* 0x000f220000000a00 */
[----:B0-----:R-:W-:-:S05]  /*15d0*/  @!P4 LEA R13, R13, R12, 0x18 ;  /* 0x0000000c0d0dc211 */ /* 0x001fca00078ec0ff */
[----:B------:R-:W-:Y:S01]  /*15e0*/  @!P4 IMAD R13, R20, 0x8, R13 ;  /* 0x00000008140dc824 */ /* 0x000fe200078e020d */
[----:B----4-:R-:W-:-:S08]  /*15f0*/  @!P3 DADD R10, R14, -R10 ;  /* 0x000000000e0ab229 */ /* 0x010fd0000000080a */
[----:B------:R-:W-:-:S07]  /*1600*/  @!P3 DFMA R8, R10, R10, R8 ;  /* 0x0000000a0a08b22b */ /* 0x000fce0000000008 */
[----:B------:R-:W-:Y:S04]  /*1610*/  @!P3 STS.64 [R25], R8 ;  /* 0x000000081900b388 */ /* 0x000fe80000000a00 */
[----:B------:R-:W5:Y:S02]  /*1620*/  @!P4 LDS.64 R10, [R13+0x18] ;  /* 0x000018000d0ac984 */ /* 0x000f640000000a00 */
[----:B-----5:R-:W-:-:S08]  /*1630*/  @!P4 DADD R10, R16, -R10 ;  /* 0x00000000100ac229 */ /* 0x020fd0000000080a */
[----:B------:R-:W-:-:S07]  /*1640*/  @!P4 DFMA R8, R10, R10, R8 ;  /* 0x0000000a0a08c22b */ /* 0x000fce0000000008 */
[----:B------:R2:W-:Y:S04]  /*1650*/  @!P4 STS.64 [R25], R8 ;  /* 0x000000081900c388 */ /* 0x0005e80000000a00 */
.L_x_12:
[----:B------:R-:W-:Y:S05]  /*1660*/  BRA.U !UP0, `(.L_x_11) ;  /* 0x0000000108f47547 */ /* 0x000fea000b800000 */
[----:B------:R-:W-:Y:S02]  /*1670*/  UISETP.NE.AND UP0, UPT, UR5, 0x1, UPT ;  /* 0x000000010500788c */ /* 0x000fe4000bf05270 */
[----:B------:R-:W-:-:S04]  /*1680*/  ULOP3.LUT UR6, UR4, 0x1, URZ, 0xc0, !UPT ;  /* 0x0000000104067892 */ /* 0x000fc8000f8ec0ff */
[----:B------:R-:W-:-:S03]  /*1690*/  UISETP.NE.U32.AND UP1, UPT, UR6, 0x1, UPT ;  /* 0x000000010600788c */ /* 0x000fc6000bf25070 */
[----:B------:R-:W-:Y:S08]  /*16a0*/  BRA.U !UP0, `(.L_x_13) ;  /* 0x00000001088c7547 */ /* 0x000ff0000b800000 */
[----:B------:R-:W3:Y:S01]  /*16b0*/  LDCU UR5, c[0x0][0x3a0] ;  /* 0x00007400ff0577ac */ /* 0x000ee20008000800 */
[--C-:B------:R-:W-:Y:S02]  /*16c0*/  IMAD R14, R3, UR4, R6.reuse ;  /* 0x00000004030e7c24 */ /* 0x100fe4000f8e0206 */
[----:B------:R-:W-:Y:S01]  /*16d0*/  IMAD R15, R7, UR4, R6 ;  /* 0x00000004070f7c24 */ /* 0x000fe2000f8e0206 */
[----:B------:R-:W4:Y:S02]  /*16e0*/  LDCU UR6, c[0x0][0x39c] ;  /* 0x00007380ff0677ac */ /* 0x000f240008000800 */
[----:B---3--:R-:W-:-:S04]  /*16f0*/  ISETP.GE.AND P1, PT, R14, UR5, PT ;  /* 0x000000050e007c0c */ /* 0x008fc8000bf26270 */
[----:B----4-:R-:W-:-:S13]  /*1700*/  ISETP.GE.OR P1, PT, R15, UR6, P1 ;  /* 0x000000060f007c0c */ /* 0x010fda0008f26670 */
[----:B------:R-:W3:Y:S01]  /*1710*/  @!P1 LDC.64 R12, c[0x0][0x380] ;  /* 0x0000e000ff0c9b82 */ /* 0x000ee20000000a00 */
[----:B------:R-:W-:Y:S02]  /*1720*/  VIADD R11, R14, 0x1 ;  /* 0x000000010e0b7836 */ /* 0x000fe40000000000 */
[----:B------:R-:W-:-:S03]  /*1730*/  VIADD R10, R15, 0x1 ;  /* 0x000000010f0a7836 */ /* 0x000fc60000000000 */
[----:B------:R-:W-:Y:S01]  /*1740*/  ISETP.GE.AND P2, PT, R11, UR5, PT ;  /* 0x000000050b007c0c */ /* 0x000fe2000bf46270 */
[----:B---3--:R-:W-:-:S06]  /*1750*/  @!P1 IMAD.WIDE R12, R15, 0x8, R12 ;  /* 0x000000080f0c9825 */ /* 0x008fcc00078e020c */
[----:B------:R-:W3:Y:S01]  /*1760*/  @!P1 LDG.E.64 R12, desc[UR8][R12.64] ;  /* 0x000000080c0c9981 */ /* 0x000ee2000c1e1b00 */
[----:B------:R-:W-:-:S13]  /*1770*/  ISETP.GE.OR P2, PT, R10, UR6, P2 ;  /* 0x000000060a007c0c */ /* 0x000fda0009746670 */
[----:B------:R-:W4:Y:S02]  /*1780*/  @!P2 LDC.64 R10, c[0x0][0x380] ;  /* 0x0000e000ff0aab82 */ /* 0x000f240000000a00 */
[----:B----4-:R-:W-:-:S06]  /*1790*/  @!P2 IMAD.WIDE R10, R15, 0x8, R10 ;  /* 0x000000080f0aa825 */ /* 0x010fcc00078e020a */
[----:B------:R-:W4:Y:S01]  /*17a0*/  @!P2 LDG.E.64 R10, desc[UR8][R10.64+0x8] ;  /* 0x000008080a0aa981 */ /* 0x000f22000c1e1b00 */
[----:B------:R-:W-:Y:S01]  /*17b0*/  @!P1 MOV R15, 0x400 ;  /* 0x00000400000f9802 */ /* 0x000fe20000000f00 */
[----:B------:R-:W-:Y:S01]  /*17c0*/  VIADD R6, R6, 0x2 ;  /* 0x0000000206067836 */ /* 0x000fe20000000000 */
[----:B------:R-:W5:Y:S02]  /*17d0*/  @!P1 S2R R16, SR_CgaCtaId ;  /* 0x0000000000109919 */ /* 0x000f640000008800 */
[----:B------:R-:W-:Y:S01]  /*17e0*/  @!P1 IADD3 R15, PT, PT, R15, 0x2000, RZ ;  /* 0x000020000f0f9810 */ /* 0x000fe20007ffe0ff */
[----:B------:R-:W0:Y:S03]  /*17f0*/  @!P2 S2R R18, SR_CgaCtaId ;  /* 0x000000000012a919 */ /* 0x000e260000008800 */
[----:B-----5:R-:W-:-:S05]  /*1800*/  @!P1 LEA R15, R16, R15, 0x18 ;  /* 0x0000000f100f9211 */ /* 0x020fca00078ec0ff */
[----:B------:R-:W-:Y:S01]  /*1810*/  @!P1 IMAD R16, R14, 0x8, R15 ;  /* 0x000000080e109824 */ /* 0x000fe200078e020f */
[----:B------:R-:W-:-:S05]  /*1820*/  @!P2 MOV R15, 0x400 ;  /* 0x00000400000fa802 */ /* 0x000fca0000000f00 */
[----:B------:R-:W3:Y:S01]  /*1830*/  @!P1 LDS.64 R16, [R16] ;  /* 0x0000000010109984 */ /* 0x000ee20000000a00 */
[----:B------:R-:W-:-:S05]  /*1840*/  @!P2 VIADD R15, R15, 0x2000 ;  /* 0x000020000f0fa836 */ /* 0x000fca0000000000 */
[----:B0-----:R-:W-:Y:S01]  /*1850*/  @!P2 LEA R15, R18, R15, 0x18 ;  /* 0x0000000f120fa211 */ /* 0x001fe200078ec0ff */
[----:B---3--:R-:W-:-:S08]  /*1860*/  @!P1 DADD R12, R12, -R16 ;  /* 0x000000000c0c9229 */ /* 0x008fd00000000810 */
[----:B-12---:R-:W-:Y:S01]  /*1870*/  @!P1 DFMA R8, R12, R12, R8 ;  /* 0x0000000c0c08922b */ /* 0x006fe20000000008 */
[----:B------:R-:W-:-:S06]  /*1880*/  @!P2 IMAD R12, R14, 0x8, R15 ;  /* 0x000000080e0ca824 */ /* 0x000fcc00078e020f */
[----:B------:R-:W-:Y:S04]  /*1890*/  @!P1 STS.64 [R25], R8 ;  /* 0x0000000819009388 */ /* 0x000fe80000000a00 */
[----:B------:R-:W4:Y:S02]  /*18a0*/  @!P2 LDS.64 R12, [R12+0x8] ;  /* 0x000008000c0ca984 */ /* 0x000f240000000a00 */
[----:B----4-:R-:W-:-:S08]  /*18b0*/  @!P2 DADD R10, R10, -R12 ;  /* 0x000000000a0aa229 */ /* 0x010fd0000000080c */
[----:B------:R-:W-:-:S07]  /*18c0*/  @!P2 DFMA R8, R10, R10, R8 ;  /* 0x0000000a0a08a22b */ /* 0x000fce0000000008 */
[----:B------:R3:W-:Y:S04]  /*18d0*/  @!P2 STS.64 [R25], R8 ;  /* 0x000000081900a388 */ /* 0x0007e80000000a00 */
.L_x_13:
[----:B------:R-:W-:Y:S05]  /*18e0*/  BRA.U UP1, `(.L_x_11) ;  /* 0x0000000101547547 */ /* 0x000fea000b800000 */
[----:B------:R-:W4:Y:S01]  /*18f0*/  LDCU UR5, c[0x0][0x3a0] ;  /* 0x00007400ff0577ac */ /* 0x000f220008000800 */
[--C-:B------:R-:W-:Y:S01]  /*1900*/  IMAD R12, R3, UR4, R6.reuse ;  /* 0x00000004030c7c24 */ /* 0x100fe2000f8e0206 */
[----:B------:R-:W-:Y:S01]  /*1910*/  BSSY.RECONVERGENT B0, `(.L_x_11) ;  /* 0x0000012000007945 */ /* 0x000fe20003800200 */
[----:B------:R-:W-:Y:S01]  /*1920*/  IMAD R13, R7, UR4, R6 ;  /* 0x00000004070d7c24 */ /* 0x000fe2000f8e0206 */
[----:B------:R-:W5:Y:S02]  /*1930*/  LDCU UR6, c[0x0][0x39c] ;  /* 0x00007380ff0677ac */ /* 0x000f640008000800 */
[----:B----4-:R-:W-:-:S04]  /*1940*/  ISETP.GE.AND P1, PT, R12, UR5, PT ;  /* 0x000000050c007c0c */ /* 0x010fc8000bf26270 */
[----:B-----5:R-:W-:-:S13]  /*1950*/  ISETP.GE.OR P1, PT, R13, UR6, P1 ;  /* 0x000000060d007c0c */ /* 0x020fda0008f26670 */
[----:B------:R-:W-:Y:S05]  /*1960*/  @P1 BRA `(.L_x_14) ;  /* 0x0000000000301947 */ /* 0x000fea0003800000 */
[----:B------:R-:W4:Y:S02]  /*1970*/  LDC.64 R10, c[0x0][0x380] ;  /* 0x0000e000ff0a7b82 */ /* 0x000f240000000a00 */
[----:B----4-:R-:W-:-:S06]  /*1980*/  IMAD.WIDE R10, R13, 0x8, R10 ;  /* 0x000000080d0a7825 */ /* 0x010fcc00078e020a */
[----:B------:R-:W4:Y:S01]  /*1990*/  LDG.E.64 R10, desc[UR8][R10.64] ;  /* 0x000000080a0a7981 */ /* 0x000f22000c1e1b00 */
[----:B------:R-:W5:Y:S01]  /*19a0*/  S2UR UR5, SR_CgaCtaId ;  /* 0x00000000000579c3 */ /* 0x000f620000008800 */
[----:B------:R-:W-:Y:S02]  /*19b0*/  UMOV UR4, 0x400 ;  /* 0x0000040000047882 */ /* 0x000fe40000000000 */
[----:B------:R-:W-:-:S04]  /*19c0*/  UIADD3 UR4, UPT, UPT, UR4, 0x2000, URZ ;  /* 0x0000200004047890 */ /* 0x000fc8000fffe0ff */
[----:B-----5:R-:W-:-:S06]  /*19d0*/  ULEA UR4, UR5, UR4, 0x18 ;  /* 0x0000000405047291 */ /* 0x020fcc000f8ec0ff */
[----:B------:R-:W-:-:S05]  /*19e0*/  LEA R6, R12, UR4, 0x3 ;  /* 0x000000040c067c11 */ /* 0x000fca000f8e18ff */
[----:B------:R-:W4:Y:S02]  /*19f0*/  LDS.64 R12, [R6] ;  /* 0x00000000060c7984 */ /* 0x000f240000000a00 */
[----:B----4-:R-:W-:-:S08]  /*1a00*/  DADD R12, R10, -R12 ;  /* 0x000000000a0c7229 */ /* 0x010fd0000000080c */
[----:B-123--:R-:W-:-:S07]  /*1a10*/  DFMA R8, R12, R12, R8 ;  /* 0x0000000c0c08722b */ /* 0x00efce0000000008 */
[----:B------:R4:W-:Y:S04]  /*1a20*/  STS.64 [R25], R8 ;  /* 0x0000000819007388 */ /* 0x0009e80000000a00 */
.L_x_14:
[----:B------:R-:W-:Y:S05]  /*1a30*/  BSYNC.RECONVERGENT B0 ;  /* 0x0000000000007941 */ /* 0x000fea0003800200 */
.L_x_11:
[----:B------:R-:W-:-:S05]  /*1a40*/  VIADD R7, R7, 0x1 ;  /* 0x0000000107077836 */ /* 0x000fca0000000000 */
[----:B------:R-:W-:-:S13]  /*1a50*/  ISETP.GE.AND P1, PT, R7, R4, PT ;  /* 0x000000040700720c */ /* 0x000fda0003f26270 */
[----:B------:R-:W-:Y:S05]  /*1a60*/  @!P1 BRA `(.L_x_15) ;  /* 0xfffffff000389947 */ /* 0x000fea000383ffff */
.L_x_6:
[----:B------:R-:W-:Y:S01]  /*1a70*/  BAR.SYNC.DEFER_BLOCKING 0x0 ;  /* 0x0000000000007b1d */ /* 0x000fe20000010000 */
[----:B------:R-:W-:-:S13]  /*1a80*/  ISETP.NE.OR P0, PT, R3, RZ, P0 ;  /* 0x000000ff0300720c */ /* 0x000fda0000705670 */
[----:B------:R-:W-:Y:S05]  /*1a90*/  @P0 EXIT ;  /* 0x000000000000094d */ /* 0x000fea0003800000 */
[----:B------:R-:W5:Y:S01]  /*1aa0*/  LDC R6, c[0x0][0x398] ;  /* 0x0000e600ff067b82 */ /* 0x000f620000000800 */
[----:B------:R-:W0:Y:S02]  /*1ab0*/  LDCU UR4, c[0x0][0x394] ;  /* 0x00007280ff0477ac */ /* 0x000e240008000800 */
[----:B0-----:R-:W-:Y:S02]  /*1ac0*/  VIMNMX R3, PT, PT, R2, UR4, PT ;  /* 0x0000000402037c48 */ /* 0x001fe4000bfe0100 */
[----:B-----5:R-:W-:-:S13]  /*1ad0*/  ISETP.GE.AND P0, PT, R6, 0x1, PT ;  /* 0x000000010600780c */ /* 0x020fda0003f06270 */
[----:B------:R-:W-:Y:S05]  /*1ae0*/  @!P0 BRA `(.L_x_16) ;  /* 0x0000000400b88947 */ /* 0x000fea0003800000 */
[C---:B------:R-:W-:Y:S01]  /*1af0*/  LOP3.LUT R2, R6.reuse, 0x7ffffffc, RZ, 0xc0, !PT ;  /* 0x7ffffffc06027812 */ /* 0x040fe200078ec0ff */
[----:B------:R-:W-:Y:S01]  /*1b00*/  IMAD.MOV.U32 R7, RZ, RZ, R0 ;  /* 0x000000ffff077224 */ /* 0x000fe200078e0000 */
[C---:B-12---:R-:W-:Y:S01]  /*1b10*/  LOP3.LUT R16, R6.reuse, 0x3, RZ, 0xc0, !PT ;  /* 0x0000000306107812 */ /* 0x046fe200078ec0ff */
[----:B------:R-:W-:Y:S01]  /*1b20*/  IMAD.MOV.U32 R4, RZ, RZ, 0x0 ;  /* 0x00000000ff047424 */ /* 0x000fe200078e00ff */
[----:B------:R-:W-:Y:S01]  /*1b30*/  SHF.L.U32 R6, R6, 0x3, RZ ;  /* 0x0000000306067819 */ /* 0x000fe200000006ff */
[----:B------:R-:W-:Y:S02]  /*1b40*/  IMAD.MOV.U32 R5, RZ, RZ, 0x41ddcd65 ;  /* 0x41ddcd65ff057424 */ /* 0x000fe400078e00ff */
[----:B---34-:R-:W-:-:S07]  /*1b50*/  IMAD.MOV R8, RZ, RZ, -R2 ;  /* 0x000000ffff087224 */ /* 0x018fce00078e0a02 */
.L_x_26:
[----:B------:R-:W0:Y:S01]  /*1b60*/  LDC R12, c[0x0][0x398] ;  /* 0x0000e600ff0c7b82 */ /* 0x000e220000000800 */
[----:B------:R-:W1:Y:S01]  /*1b70*/  S2R R14, SR_CgaCtaId ;  /* 0x00000000000e7919 */ /* 0x000e620000008800 */
[----:B------:R-:W-:Y:S01]  /*1b80*/  MOV R13, 0x400 ;  /* 0x00000400000d7802 */ /* 0x000fe20000000f00 */
[----:B------:R-:W-:Y:S01]  /*1b90*/  IMAD.MOV.U32 R10, RZ, RZ, RZ ;  /* 0x000000ffff0a7224 */ /* 0x000fe200078e00ff */
[----:B------:R-:W-:-:S03]  /*1ba0*/  IADD3 R11, PT, PT, -R0, R7, RZ ;  /* 0x00000007000b7210 */ /* 0x000fc60007ffe1ff */
[----:B------:R-:W-:Y:S01]  /*1bb0*/  VIADD R9, R13, 0x6000 ;  /* 0x000060000d097836 */ /* 0x000fe20000000000 */
[----:B0-----:R-:W-:Y:S01]  /*1bc0*/  ISETP.GE.U32.AND P0, PT, R12, 0x4, PT ;  /* 0x000000040c00780c */ /* 0x001fe20003f06070 */
[----:B------:R-:W-:-:S03]  /*1bd0*/  IMAD R12, R11, R12, RZ ;  /* 0x0000000c0b0c7224 */ /* 0x000fc600078e02ff */
[----:B-1----:R-:W-:-:S05]  /*1be0*/  LEA R9, R14, R9, 0x18 ;  /* 0x000000090e097211 */ /* 0x002fca00078ec0ff */
[----:B------:R-:W-:-:S04]  /*1bf0*/  IMAD R9, R11, 0x4, R9 ;  /* 0x000000040b097824 */ /* 0x000fc800078e0209 */
[----:B------:R-:W-:Y:S05]  /*1c00*/  @!P0 BRA `(.L_x_17) ;  /* 0x0000000000c08947 */ /* 0x000fea0003800000 */
[----:B------:R-:W-:Y:S01]  /*1c10*/  LEA R10, R14, R13, 0x18 ;  /* 0x0000000d0e0a7211 */ /* 0x000fe200078ec0ff */
[----:B------:R-:W-:Y:S01]  /*1c20*/  IMAD.MOV.U32 R14, RZ, RZ, 0x1 ;  /* 0x00000001ff0e7424 */ /* 0x000fe200078e00ff */
[----:B------:R-:W0:Y:S01]  /*1c30*/  LDCU UR4, c[0x0][0x3a4] ;  /* 0x00007480ff0477ac */ /* 0x000e220008000800 */
[----:B------:R-:W-:Y:S02]  /*1c40*/  IMAD.MOV.U32 R15, RZ, RZ, R12 ;  /* 0x000000ffff0f7224 */ /* 0x000fe400078e000c */
[----:B------:R-:W-:Y:S02]  /*1c50*/  IMAD R10, R6, R11, R10 ;  /* 0x0000000b060a7224 */ /* 0x000fe400078e020a */
[----:B------:R-:W-:-:S03]  /*1c60*/  IMAD.MOV.U32 R13, RZ, RZ, R8 ;  /* 0x000000ffff0d7224 */ /* 0x000fc600078e0008 */
[----:B------:R-:W-:-:S07]  /*1c70*/  IADD3 R17, PT, PT, R10, 0x10, RZ ;  /* 0x000000100a117810 */ /* 0x000fce0007ffe0ff */
.L_x_22:
[C---:B0-----:R-:W-:Y:S01]  /*1c80*/  ISETP.GE.AND P3, PT, R15.reuse, UR4, PT ;  /* 0x000000040f007c0c */ /* 0x041fe2000bf66270 */
[C---:B------:R-:W-:Y:S02]  /*1c90*/  VIADD R10, R15.reuse, 0x1 ;  /* 0x000000010f0a7836 */ /* 0x040fe40000000000 */
[C---:B------:R-:W-:Y:S02]  /*1ca0*/  VIADD R11, R15.reuse, 0x2 ;  /* 0x000000020f0b7836 */ /* 0x040fe40000000000 */
[----:B--23--:R-:W-:Y:S01]  /*1cb0*/  VIADD R18, R15, 0x3 ;  /* 0x000000030f127836 */ /* 0x00cfe20000000000 */
[----:B------:R-:W-:Y:S01]  /*1cc0*/  ISETP.GE.AND P4, PT, R10, UR4, PT ;  /* 0x000000040a007c0c */ /* 0x000fe2000bf86270 */
[----:B------:R-:W-:Y:S01]  /*1cd0*/  VIADD R13, R13, 0x4 ;  /* 0x000000040d0d7836 */ /* 0x000fe20000000000 */
[----:B------:R-:W-:Y:S02]  /*1ce0*/  ISETP.GE.AND P0, PT, R11, UR4, PT ;  /* 0x000000040b007c0c */ /* 0x000fe4000bf06270 */
[----:B------:R-:W-:-:S02]  /*1cf0*/  ISETP.GE.AND P1, PT, R18, UR4, PT ;  /* 0x0000000412007c0c */ /* 0x000fc4000bf26270 */
[----:B------:R-:W-:Y:S01]  /*1d00*/  ISETP.NE.AND P2, PT, R13, RZ, PT ;  /* 0x000000ff0d00720c */ /* 0x000fe20003f45270 */
[----:B------:R-:W-:-:S12]  /*1d10*/  @P3 BRA `(.L_x_18) ;  /* 0x0000000000183947 */ /* 0x000fd80003800000 */
[----:B------:R-:W0:Y:S02]  /*1d20*/  LDS.64 R10, [R17+-0x10] ;  /* 0xfffff000110a7984 */ /* 0x000e240000000a00 */
[----:B0-----:R-:W-:-:S14]  /*1d30*/  DSETP.GEU.AND P3, PT, R10, R4, PT ;  /* 0x000000040a00722a */ /* 0x001fdc0003f6e000 */
[----:B------:R-:W-:Y:S01]  /*1d40*/  @!P3 VIADD R18, R14, 0xffffffff ;  /* 0xffffffff0e12b836 */ /* 0x000fe20000000000 */
[----:B------:R-:W-:Y:S01]  /*1d50*/  @!P3 MOV R4, R10 ;  /* 0x0000000a0004b202 */ /* 0x000fe20000000f00 */
[----:B------:R-:W-:-:S03]  /*1d60*/  @!P3 IMAD.MOV.U32 R5, RZ, RZ, R11 ;  /* 0x000000ffff05b224 */ /* 0x000fc600078e000b */
[----:B------:R0:W-:Y:S04]  /*1d70*/  @!P3 STS [R9], R18 ;  /* 0x000000120900b388 */ /* 0x0001e80000000800 */
.L_x_18:
[----:B------:R-:W-:Y:S05]  /*1d80*/  @P4 BRA `(.L_x_19) ;  /* 0x0000000000144947 */ /* 0x000fea0003800000 */
[----:B------:R-:W1:Y:S02]  /*1d90*/  LDS.64 R10, [R17+-0x8] ;  /* 0xfffff800110a7984 */ /* 0x000e640000000a00 */
[----:B-1----:R-:W-:-:S14]  /*1da0*/  DSETP.GEU.AND P3, PT, R10, R4, PT ;  /* 0x000000040a00722a */ /* 0x002fdc0003f6e000 */
[----:B------:R1:W-:Y:S01]  /*1db0*/  @!P3 STS [R9], R14 ;  /* 0x0000000e0900b388 */ /* 0x0003e20000000800 */
[----:B------:R-:W-:Y:S02]  /*1dc0*/  @!P3 IMAD.MOV.U32 R4, RZ, RZ, R10 ;  /* 0x000000ffff04b224 */ /* 0x000fe400078e000a */
[----:B------:R-:W-:-:S07]  /*1dd0*/  @!P3 IMAD.MOV.U32 R5, RZ, RZ, R11 ;  /* 0x000000ffff05b224 */ /* 0x000fce00078e000b */
.L_x_19:
[----:B------:R-:W-:Y:S05]  /*1de0*/  @P0 BRA `(.L_x_20) ;  /* 0x0000000000180947 */ /* 0x000fea0003800000 */
[----:B------:R-:W2:Y:S02]  /*1df0*/  LDS.64 R10, [R17] ;  /* 0x00000000110a7984 */ /* 0x000ea40000000a00 */
[----:B--2---:R-:W-:-:S14]  /*1e00*/  DSETP.GEU.AND P0, PT, R10, R4, PT ;  /* 0x000000040a00722a */ /* 0x004fdc0003f0e000 */
[----:B0-----:R-:W-:Y:S01]  /*1e10*/  @!P0 VIADD R18, R14, 0x1 ;  /* 0x000000010e128836 */ /* 0x001fe20000000000 */
[----:B------:R-:W-:Y:S01]  /*1e20*/  @!P0 MOV R5, R11 ;  /* 0x0000000b00058202 */ /* 0x000fe20000000f00 */
[----:B------:R-:W-:-:S03]  /*1e30*/  @!P0 IMAD.MOV.U32 R4, RZ, RZ, R10 ;  /* 0x000000ffff048224 */ /* 0x000fc600078e000a */
[----:B------:R2:W-:Y:S04]  /*1e40*/  @!P0 STS [R9], R18 ;  /* 0x0000001209008388 */ /* 0x0005e80000000800 */
.L_x_20:
[----:B------:R-:W-:Y:S05]  /*1e50*/  @P1 BRA `(.L_x_21) ;  /* 0x0000000000181947 */ /* 0x000fea0003800000 */
[----:B------:R-:W3:Y:S02]  /*1e60*/  LDS.64 R10, [R17+0x8] ;  /* 0x00000800110a7984 */ /* 0x000ee40000000a00 */
[----:B---3--:R-:W-:-:S14]  /*1e70*/  DSETP.GEU.AND P0, PT, R10, R4, PT ;  /* 0x000000040a00722a */ /* 0x008fdc0003f0e000 */
[----:B0-2---:R-:W-:Y:S02]  /*1e80*/  @!P0 VIADD R18, R14, 0x2 ;  /* 0x000000020e128836 */ /* 0x005fe40000000000 */
[----:B------:R-:W-:Y:S02]  /*1e90*/  @!P0 IMAD.MOV.U32 R4, RZ, RZ, R10 ;  /* 0x000000ffff048224 */ /* 0x000fe400078e000a */
[----:B------:R-:W-:Y:S01]  /*1ea0*/  @!P0 IMAD.MOV.U32 R5, RZ, RZ, R11 ;  /* 0x000000ffff058224 */ /* 0x000fe200078e000b */
[----:B------:R3:W-:Y:S06]  /*1eb0*/  @!P0 STS [R9], R18 ;  /* 0x0000001209008388 */ /* 0x0007ec0000000800 */
.L_x_21:
[----:B-1----:R-:W-:Y:S01]  /*1ec0*/  VIADD R14, R14, 0x4 ;  /* 0x000000040e0e7836 */ /* 0x002fe20000000000 */
[----:B------:R-:W-:Y:S01]  /*1ed0*/  IADD3 R15, PT, PT, R15, 0x4, RZ ;  /* 0x000000040f0f7810 */ /* 0x000fe20007ffe0ff */
[----:B------:R-:W-:Y:S01]  /*1ee0*/  VIADD R17, R17, 0x20 ;  /* 0x0000002011117836 */ /* 0x000fe20000000000 */
[----:B------:R-:W-:Y:S06]  /*1ef0*/  @P2 BRA `(.L_x_22) ;  /* 0xfffffffc00602947 */ /* 0x000fec000383ffff */
[----:B------:R-:W-:-:S07]  /*1f00*/  IMAD.MOV.U32 R10, RZ, RZ, R2 ;  /* 0x000000ffff0a7224 */ /* 0x000fce00078e0002 */
.L_x_17:
[----:B------:R-:W-:-:S13]  /*1f10*/  ISETP.NE.AND P0, PT, R16, RZ, PT ;  /* 0x000000ff1000720c */ /* 0x000fda0003f05270 */
[----:B------:R-:W-:Y:S05]  /*1f20*/  @!P0 BRA `(.L_x_23) ;  /* 0x0000000000888947 */ /* 0x000fea0003800000 */
[----:B------:R-:W1:Y:S01]  /*1f30*/  LDC R14, c[0x0][0x3a4] ;  /* 0x0000e900ff0e7b82 */ /* 0x000e620000000800 */
[----:B------:R-:W4:Y:S01]  /*1f40*/  S2R R13, SR_CgaCtaId ;  /* 0x00000000000d7919 */ /* 0x000f220000008800 */
[----:B------:R-:W-:Y:S01]  /*1f50*/  IMAD.IADD R11, R12, 0x1, R10 ;  /* 0x000000010c0b7824 */ /* 0x000fe200078e020a */
[----:B------:R-:W-:Y:S02]  /*1f60*/  MOV R12, 0x400 ;  /* 0x00000400000c7802 */ /* 0x000fe40000000f00 */
[----:B------:R-:W-:Y:S02]  /*1f70*/  ISETP.NE.AND P1, PT, R16, 0x1, PT ;  /* 0x000000011000780c */ /* 0x000fe40003f25270 */
[----:B-1----:R-:W-:Y:S02]  /*1f80*/  ISETP.GE.AND P0, PT, R11, R14, PT ;  /* 0x0000000e0b00720c */ /* 0x002fe40003f06270 */
[----:B----4-:R-:W-:-:S05]  /*1f90*/  LEA R12, R13, R12, 0x18 ;  /* 0x0000000c0d0c7211 */ /* 0x010fca00078ec0ff */
[----:B------:R-:W-:-:S06]  /*1fa0*/  IMAD R15, R11, 0x8, R12 ;  /* 0x000000080b0f7824 */ /* 0x000fcc00078e020c */
[----:B------:R-:W-:Y:S05]  /*1fb0*/  @P0 BRA `(.L_x_24) ;  /* 0x0000000000140947 */ /* 0x000fea0003800000 */
[----:B------:R-:W1:Y:S02]  /*1fc0*/  LDS.64 R12, [R15] ;  /* 0x000000000f0c7984 */ /* 0x000e640000000a00 */
[----:B-1----:R-:W-:-:S14]  /*1fd0*/  DSETP.GEU.AND P0, PT, R12, R4, PT ;  /* 0x000000040c00722a */ /* 0x002fdc0003f0e000 */
[----:B------:R1:W-:Y:S01]  /*1fe0*/  @!P0 STS [R9], R10 ;  /* 0x0000000a09008388 */ /* 0x0003e20000000800 */
[----:B------:R-:W-:Y:S01]  /*1ff0*/  @!P0 MOV R4, R12 ;  /* 0x0000000c00048202 */ /* 0x000fe20000000f00 */
[----:B------:R-:W-:-:S07]  /*2000*/  @!P0 IMAD.MOV.U32 R5, RZ, RZ, R13 ;  /* 0x000000ffff058224 */ /* 0x000fce00078e000d */
.L_x_24:
[----:B------:R-:W-:Y:S05]  /*2010*/  @!P1 BRA `(.L_x_23) ;  /* 0x00000000004c9947 */ /* 0x000fea0003800000 */
[C---:B------:R-:W-:Y:S02]  /*2020*/  VIADD R12, R11.reuse, 0x2 ;  /* 0x000000020b0c7836 */ /* 0x040fe40000000000 */
[----:B------:R-:W-:-:S03]  /*2030*/  VIADD R11, R11, 0x1 ;  /* 0x000000010b0b7836 */ /* 0x000fc60000000000 */
[-C--:B------:R-:W-:Y:S02]  /*2040*/  ISETP.GE.AND P0, PT, R12, R14.reuse, PT ;  /* 0x0000000e0c00720c */ /* 0x080fe40003f06270 */
[----:B------:R-:W-:Y:S02]  /*2050*/  ISETP.GE.AND P1, PT, R11, R14, PT ;  /* 0x0000000e0b00720c */ /* 0x000fe40003f26270 */
[----:B------:R-:W-:-:S11]  /*2060*/  ISETP.EQ.OR P0, PT, R16, 0x2, P0 ;  /* 0x000000021000780c */ /* 0x000fd60000702670 */
[----:B------:R-:W-:Y:S05]  /*2070*/  @P1 BRA `(.L_x_25) ;  /* 0x0000000000181947 */ /* 0x000fea0003800000 */
[----:B------:R-:W4:Y:S02]  /*2080*/  LDS.64 R12, [R15+0x8] ;  /* 0x000008000f0c7984 */ /* 0x000f240000000a00 */
[----:B----4-:R-:W-:-:S14]  /*2090*/  DSETP.GEU.AND P1, PT, R12, R4, PT ;  /* 0x000000040c00722a */ /* 0x010fdc0003f2e000 */
[----:B------:R-:W-:Y:S01]  /*20a0*/  @!P1 VIADD R14, R10, 0x1 ;  /* 0x000000010a0e9836 */ /* 0x000fe20000000000 */
[----:B------:R-:W-:Y:S01]  /*20b0*/  @!P1 MOV R4, R12 ;  /* 0x0000000c00049202 */ /* 0x000fe20000000f00 */
[----:B------:R-:W-:-:S03]  /*20c0*/  @!P1 IMAD.MOV.U32 R5, RZ, RZ, R13 ;  /* 0x000000ffff059224 */ /* 0x000fc600078e000d */
[----:B------:R4:W-:Y:S04]  /*20d0*/  @!P1 STS [R9], R14 ;  /* 0x0000000e09009388 */ /* 0x0009e80000000800 */
.L_x_25:
[----:B------:R-:W-:Y:S05]  /*20e0*/  @P0 BRA `(.L_x_23) ;  /* 0x0000000000180947 */ /* 0x000fea0003800000 */
[----:B------:R-:W5:Y:S02]  /*20f0*/  LDS.64 R12, [R15+0x10] ;  /* 0x000010000f0c7984 */ /* 0x000f640000000a00 */
[----:B-----5:R-:W-:-:S14]  /*2100*/  DSETP.GEU.AND P0, PT, R12, R4, PT ;  /* 0x000000040c00722a */ /* 0x020fdc0003f0e000 */
[----:B-1----:R-:W-:Y:S02]  /*2110*/  @!P0 VIADD R10, R10, 0x2 ;  /* 0x000000020a0a8836 */ /* 0x002fe40000000000 */
[----:B------:R-:W-:Y:S02]  /*2120*/  @!P0 IMAD.MOV.U32 R4, RZ, RZ, R12 ;  /* 0x000000ffff048224 */ /* 0x000fe400078e000c */
[----:B------:R-:W-:Y:S01]  /*2130*/  @!P0 IMAD.MOV.U32 R5, RZ, RZ, R13 ;  /* 0x000000ffff058224 */ /* 0x000fe200078e000d */
[----:B------:R1:W-:Y:S06]  /*2140*/  @!P0 STS [R9], R10 ;  /* 0x0000000a09008388 */ /* 0x0003ec0000000800 */
.L_x_23:
[----:B01234-:R-:W0:Y:S01]  /*2150*/  LDS R9, [R9] ;  /* 0x0000000009097984 */ /* 0x01fe220000000800 */
[----:B------:R-:W1:Y:S02]  /*2160*/  LDC.64 R10, c[0x0][0x3a8] ;  /* 0x0000ea00ff0a7b82 */ /* 0x000e640000000a00 */
[C---:B-1----:R-:W-:Y:S01]  /*2170*/  IMAD.WIDE R10, R7.reuse, 0x4, R10 ;  /* 0x00000004070a7825 */ /* 0x042fe200078e020a */
[----:B------:R-:W-:-:S04]  /*2180*/  IADD3 R7, PT, PT, R7, 0x1, RZ ;  /* 0x0000000107077810 */ /* 0x000fc80007ffe0ff */
[----:B------:R-:W-:Y:S01]  /*2190*/  ISETP.GE.AND P0, PT, R7, R3, PT ;  /* 0x000000030700720c */ /* 0x000fe20003f06270 */
[----:B0-----:R0:W-:-:S12]  /*21a0*/  STG.E desc[UR8][R10.64], R9 ;  /* 0x000000090a007986 */ /* 0x0011d8000c101908 */
[----:B0-----:R-:W-:Y:S05]  /*21b0*/  @!P0 BRA `(.L_x_26) ;  /* 0xfffffff800688947 */ /* 0x001fea000383ffff */
[----:B------:R-:W-:Y:S05]  /*21c0*/  EXIT ;  /* 0x000000000000794d */ /* 0x000fea0003800000 */
.L_x_16:
[----:B------:R-:W-:Y:S01]  /*21d0*/  VIADDMNMX R5, R0, 0x1, R3, !PT ;  /* 0x0000000100057846 */ /* 0x000fe20007800103 */
[----:B-12---:R-:W-:-:S04]  /*21e0*/  IMAD.MOV.U32 R15, RZ, RZ, R0 ;  /* 0x000000ffff0f7224 */ /* 0x006fc800078e0000 */
[----:B------:R-:W-:Y:S02]  /*21f0*/  IMAD.IADD R2, R5, 0x1, -R0 ;  /* 0x0000000105027824 */ /* 0x000fe400078e0a00 */
[----:B------:R-:W-:-:S03]  /*2200*/  IMAD.IADD R5, R0, 0x1, -R5 ;  /* 0x0000000100057824 */ /* 0x000fc600078e0a05 */
[----:B------:R-:W-:Y:S02]  /*2210*/  LOP3.LUT P0, R2, R2, 0x3, RZ, 0xc0, !PT ;  /* 0x0000000302027812 */ /* 0x000fe4000780c0ff */
[----:B------:R-:W-:-:S11]  /*2220*/  ISETP.GT.U32.AND P1, PT, R5, -0x4, PT ;  /* 0xfffffffc0500780c */ /* 0x000fd60003f24070 */
[----:B------:R-:W-:Y:S05]  /*2230*/  @!P0 BRA `(.L_x_27) ;  /* 0x0000000000408947 */ /* 0x000fea0003800000 */
[----:B------:R-:W0:Y:S01]  /*2240*/  S2UR UR5, SR_CgaCtaId ;  /* 0x00000000000579c3 */ /* 0x000e220000008800 */
[----:B------:R-:W-:Y:S01]  /*2250*/  UMOV UR4, 0x400 ;  /* 0x0000040000047882 */ /* 0x000fe20000000000 */
[----:B------:R-:W-:Y:S01]  /*2260*/  IMAD.MOV.U32 R15, RZ, RZ, R0 ;  /* 0x000000ffff0f7224 */ /* 0x000fe200078e0000 */
[----:B------:R-:W-:-:S05]  /*2270*/  UIADD3 UR4, UPT, UPT, UR4, 0x6000, URZ ;  /* 0x0000600004047890 */ /* 0x000fca000fffe0ff */
[----:B------:R-:W1:Y:S01]  /*2280*/  LDC.64 R6, c[0x0][0x3a8] ;  /* 0x0000ea00ff067b82 */ /* 0x000e620000000a00 */
[----:B0-----:R-:W-:-:S03]  /*2290*/  ULEA UR5, UR5, UR4, 0x18 ;  /* 0x0000000405057291 */ /* 0x001fc6000f8ec0ff */
[----:B------:R-:W-:-:S09]  /*22a0*/  UMOV UR4, URZ ;  /* 0x000000ff00047c82 */ /* 0x000fd20008000000 */
.L_x_28:
[----:B0-----:R-:W-:Y:S01]  /*22b0*/  IADD3 R4, PT, PT, -R0, R15, RZ ;  /* 0x0000000f00047210 */ /* 0x001fe20007ffe1ff */
[----:B------:R-:W-:-:S03]  /*22c0*/  UIADD3 UR4, UPT, UPT, UR4, 0x1, URZ ;  /* 0x0000000104047890 */ /* 0x000fc6000fffe0ff */
[----:B---34-:R-:W-:Y:S01]  /*22d0*/  LEA R8, R4, UR5, 0x2 ;  /* 0x0000000504087c11 */ /* 0x018fe2000f8e10ff */
[C---:B-1----:R-:W-:Y:S02]  /*22e0*/  IMAD.WIDE R4, R15.reuse, 0x4, R6 ;  /* 0x000000040f047825 */ /* 0x042fe400078e0206 */
[----:B------:R-:W-:Y:S02]  /*22f0*/  ISETP.NE.AND P0, PT, R2, UR4, PT ;  /* 0x0000000402007c0c */ /* 0x000fe4000bf05270 */
[----:B------:R-:W0:Y:S01]  /*2300*/  LDS R9, [R8] ;  /* 0x0000000008097984 */ /* 0x000e220000000800 */
[----:B------:R-:W-:-:S03]  /*2310*/  VIADD R15, R15, 0x1 ;  /* 0x000000010f0f7836 */ /* 0x000fc60000000000 */
[----:B0-----:R0:W-:Y:S07]  /*2320*/  STG.E desc[UR8][R4.64], R9 ;  /* 0x0000000904007986 */ /* 0x0011ee000c101908 */
[----:B------:R-:W-:Y:S05]  /*2330*/  @P0 BRA `(.L_x_28) ;  /* 0xfffffffc00dc0947 */ /* 0x000fea000383ffff */
.L_x_27:
[----:B------:R-:W-:Y:S05]  /*2340*/  @P1 EXIT ;  /* 0x000000000000194d */ /* 0x000fea0003800000 */
[----:B------:R-:W1:Y:S01]  /*2350*/  S2UR UR5, SR_CgaCtaId ;  /* 0x00000000000579c3 */ /* 0x000e620000008800 */
[----:B------:R-:W-:Y:S01]  /*2360*/  IMAD.IADD R2, R3, 0x1, -R15 ;  /* 0x0000000103027824 */ /* 0x000fe200078e0a0f */
[----:B------:R-:W-:Y:S01]  /*2370*/  UMOV UR4, 0x400 ;  /* 0x0000040000047882 */ /* 0x000fe20000000000 */
[----:B------:R-:W-:Y:S01]  /*2380*/  PLOP3.LUT P0, PT, PT, PT, PT, 0x80, 0x8 ;  /* 0x000000000008781c */ /* 0x000fe20003f0f070 */
[----:B------:R-:W-:Y:S02]  /*2390*/  UIADD3 UR4, UPT, UPT, UR4, 0x6000, URZ ;  /* 0x0000600004047890 */ /* 0x000fe4000fffe0ff */
[----:B------:R-:W-:Y:S02]  /*23a0*/  ISETP.GT.AND P1, PT, R2, 0xc, PT ;  /* 0x0000000c0200780c */ /* 0x000fe40003f24270 */
[----:B-1----:R-:W-:-:S11]  /*23b0*/  ULEA UR4, UR5, UR4, 0x18 ;  /* 0x0000000405047291 */ /* 0x002fd6000f8ec0ff */
[----:B------:R-:W-:Y:S05]  /*23c0*/  @!P1 BRA `(.L_x_29) ;  /* 0x0000000000bc9947 */ /* 0x000fea0003800000 */
[----:B0-----:R-:W0:Y:S01]  /*23d0*/  LDC.64 R4, c[0x0][0x3a8] ;  /* 0x0000ea00ff047b82 */ /* 0x001e220000000a00 */
[----:B------:R-:W-:Y:S01]  /*23e0*/  PLOP3.LUT P0, PT, PT, PT, PT, 0x8, 0x80 ;  /* 0x000000000080781c */ /* 0x000fe20003f0e170 */
[----:B------:R-:W-:-:S12]  /*23f0*/  VIADD R2, R3, 0xfffffff4 ;  /* 0xfffffff403027836 */ /* 0x000fd80000000000 */
.L_x_30:
[C---:B-1----:R-:W-:Y:S01]  /*2400*/  IMAD.IADD R6, R15.reuse, 0x1, -R0 ;  /* 0x000000010f067824 */ /* 0x042fe200078e0a00 */
[C---:B------:R-:W-:Y:S01]  /*2410*/  IADD3 R7, PT, PT, R15.reuse, 0x4, RZ ;  /* 0x000000040f077810 */ /* 0x040fe20007ffe0ff */
[----:B0-----:R-:W-:-:S03]  /*2420*/  IMAD.WIDE R10, R15, 0x4, R4 ;  /* 0x000000040f0a7825 */ /* 0x001fc600078e0204 */
[----:B---34-:R-:W-:Y:S01]  /*2430*/  LEA R8, R6, UR4, 0x2 ;  /* 0x0000000406087c11 */ /* 0x018fe2000f8e10ff */
[C---:B------:R-:W-:Y:S02]  /*2440*/  VIADD R9, R15.reuse, 0x8 ;  /* 0x000000080f097836 */ /* 0x040fe40000000000 */
[----:B------:R-:W-:Y:S02]  /*2450*/  VIADD R28, R15, 0xc ;  /* 0x0000000c0f1c7836 */ /* 0x000fe40000000000 */
[----:B------:R-:W0:Y:S01]  /*2460*/  LDS R13, [R8] ;  /* 0x00000000080d7984 */ /* 0x000e220000000800 */
[----:B------:R-:W-:-:S03]  /*2470*/  IMAD.WIDE R6, R7, 0x4, R4 ;  /* 0x0000000407067825 */ /* 0x000fc600078e0204 */
[----:B------:R-:W1:Y:S01]  /*2480*/  LDS R12, [R8+0x4] ;  /* 0x00000400080c7984 */ /* 0x000e620000000800 */
[----:B------:R-:W-:-:S03]  /*2490*/  VIADD R15, R15, 0x10 ;  /* 0x000000100f0f7836 */ /* 0x000fc60000000000 */
[----:B------:R-:W2:Y:S02]  /*24a0*/  LDS R22, [R8+0x8] ;  /* 0x0000080008167984 */ /* 0x000ea40000000800 */
[----:B------:R-:W-:Y:S02]  /*24b0*/  ISETP.GE.AND P1, PT, R15, R2, PT ;  /* 0x000000020f00720c */ /* 0x000fe40003f26270 */
[----:B------:R-:W3:Y:S04]  /*24c0*/  LDS R24, [R8+0xc] ;  /* 0x00000c0008187984 */ /* 0x000ee80000000800 */
[----:B------:R-:W4:Y:S04]  /*24d0*/  LDS R26, [R8+0x10] ;  /* 0x00001000081a7984 */ /* 0x000f280000000800 */
[----:B------:R-:W5:Y:S04]  /*24e0*/  LDS R16, [R8+0x14] ;  /* 0x0000140008107984 */ /* 0x000f680000000800 */
        /* <DEDUP_REMOVED lines=9> */
[----:B------:R2:W5:Y:S04]  /*2580*/  LDS R17, [R8+0x3c] ;  /* 0x00003c0008117984 */ /* 0x0005680000000800 */
[----:B0-----:R-:W-:Y:S04]  /*2590*/  STG.E desc[UR8][R10.64], R13 ;  /* 0x0000000d0a007986 */ /* 0x001fe8000c101908 */
[----:B-1----:R0:W-:Y:S01]  /*25a0*/  STG.E desc[UR8][R10.64+0x4], R12 ;  /* 0x0000040c0a007986 */ /* 0x0021e2000c101908 */
[----:B--2---:R-:W-:-:S03]  /*25b0*/  IMAD.WIDE R8, R9, 0x4, R4 ;  /* 0x0000000409087825 */ /* 0x004fc600078e0204 */
[----:B------:R1:W-:Y:S04]  /*25c0*/  STG.E desc[UR8][R10.64+0x8], R22 ;  /* 0x000008160a007986 */ /* 0x0003e8000c101908 */
[----:B---3--:R1:W-:Y:S01]  /*25d0*/  STG.E desc[UR8][R10.64+0xc], R24 ;  /* 0x00000c180a007986 */ /* 0x0083e2000c101908 */
[----:B0-----:R-:W-:-:S03]  /*25e0*/  IMAD.WIDE R12, R28, 0x4, R4 ;  /* 0x000000041c0c7825 */ /* 0x001fc600078e0204 */
[----:B----4-:R1:W-:Y:S04]  /*25f0*/  STG.E desc[UR8][R6.64], R26 ;  /* 0x0000001a06007986 */ /* 0x0103e8000c101908 */
[----:B-----5:R1:W-:Y:S04]  /*2600*/  STG.E desc[UR8][R6.64+0x4], R16 ;  /* 0x0000041006007986 */ /* 0x0203e8000c101908 */
[----:B------:R1:W-:Y:S04]  /*2610*/  STG.E desc[UR8][R6.64+0x8], R20 ;  /* 0x0000081406007986 */ /* 0x0003e8000c101908 */
        /* <DEDUP_REMOVED lines=8> */
[----:B------:R1:W-:Y:S01]  /*26a0*/  STG.E desc[UR8][R12.64+0xc], R17 ;  /* 0x00000c110c007986 */ /* 0x0003e2000c101908 */
[----:B------:R-:W-:Y:S05]  /*26b0*/  @!P1 BRA `(.L_x_30) ;  /* 0xfffffffc00509947 */ /* 0x000fea000383ffff */
.L_x_29:
[----:B------:R-:W-:-:S05]  /*26c0*/  IMAD.IADD R2, R3, 0x1, -R15 ;  /* 0x0000000103027824 */ /* 0x000fca00078e0a0f */
[----:B------:R-:W-:-:S13]  /*26d0*/  ISETP.GT.AND P1, PT, R2, 0x4, PT ;  /* 0x000000040200780c */ /* 0x000fda0003f24270 */
[----:B------:R-:W-:Y:S05]  /*26e0*/  @!P1 BRA `(.L_x_31) ;  /* 0x0000000000609947 */ /* 0x000fea0003800000 */
[----:B------:R-:W-:Y:S01]  /*26f0*/  IADD3 R2, PT, PT, -R0, R15, RZ ;  /* 0x0000000f00027210 */ /* 0x000fe20007ffe1ff */
[----:B-1----:R-:W1:Y:S01]  /*2700*/  LDC.64 R6, c[0x0][0x3a8] ;  /* 0x0000ea00ff067b82 */ /* 0x002e620000000a00 */
[----:B------:R-:W-:Y:S01]  /*2710*/  VIADD R19, R15, 0x4 ;  /* 0x000000040f137836 */ /* 0x000fe20000000000 */
[----:B------:R-:W-:Y:S02]  /*2720*/  PLOP3.LUT P0, PT, PT, PT, PT, 0x8, 0x80 ;  /* 0x000000000080781c */ /* 0x000fe40003f0e170 */
[----:B------:R-:W-:-:S05]  /*2730*/  LEA R2, R2, UR4, 0x2 ;  /* 0x0000000402027c11 */ /* 0x000fca000f8e10ff */
[----:B0--34-:R-:W0:Y:S04]  /*2740*/  LDS R9, [R2] ;  /* 0x0000000002097984 */ /* 0x019e280000000800 */
[----:B------:R-:W2:Y:S04]  /*2750*/  LDS R11, [R2+0x4] ;  /* 0x00000400020b7984 */ /* 0x000ea80000000800 */
[----:B------:R-:W3:Y:S04]  /*2760*/  LDS R13, [R2+0x8] ;  /* 0x00000800020d7984 */ /* 0x000ee80000000800 */
[----:B------:R-:W4:Y:S01]  /*2770*/  LDS R17, [R2+0xc] ;  /* 0x00000c0002117984 */ /* 0x000f220000000800 */
[----:B-1----:R-:W-:-:S03]  /*2780*/  IMAD.WIDE R4, R15, 0x4, R6 ;  /* 0x000000040f047825 */ /* 0x002fc600078e0206 */
[----:B------:R-:W1:Y:S01]  /*2790*/  LDS R21, [R2+0x10] ;  /* 0x0000100002157984 */ /* 0x000e620000000800 */
[----:B------:R-:W-:-:S03]  /*27a0*/  IMAD.WIDE R6, R19, 0x4, R6 ;  /* 0x0000000413067825 */ /* 0x000fc600078e0206 */
[----:B------:R-:W5:Y:S01]  /*27b0*/  LDS R23, [R2+0x14] ;  /* 0x0000140002177984 */ /* 0x000f620000000800 */
[----:B------:R-:W-:-:S03]  /*27c0*/  VIADD R15, R15, 0x8 ;  /* 0x000000080f0f7836 */ /* 0x000fc60000000000 */
[----:B------:R-:W5:Y:S04]  /*27d0*/  LDS R25, [R2+0x18] ;  /* 0x0000180002197984 */ /* 0x000f680000000800 */
[----:B------:R-:W5:Y:S04]  /*27e0*/  LDS R27, [R2+0x1c] ;  /* 0x00001c00021b7984 */ /* 0x000f680000000800 */
[----:B0-----:R0:W-:Y:S04]  /*27f0*/  STG.E desc[UR8][R4.64], R9 ;  /* 0x0000000904007986 */ /* 0x0011e8000c101908 */
[----:B--2---:R0:W-:Y:S04]  /*2800*/  STG.E desc[UR8][R4.64+0x4], R11 ;  /* 0x0000040b04007986 */ /* 0x0041e8000c101908 */
[----:B---3--:R0:W-:Y:S04]  /*2810*/  STG.E desc[UR8][R4.64+0x8], R13 ;  /* 0x0000080d04007986 */ /* 0x0081e8000c101908 */
[----:B----4-:R0:W-:Y:S04]  /*2820*/  STG.E desc[UR8][R4.64+0xc], R17 ;  /* 0x00000c1104007986 */ /* 0x0101e8000c101908 */
[----:B-1----:R0:W-:Y:S04]  /*2830*/  STG.E desc[UR8][R6.64], R21 ;  /* 0x0000001506007986 */ /* 0x0021e8000c101908 */
[----:B-----5:R0:W-:Y:S04]  /*2840*/  STG.E desc[UR8][R6.64+0x4], R23 ;  /* 0x0000041706007986 */ /* 0x0201e8000c101908 */
[----:B------:R0:W-:Y:S04]  /*2850*/  STG.E desc[UR8][R6.64+0x8], R25 ;  /* 0x0000081906007986 */ /* 0x0001e8000c101908 */
[----:B------:R0:W-:Y:S02]  /*2860*/  STG.E desc[UR8][R6.64+0xc], R27 ;  /* 0x00000c1b06007986 */ /* 0x0001e4000c101908 */
.L_x_31:
[----:B------:R-:W-:-:S13]  /*2870*/  ISETP.LT.OR P0, PT, R15, R3, P0 ;  /* 0x000000030f00720c */ /* 0x000fda0000701670 */
[----:B------:R-:W-:Y:S05]  /*2880*/  @!P0 EXIT ;  /* 0x000000000000894d */ /* 0x000fea0003800000 */
[----:B------:R-:W-:Y:S01]  /*2890*/  IMAD.IADD R0, R15, 0x1, -R0 ;  /* 0x000000010f007824 */ /* 0x000fe200078e0a00 */
[----:B------:R-:W2:Y:S04]  /*28a0*/  LDC.64 R2, c[0x0][0x3a8] ;  /* 0x0000ea00ff027b82 */ /* 0x000ea80000000a00 */
[----:B------:R-:W-:-:S05]  /*28b0*/  LEA R0, R0, UR4, 0x2 ;  /* 0x0000000400007c11 */ /* 0x000fca000f8e10ff */
[----:B0-----:R-:W0:Y:S04]  /*28c0*/  LDS R5, [R0] ;  /* 0x0000000000057984 */ /* 0x001e280000000800 */
[----:B-1----:R-:W1:Y:S04]  /*28d0*/  LDS R7, [R0+0x4] ;  /* 0x0000040000077984 */ /* 0x002e680000000800 */
[----:B---34-:R-:W3:Y:S04]  /*28e0*/  LDS R9, [R0+0x8] ;  /* 0x0000080000097984 */ /* 0x018ee80000000800 */
[----:B------:R-:W4:Y:S01]  /*28f0*/  LDS R11, [R0+0xc] ;  /* 0x00000c00000b7984 */ /* 0x000f220000000800 */
[----:B--2---:R-:W-:-:S05]  /*2900*/  IMAD.WIDE R2, R15, 0x4, R2 ;  /* 0x000000040f027825 */ /* 0x004fca00078e0202 */
[----:B0-----:R-:W-:Y:S04]  /*2910*/  STG.E desc[UR8][R2.64], R5 ;  /* 0x0000000502007986 */ /* 0x001fe8000c101908 */
[----:B-1----:R-:W-:Y:S04]  /*2920*/  STG.E desc[UR8][R2.64+0x4], R7 ;  /* 0x0000040702007986 */ /* 0x002fe8000c101908 */
[----:B---3--:R-:W-:Y:S04]  /*2930*/  STG.E desc[UR8][R2.64+0x8], R9 ;  /* 0x0000080902007986 */ /* 0x008fe8000c101908 */
[----:B----4-:R-:W-:Y:S01]  /*2940*/  STG.E desc[UR8][R2.64+0xc], R11 ;  /* 0x00000c0b02007986 */ /* 0x010fe2000c101908 */
[----:B------:R-:W-:Y:S05]  /*2950*/  EXIT ;  /* 0x000000000000794d */ /* 0x000fea0003800000 */
.L_x_32:
[----:B------:R-:W-:-:S00]  /*2960*/  BRA `(.L_x_32) ;  /* 0xfffffffc00fc7947 */ /* 0x000fc0000383ffff */
[----:B------:R-:W-:-:S00]  /*2970*/  NOP ;  /* 0x0000000000007918 */ /* 0x000fc00000000000 */
        /* <DEDUP_REMOVED lines=8> */
.L_x_270:


//--------------------- .text._Z10reset_zeroPdi   --------------------------
	.section	.text._Z10reset_zeroPdi,"ax",@progbits
	.align	128
        .global         _Z10reset_zeroPdi
        .type           _Z10reset_zeroPdi,@function
        .size           _Z10reset_zeroPdi,(.L_x_271 - _Z10reset_zeroPdi)
        .other          _Z10reset_zeroPdi,@"STO_CUDA_ENTRY STV_DEFAULT"
_Z10reset_zeroPdi:
.text._Z10reset_zeroPdi:
[----:B------:R-:W-:Y:S01]  /*0000*/  LDC R1, c[0x0][0x37c] ;  /* 0x0000df00ff017b82 */ /* 0x000fe20000000800 */
[----:B------:R-:W0:Y:S07]  /*0010*/  LDCU UR4, c[0x0][0x370] ;  /* 0x00006e00ff0477ac */ /* 0x000e2e0008000800 */
[----:B------:R-:W1:Y:S01]  /*0020*/  LDC R6, c[0x0][0x388] ;  /* 0x0000e200ff067b82 */ /* 0x000e620000000800 */
[----:B------:R-:W2:Y:S01]  /*0030*/  LDCU UR5, c[0x0][0x360] ;  /* 0x00006c00ff0577ac */ /* 0x000ea20008000800 */
[----:B0-----:R-:W0:Y:S01]  /*0040*/  I2F.U32.RP R0, UR4 ;  /* 0x0000000400007d06 */ /* 0x001e220008209000 */
[----:B------:R-:W-:-:S07]  /*0050*/  ISETP.NE.U32.AND P2, PT, RZ, UR4, PT ;  /* 0x00000004ff007c0c */ /* 0x000fce000bf45070 */
[----:B--2---:R-:W2:Y:S08]  /*0060*/  I2F.U32.RP R4, UR5 ;  /* 0x0000000500047d06 */ /* 0x004eb00008209000 */
[----:B0-----:R-:W0:Y:S08]  /*0070*/  MUFU.RCP R0, R0 ;  /* 0x0000000000007308 */ /* 0x001e300000001000 */
[----:B--2---:R-:W-:Y:S01]  /*0080*/  MUFU.RCP R4, R4 ;  /* 0x0000000400047308 */ /* 0x004fe20000001000 */
[----:B0-----:R-:W-:-:S07]  /*0090*/  VIADD R2, R0, 0xffffffe ;  /* 0x0ffffffe00027836 */ /* 0x001fce0000000000 */
[----:B------:R0:W2:Y:S02]  /*00a0*/  F2I.FTZ.U32.TRUNC.NTZ R3, R2 ;  /* 0x0000000200037305 */ /* 0x0000a4000021f000 */
[----:B0-----:R-:W-:Y:S02]  /*00b0*/  IMAD.MOV.U32 R2, RZ, RZ, RZ ;  /* 0x000000ffff027224 */ /* 0x001fe400078e00ff */
[----:B--2---:R-:W-:-:S04]  /*00c0*/  IMAD.MOV R5, RZ, RZ, -R3 ;  /* 0x000000ffff057224 */ /* 0x004fc800078e0a03 */
[----:B------:R-:W-:-:S04]  /*00d0*/  IMAD R5, R5, UR4, RZ ;  /* 0x0000000405057c24 */ /* 0x000fc8000f8e02ff */
[----:B------:R-:W-:-:S06]  /*00e0*/  IMAD.HI.U32 R3, R3, R5, R2 ;  /* 0x0000000503037227 */ /* 0x000fcc00078e0002 */
[----:B-1----:R-:W-:-:S05]  /*00f0*/  IMAD.HI.U32 R0, R3, R6, RZ ;  /* 0x0000000603007227 */ /* 0x002fca00078e00ff */
[----:B------:R-:W-:-:S05]  /*0100*/  IADD3 R3, PT, PT, -R0, RZ, RZ ;  /* 0x000000ff00037210 */ /* 0x000fca0007ffe1ff */
[----:B------:R-:W-:Y:S02]  /*0110*/  IMAD R2, R3, UR4, R6 ;  /* 0x0000000403027c24 */ /* 0x000fe4000f8e0206 */
[----:B------:R-:W-:-:S03]  /*0120*/  VIADD R3, R4, 0xffffffe ;  /* 0x0ffffffe04037836 */ /* 0x000fc60000000000 */
[----:B------:R-:W-:-:S03]  /*0130*/  ISETP.GE.U32.AND P0, PT, R2, UR4, PT ;  /* 0x0000000402007c0c */ /* 0x000fc6000bf06070 */
[----:B------:R-:W0:Y:S10]  /*0140*/  F2I.FTZ.U32.TRUNC.NTZ R3, R3 ;  /* 0x0000000300037305 */ /* 0x000e34000021f000 */
[----:B------:R-:W-:-:S02]  /*0150*/  @P0 VIADD R2, R2, -UR4 ;  /* 0x8000000402020c36 */ /* 0x000fc40008000000 */
[----:B------:R-:W-:-:S03]  /*0160*/  @P0 VIADD R0, R0, 0x1 ;  /* 0x0000000100000836 */ /* 0x000fc60000000000 */
[----:B------:R-:W-:Y:S01]  /*0170*/  ISETP.GE.U32.AND P1, PT, R2, UR4, PT ;  /* 0x0000000402007c0c */ /* 0x000fe2000bf26070 */
[----:B------:R-:W-:Y:S01]  /*0180*/  HFMA2 R2, -RZ, RZ, 0, 0 ;  /* 0x00000000ff027431 */ /* 0x000fe200000001ff */
[----:B0-----:R-:W-:-:S05]  /*0190*/  IADD3 R5, PT, PT, RZ, -R3, RZ ;  /* 0x80000003ff057210 */ /* 0x001fca0007ffe0ff */
[----:B------:R-:W-:-:S04]  /*01a0*/  IMAD R5, R5, UR5, RZ ;  /* 0x0000000505057c24 */ /* 0x000fc8000f8e02ff */
[----:B------:R-:W-:Y:S02]  /*01b0*/  IMAD.HI.U32 R5, R3, R5, R2 ;  /* 0x0000000503057227 */ /* 0x000fe400078e0002 */
[----:B------:R-:W0:Y:S02]  /*01c0*/  S2R R2, SR_CTAID.X ;  /* 0x0000000000027919 */ /* 0x000e240000002500 */
[----:B------:R-:W-:Y:S01]  /*01d0*/  @P1 VIADD R0, R0, 0x1 ;  /* 0x0000000100001836 */ /* 0x000fe20000000000 */
[----:B------:R-:W-:Y:S02]  /*01e0*/  @!P2 LOP3.LUT R0, RZ, UR4, RZ, 0x33, !PT ;  /* 0x00000004ff00ac12 */ /* 0x000fe4000f8e33ff */
[----:B------:R-:W-:-:S03]  /*01f0*/  ISETP.NE.U32.AND P2, PT, RZ, UR5, PT ;  /* 0x00000005ff007c0c */ /* 0x000fc6000bf45070 */
[----:B------:R-:W-:-:S04]  /*0200*/  IMAD.HI.U32 R5, R5, R0, RZ ;  /* 0x0000000005057227 */ /* 0x000fc800078e00ff */
[----:B------:R-:W-:-:S04]  /*0210*/  IMAD.MOV R3, RZ, RZ, -R5 ;  /* 0x000000ffff037224 */ /* 0x000fc800078e0a05 */
[----:B------:R-:W-:Y:S02]  /*0220*/  IMAD R0, R3, UR5, R0 ;  /* 0x0000000503007c24 */ /* 0x000fe4000f8e0200 */
[----:B------:R-:W0:Y:S03]  /*0230*/  S2R R3, SR_TID.X ;  /* 0x0000000000037919 */ /* 0x000e260000002100 */
[----:B------:R-:W-:-:S13]  /*0240*/  ISETP.GE.U32.AND P0, PT, R0, UR5, PT ;  /* 0x0000000500007c0c */ /* 0x000fda000bf06070 */
[----:B------:R-:W-:Y:S01]  /*0250*/  @P0 VIADD R0, R0, -UR5 ;  /* 0x8000000500000c36 */ /* 0x000fe20008000000 */
[----:B------:R-:W-:-:S04]  /*0260*/  @P0 IADD3 R5, PT, PT, R5, 0x1, RZ ;  /* 0x0000000105050810 */ /* 0x000fc80007ffe0ff */
[----:B------:R-:W-:Y:S01]  /*0270*/  ISETP.GE.U32.AND P1, PT, R0, UR5, PT ;  /* 0x0000000500007c0c */ /* 0x000fe2000bf26070 */
[----:B0-----:R-:W-:-:S12]  /*0280*/  IMAD R0, R2, UR5, R3 ;  /* 0x0000000502007c24 */ /* 0x001fd8000f8e0203 */
[----:B------:R-:W-:Y:S01]  /*0290*/  @P1 VIADD R5, R5, 0x1 ;  /* 0x0000000105051836 */ /* 0x000fe20000000000 */
[----:B------:R-:W-:-:S05]  /*02a0*/  @!P2 LOP3.LUT R5, RZ, UR5, RZ, 0x33, !PT ;  /* 0x00000005ff05ac12 */ /* 0x000fca000f8e33ff */
[----:B------:R-:W-:-:S05]  /*02b0*/  IMAD R0, R5, R0, RZ ;  /* 0x0000000005007224 */ /* 0x000fca00078e02ff */
[----:B------:R-:W-:-:S04]  /*02c0*/  ISETP.GE.AND P0, PT, R0, R6, PT ;  /* 0x000000060000720c */ /* 0x000fc80003f06270 */
[----:B------:R-:W-:-:S13]  /*02d0*/  ISETP.LT.OR P0, PT, R5, 0x1, P0 ;  /* 0x000000010500780c */ /* 0x000fda0000701670 */
[----:B------:R-:W-:Y:S05]  /*02e0*/  @P0 EXIT ;  /* 0x000000000000094d */ /* 0x000fea0003800000 */
[C---:B------:R-:W-:Y:S01]  /*02f0*/  VIADDMNMX R5, R0.reuse, R5, R6, PT ;  /* 0x0000000500057246 */ /* 0x040fe20003800106 */
[----:B------:R-:W0:Y:S01]  /*0300*/  LDCU.64 UR4, c[0x0][0x358] ;  /* 0x00006b00ff0477ac */ /* 0x000e220008000a00 */
[----:B------:R-:W-:Y:S02]  /*0310*/  BSSY.RECONVERGENT B0, `(.L_x_33) ;  /* 0x0000022000007945 */ /* 0x000fe40003800200 */
[----:B------:R-:W-:-:S05]  /*0320*/  VIADDMNMX R5, R0, 0x1, R5, !PT ;  /* 0x0000000100057846 */ /* 0x000fca0007800105 */
[----:B------:R-:W-:Y:S01]  /*0330*/  IMAD.IADD R7, R5, 0x1, -R0 ;  /* 0x0000000105077824 */ /* 0x000fe200078e0a00 */
[----:B------:R-:W-:-:S04]  /*0340*/  IADD3 R5, PT, PT, R0, -R5, RZ ;  /* 0x8000000500057210 */ /* 0x000fc80007ffe0ff */
[----:B------:R-:W-:Y:S02]  /*0350*/  ISETP.GT.U32.AND P1, PT, R5, -0x10, PT ;  /* 0xfffffff00500780c */ /* 0x000fe40003f24070 */
[----:B------:R-:W-:-:S04]  /*0360*/  LOP3.LUT R8, R7, 0xf, RZ, 0xc0, !PT ;  /* 0x0000000f07087812 */ /* 0x000fc800078ec0ff */
[----:B------:R-:W-:-:S07]  /*0370*/  ISETP.NE.AND P0, PT, R8, RZ, PT ;  /* 0x000000ff0800720c */ /* 0x000fce0003f05270 */
[----:B0-----:R-:W-:Y:S06]  /*0380*/  @P1 BRA `(.L_x_34) ;  /* 0x0000000000681947 */ /* 0x001fec0003800000 */
[----:B------:R-:W0:Y:S01]  /*0390*/  LDC.64 R4, c[0x0][0x380] ;  /* 0x0000e000ff047b82 */ /* 0x000e220000000a00 */
[----:B------:R-:W-:-:S05]  /*03a0*/  LOP3.LUT R2, R7, 0xfffffff0, RZ, 0xc0, !PT ;  /* 0xfffffff007027812 */ /* 0x000fca00078ec0ff */
[----:B------:R-:W-:Y:S01]  /*03b0*/  IMAD.MOV R6, RZ, RZ, -R2 ;  /* 0x000000ffff067224 */ /* 0x000fe200078e0a02 */
[----:B0-----:R-:W-:-:S05]  /*03c0*/  IADD3 R4, P1, PT, R4, 0x40, RZ ;  /* 0x0000004004047810 */ /* 0x001fca0007f3e0ff */
[----:B------:R-:W-:-:S08]  /*03d0*/  IMAD.X R5, RZ, RZ, R5, P1 ;  /* 0x000000ffff057224 */ /* 0x000fd000008e0605 */
.L_x_35:
[----:B0-----:R-:W-:Y:S01]  /*03e0*/  IMAD.WIDE R2, R0, 0x8, R4 ;  /* 0x0000000800027825 */ /* 0x001fe200078e0204 */
[----:B------:R-:W-:-:S03]  /*03f0*/  IADD3 R6, PT, PT, R6, 0x10, RZ ;  /* 0x0000001006067810 */ /* 0x000fc60007ffe0ff */
[----:B------:R-:W-:Y:S01]  /*0400*/  VIADD R0, R0, 0x10 ;  /* 0x0000001000007836 */ /* 0x000fe20000000000 */
[----:B------:R0:W-:Y:S01]  /*0410*/  STG.E.64 desc[UR4][R2.64+-0x40], RZ ;  /* 0xffffc0ff02007986 */ /* 0x0001e2000c101b04 */
[----:B------:R-:W-:-:S03]  /*0420*/  ISETP.NE.AND P1, PT, R6, RZ, PT ;  /* 0x000000ff0600720c */ /* 0x000fc60003f25270 */
[----:B------:R0:W-:Y:S04]  /*0430*/  STG.E.64 desc[UR4][R2.64+-0x38], RZ ;  /* 0xffffc8ff02007986 */ /* 0x0001e8000c101b04 */
        /* <DEDUP_REMOVED lines=13> */
[----:B------:R0:W-:Y:S01]  /*0510*/  STG.E.64 desc[UR4][R2.64+0x38], RZ ;  /* 0x000038ff02007986 */ /* 0x0001e2000c101b04 */
[----:B------:R-:W-:Y:S05]  /*0520*/  @P1 BRA `(.L_x_35) ;  /* 0xfffffffc00ac1947 */ /* 0x000fea000383ffff */
.L_x_34:
[----:B------:R-:W-:Y:S05]  /*0530*/  BSYNC.RECONVERGENT B0 ;  /* 0x0000000000007941 */ /* 0x000fea0003800200 */
.L_x_33:
[----:B------:R-:W-:Y:S05]  /*0540*/  @!P0 EXIT ;  /* 0x000000000000894d */ /* 0x000fea0003800000 */
[----:B------:R-:W-:Y:S01]  /*0550*/  ISETP.GE.U32.AND P0, PT, R8, 0x8, PT ;  /* 0x000000080800780c */ /* 0x000fe20003f06070 */
[----:B------:R-:W-:Y:S01]  /*0560*/  BSSY.RECONVERGENT B0, `(.L_x_36) ;  /* 0x000000f000007945 */ /* 0x000fe20003800200 */
[----:B------:R-:W-:-:S04]  /*0570*/  LOP3.LUT R4, R7, 0x7, RZ, 0xc0, !PT ;  /* 0x0000000707047812 */ /* 0x000fc800078ec0ff */
[----:B------:R-:W-:-:S07]  /*0580*/  ISETP.NE.AND P1, PT, R4, RZ, PT ;  /* 0x000000ff0400720c */ /* 0x000fce0003f25270 */
[----:B------:R-:W-:Y:S06]  /*0590*/  @!P0 BRA `(.L_x_37) ;  /* 0x00000000002c8947 */ /* 0x000fec0003800000 */
[----:B0-----:R-:W0:Y:S02]  /*05a0*/  LDC.64 R2, c[0x0][0x380] ;  /* 0x0000e000ff027b82 */ /* 0x001e240000000a00 */
[----:B0-----:R-:W-:-:S04]  /*05b0*/  IMAD.WIDE R2, R0, 0x8, R2 ;  /* 0x0000000800027825 */ /* 0x001fc800078e0202 */
[----:B------:R-:W-:Y:S01]  /*05c0*/  VIADD R0, R0, 0x8 ;  /* 0x0000000800007836 */ /* 0x000fe20000000000 */
[----:B------:R1:W-:Y:S04]  /*05d0*/  STG.E.64 desc[UR4][R2.64], RZ ;  /* 0x000000ff02007986 */ /* 0x0003e8000c101b04 */
[----:B------:R1:W-:Y:S04]  /*05e0*/  STG.E.64 desc[UR4][R2.64+0x8], RZ ;  /* 0x000008ff02007986 */ /* 0x0003e8000c101b04 */
[----:B------:R1:W-:Y:S04]  /*05f0*/  STG.E.64 desc[UR4][R2.64+0x10], RZ ;  /* 0x000010ff02007986 */ /* 0x0003e8000c101b04 */
[----:B------:R1:W-:Y:S04]  /*0600*/  STG.E.64 desc[UR4][R2.64+0x18], RZ ;  /* 0x000018ff02007986 */ /* 0x0003e8000c101b04 */
[----:B------:R1:W-:Y:S04]  /*0610*/  STG.E.64 desc[UR4][R2.64+0x20], RZ ;  /* 0x000020ff02007986 */ /* 0x0003e8000c101b04 */
[----:B------:R1:W-:Y:S04]  /*0620*/  STG.E.64 desc[UR4][R2.64+0x28], RZ ;  /* 0x000028ff02007986 */ /* 0x0003e8000c101b04 */
[----:B------:R1:W-:Y:S04]  /*0630*/  STG.E.64 desc[UR4][R2.64+0x30], RZ ;  /* 0x000030ff02007986 */ /* 0x0003e8000c101b04 */
[----:B------:R1:W-:Y:S02]  /*0640*/  STG.E.64 desc[UR4][R2.64+0x38], RZ ;  /* 0x000038ff02007986 */ /* 0x0003e4000c101b04 */
.L_x_37:
[----:B------:R-:W-:Y:S05]  /*0650*/  BSYNC.RECONVERGENT B0 ;  /* 0x0000000000007941 */ /* 0x000fea0003800200 */
.L_x_36:
[----:B------:R-:W-:Y:S05]  /*0660*/  @!P1 EXIT ;  /* 0x000000000000994d */ /* 0x000fea0003800000 */
[----:B------:R-:W-:Y:S02]  /*0670*/  ISETP.GE.U32.AND P0, PT, R4, 0x4, PT ;  /* 0x000000040400780c */ /* 0x000fe40003f06070 */
[----:B------:R-:W-:-:S04]  /*0680*/  LOP3.LUT R6, R7, 0x3, RZ, 0xc0, !PT ;  /* 0x0000000307067812 */ /* 0x000fc800078ec0ff */
[----:B------:R-:W-:-:S07]  /*0690*/  ISETP.NE.AND P1, PT, R6, RZ, PT ;  /* 0x000000ff0600720c */ /* 0x000fce0003f25270 */
[----:B01----:R-:W0:Y:S02]  /*06a0*/  @P0 LDC.64 R2, c[0x0][0x380] ;  /* 0x0000e000ff020b82 */ /* 0x003e240000000a00 */
[----:B0-----:R-:W-:-:S05]  /*06b0*/  @P0 IMAD.WIDE R2, R0, 0x8, R2 ;  /* 0x0000000800020825 */ /* 0x001fca00078e0202 */
[----:B------:R0:W-:Y:S04]  /*06c0*/  @P0 STG.E.64 desc[UR4][R2.64], RZ ;  /* 0x000000ff02000986 */ /* 0x0001e8000c101b04 */
[----:B------:R0:W-:Y:S04]  /*06d0*/  @P0 STG.E.64 desc[UR4][R2.64+0x8], RZ ;  /* 0x000008ff02000986 */ /* 0x0001e8000c101b04 */
[----:B------:R0:W-:Y:S04]  /*06e0*/  @P0 STG.E.64 desc[UR4][R2.64+0x10], RZ ;  /* 0x000010ff02000986 */ /* 0x0001e8000c101b04 */
[----:B------:R0:W-:Y:S01]  /*06f0*/  @P0 STG.E.64 desc[UR4][R2.64+0x18], RZ ;  /* 0x000018ff02000986 */ /* 0x0001e2000c101b04 */
[----:B------:R-:W-:Y:S05]  /*0700*/  @!P1 EXIT ;  /* 0x000000000000994d */ /* 0x000fea0003800000 */
[----:B------:R-:W1:Y:S01]  /*0710*/  LDC.64 R4, c[0x0][0x380] ;  /* 0x0000e000ff047b82 */ /* 0x000e620000000a00 */
[----:B------:R-:W-:Y:S01]  /*0720*/  @P0 IADD3 R0, PT, PT, R0, 0x4, RZ ;  /* 0x0000000400000810 */ /* 0x000fe20007ffe0ff */
[----:B------:R-:W-:-:S07]  /*0730*/  IMAD.MOV R6, RZ, RZ, -R6 ;  /* 0x000000ffff067224 */ /* 0x000fce00078e0a06 */
.L_x_38:
[C---:B01----:R-:W-:Y:S01]  /*0740*/  IMAD.WIDE R2, R0.reuse, 0x8, R4 ;  /* 0x0000000800027825 */ /* 0x043fe200078e0204 */
[----:B------:R-:W-:-:S03]  /*0750*/  IADD3 R0, PT, PT, R0, 0x1, RZ ;  /* 0x0000000100007810 */ /* 0x000fc60007ffe0ff */
[----:B------:R-:W-:Y:S01]  /*0760*/  VIADD R6, R6, 0x1 ;  /* 0x0000000106067836 */ /* 0x000fe20000000000 */
[----:B------:R2:W-:Y:S04]  /*0770*/  STG.E.64 desc[UR4][R2.64], RZ ;  /* 0x000000ff02007986 */ /* 0x0005e8000c101b04 */
[----:B------:R-:W-:-:S13]  /*0780*/  ISETP.NE.AND P0, PT, R6, RZ, PT ;  /* 0x000000ff0600720c */ /* 0x000fda0003f05270 */
[----:B--2---:R-:W-:Y:S05]  /*0790*/  @P0 BRA `(.L_x_38) ;  /* 0xfffffffc00e80947 */ /* 0x004fea000383ffff */
[----:B------:R-:W-:Y:S05]  /*07a0*/  EXIT ;  /* 0x000000000000794d */ /* 0x000fea0003800000 */
.L_x_39:
        /* <DEDUP_REMOVED lines=13> */
.L_x_271:


//--------------------- .text._Z13is_convergentPddiPi --------------------------
	.section	.text._Z13is_convergentPddiPi,"ax",@progbits
	.align	128
        .global         _Z13is_convergentPddiPi
        .type           _Z13is_convergentPddiPi,@function
        .size           _Z13is_convergentPddiPi,(.L_x_272 - _Z13is_convergentPddiPi)
        .other          _Z13is_convergentPddiPi,@"STO_CUDA_ENTRY STV_DEFAULT"
_Z13is_convergentPddiPi:
.text._Z13is_convergentPddiPi:
        /* <DEDUP_REMOVED lines=11> */
[----:B0-----:R-:W-:Y:S02]  /*00b0*/  HFMA2 R2, -RZ, RZ, 0, 0 ;  /* 0x00000000ff027431 */ /* 0x001fe400000001ff */
[----:B--2---:R-:W-:-:S04]  /*00c0*/  IMAD.MOV R5, RZ, RZ, -R3 ;  /* 0x000000ffff057224 */ /* 0x004fc800078e0a03 */
[----:B------:R-:W-:-:S04]  /*00d0*/  IMAD R5, R5, UR4, RZ ;  /* 0x0000000405057c24 */ /* 0x000fc8000f8e02ff */
[----:B------:R-:W-:-:S06]  /*00e0*/  IMAD.HI.U32 R3, R3, R5, R2 ;  /* 0x0000000503037227 */ /* 0x000fcc00078e0002 */
[----:B-1----:R-:W-:-:S04]  /*00f0*/  IMAD.HI.U32 R0, R3, R6, RZ ;  /* 0x0000000603007227 */ /* 0x002fc800078e00ff */
[----:B------:R-:W-:-:S04]  /*0100*/  IMAD.MOV R3, RZ, RZ, -R0 ;  /* 0x000000ffff037224 */ /* 0x000fc800078e0a00 */
[----:B------:R-:W-:Y:S02]  /*0110*/  IMAD R2, R3, UR4, R6 ;  /* 0x0000000403027c24 */ /* 0x000fe4000f8e0206 */
[----:B------:R-:W-:-:S03]  /*0120*/  VIADD R3, R4, 0xffffffe ;  /* 0x0ffffffe04037836 */ /* 0x000fc60000000000 */
[----:B------:R-:W-:-:S03]  /*0130*/  ISETP.GE.U32.AND P0, PT, R2, UR4, PT ;  /* 0x0000000402007c0c */ /* 0x000fc6000bf06070 */
[----:B------:R-:W0:Y:S10]  /*0140*/  F2I.FTZ.U32.TRUNC.NTZ R3, R3 ;  /* 0x0000000300037305 */ /* 0x000e34000021f000 */
[----:B------:R-:W-:Y:S01]  /*0150*/  @P0 IADD3 R2, PT, PT, R2, -UR4, RZ ;  /* 0x8000000402020c10 */ /* 0x000fe2000fffe0ff */
[----:B------:R-:W-:-:S03]  /*0160*/  @P0 VIADD R0, R0, 0x1 ;  /* 0x0000000100000836 */ /* 0x000fc60000000000 */
[----:B------:R-:W-:Y:S01]  /*0170*/  ISETP.GE.U32.AND P1, PT, R2, UR4, PT ;  /* 0x0000000402007c0c */ /* 0x000fe2000bf26070 */
[----:B0-----:R-:W-:Y:S02]  /*0180*/  IMAD.MOV R5, RZ, RZ, -R3 ;  /* 0x000000ffff057224 */ /* 0x001fe400078e0a03 */
[----:B------:R-:W-:Y:S02]  /*0190*/  IMAD.MOV.U32 R2, RZ, RZ, RZ ;  /* 0x000000ffff027224 */ /* 0x000fe400078e00ff */
[----:B------:R-:W-:-:S04]  /*01a0*/  IMAD R5, R5, UR5, RZ ;  /* 0x0000000505057c24 */ /* 0x000fc8000f8e02ff */
[----:B------:R-:W-:Y:S02]  /*01b0*/  IMAD.HI.U32 R5, R3, R5, R2 ;  /* 0x0000000503057227 */ /* 0x000fe400078e0002 */
[----:B------:R-:W0:Y:S02]  /*01c0*/  S2R R2, SR_CTAID.X ;  /* 0x0000000000027919 */ /* 0x000e240000002500 */
[----:B------:R-:W-:Y:S02]  /*01d0*/  @P1 IADD3 R0, PT, PT, R0, 0x1, RZ ;  /* 0x0000000100001810 */ /* 0x000fe40007ffe0ff */
[----:B------:R-:W-:Y:S02]  /*01e0*/  @!P2 LOP3.LUT R0, RZ, UR4, RZ, 0x33, !PT ;  /* 0x00000004ff00ac12 */ /* 0x000fe4000f8e33ff */
[----:B------:R-:W-:-:S03]  /*01f0*/  ISETP.NE.U32.AND P2, PT, RZ, UR5, PT ;  /* 0x00000005ff007c0c */ /* 0x000fc6000bf45070 */
[----:B------:R-:W-:-:S04]  /*0200*/  IMAD.HI.U32 R5, R5, R0, RZ ;  /* 0x0000000005057227 */ /* 0x000fc800078e00ff */
[----:B------:R-:W-:-:S04]  /*0210*/  IMAD.MOV R3, RZ, RZ, -R5 ;  /* 0x000000ffff037224 */ /* 0x000fc800078e0a05 */
[----:B------:R-:W-:Y:S02]  /*0220*/  IMAD R0, R3, UR5, R0 ;  /* 0x0000000503007c24 */ /* 0x000fe4000f8e0200 */
[----:B------:R-:W0:Y:S03]  /*0230*/  S2R R3, SR_TID.X ;  /* 0x0000000000037919 */ /* 0x000e260000002100 */
[----:B------:R-:W-:-:S13]  /*0240*/  ISETP.GE.U32.AND P0, PT, R0, UR5, PT ;  /* 0x0000000500007c0c */ /* 0x000fda000bf06070 */
[----:B------:R-:W-:Y:S01]  /*0250*/  @P0 IADD3 R0, PT, PT, R0, -UR5, RZ ;  /* 0x8000000500000c10 */ /* 0x000fe2000fffe0ff */
[----:B------:R-:W-:-:S03]  /*0260*/  @P0 VIADD R5, R5, 0x1 ;  /* 0x0000000105050836 */ /* 0x000fc60000000000 */
        /* <DEDUP_REMOVED lines=11> */
[----:B------:R-:W-:-:S04]  /*0320*/  VIADDMNMX R13, R2, 0x1, R0, !PT ;  /* 0x00000001020d7846 */ /* 0x000fc80007800100 */
[----:B------:R-:W-:-:S04]  /*0330*/  IADD3 R3, PT, PT, -R2, R13, RZ ;  /* 0x0000000d02037210 */ /* 0x000fc80007ffe1ff */
[----:B------:R-:W-:Y:S01]  /*0340*/  LOP3.LUT P0, R4, R3, 0x3, RZ, 0xc0, !PT ;  /* 0x0000000303047812 */ /* 0x000fe2000780c0ff */
[----:B------:R-:W-:-:S12]  /*0350*/  IMAD.MOV.U32 R3, RZ, RZ, R2 ;  /* 0x000000ffff037224 */ /* 0x000fd800078e0002 */
[----:B0-----:R-:W-:Y:S05]  /*0360*/  @!P0 BRA `(.L_x_41) ;  /* 0x0000000000588947 */ /* 0x001fea0003800000 */
[----:B------:R-:W0:Y:S01]  /*0370*/  LDC.64 R6, c[0x0][0x380] ;  /* 0x0000e000ff067b82 */ /* 0x000e220000000a00 */
[----:B------:R-:W-:Y:S01]  /*0380*/  IMAD.MOV R12, RZ, RZ, -R4 ;  /* 0x000000ffff0c7224 */ /* 0x000fe200078e0a04 */
[----:B------:R-:W-:-:S06]  /*0390*/  MOV R3, R2 ;  /* 0x0000000200037202 */ /* 0x000fcc0000000f00 */
[----:B------:R-:W1:Y:S02]  /*03a0*/  LDC.64 R8, c[0x0][0x388] ;  /* 0x0000e200ff087b82 */ /* 0x000e640000000a00 */
.L_x_44:
[----:B0-----:R-:W-:-:S05]  /*03b0*/  IMAD.WIDE R10, R3, 0x8, R6 ;  /* 0x00000008030a7825 */ /* 0x001fca00078e0206 */
[----:B------:R-:W1:Y:S01]  /*03c0*/  LDG.E.64 R4, desc[UR6][R10.64] ;  /* 0x000000060a047981 */ /* 0x000e62000c1e1b00 */
[----:B------:R-:W-:Y:S01]  /*03d0*/  BSSY.RECONVERGENT B1, `(.L_x_42) ;  /* 0x000000a000017945 */ /* 0x000fe20003800200 */
[----:B-1----:R-:W-:-:S14]  /*03e0*/  DSETP.GEU.AND P0, PT, R4, R8, PT ;  /* 0x000000080400722a */ /* 0x002fdc0003f0e000 */
[----:B------:R-:W-:Y:S05]  /*03f0*/  @P0 BRA `(.L_x_43) ;  /* 0x00000000001c0947 */ /* 0x000fea0003800000 */
[----:B------:R-:W0:Y:S01]  /*0400*/  S2R R14, SR_LANEID ;  /* 0x00000000000e7919 */ /* 0x000e220000000000 */
[----:B------:R-:W1:Y:S01]  /*0410*/  LDC.64 R4, c[0x0][0x398] ;  /* 0x0000e600ff047b82 */ /* 0x000e620000000a00 */
[----:B------:R-:W-:Y:S02]  /*0420*/  VOTEU.ANY UR4, UPT, PT ;  /* 0x0000000000047886 */ /* 0x000fe400038e0100 */
[----:B------:R-:W-:Y:S02]  /*0430*/  UFLO.U32 UR5, UR4 ;  /* 0x00000004000572bd */ /* 0x000fe400080e0000 */
[----:B------:R-:W1:Y:S04]  /*0440*/  POPC R15, UR4 ;  /* 0x00000004000f7d09 */ /* 0x000e680008000000 */
[----:B0-----:R-:W-:-:S13]  /*0450*/  ISETP.EQ.U32.AND P0, PT, R14, UR5, PT ;  /* 0x000000050e007c0c */ /* 0x001fda000bf02070 */
[----:B-1----:R0:W-:Y:S02]  /*0460*/  @P0 REDG.E.ADD.STRONG.GPU desc[UR6][R4.64], R15 ;  /* 0x0000000f0400098e */ /* 0x0021e4000c12e106 */
.L_x_43:
[----:B------:R-:W-:Y:S05]  /*0470*/  BSYNC.RECONVERGENT B1 ;  /* 0x0000000000017941 */ /* 0x000fea0003800200 */
.L_x_42:
[----:B------:R2:W-:Y:S01]  /*0480*/  STG.E.64 desc[UR6][R10.64], RZ ;  /* 0x000000ff0a007986 */ /* 0x0005e2000c101b06 */
[----:B------:R-:W-:Y:S01]  /*0490*/  VIADD R12, R12, 0x1 ;  /* 0x000000010c0c7836 */ /* 0x000fe20000000000 */
[----:B------:R-:W-:-:S04]  /*04a0*/  IADD3 R3, PT, PT, R3, 0x1, RZ ;  /* 0x0000000103037810 */ /* 0x000fc80007ffe0ff */
[----:B------:R-:W-:-:S13]  /*04b0*/  ISETP.NE.AND P0, PT, R12, RZ, PT ;  /* 0x000000ff0c00720c */ /* 0x000fda0003f05270 */
[----:B--2---:R-:W-:Y:S05]  /*04c0*/  @P0 BRA `(.L_x_44) ;  /* 0xfffffffc00b80947 */ /* 0x004fea000383ffff */
.L_x_41:
[----:B------:R-:W-:Y:S05]  /*04d0*/  BSYNC.RECONVERGENT B0 ;  /* 0x0000000000007941 */ /* 0x000fea0003800200 */
.L_x_40:
[----:B------:R-:W-:-:S05]  /*04e0*/  IMAD.IADD R13, R2, 0x1, -R13 ;  /* 0x00000001020d7824 */ /* 0x000fca00078e0a0d */
[----:B------:R-:W-:-:S13]  /*04f0*/  ISETP.GT.U32.AND P0, PT, R13, -0x4, PT ;  /* 0xfffffffc0d00780c */ /* 0x000fda0003f04070 */
[----:B------:R-:W-:Y:S05]  /*0500*/  @P0 EXIT ;  /* 0x000000000000094d */ /* 0x000fea0003800000 */
[----:B0-----:R-:W0:Y:S01]  /*0510*/  LDC.64 R4, c[0x0][0x388] ;  /* 0x0000e200ff047b82 */ /* 0x001e220000000a00 */
[----:B------:R-:W1:Y:S02]  /*0520*/  LDCU.64 UR4, c[0x0][0x380] ;  /* 0x00007000ff0477ac */ /* 0x000e640008000a00 */
[----:B-1----:R-:W-:-:S04]  /*0530*/  UIADD3 UR4, UP0, UPT, UR4, 0x10, URZ ;  /* 0x0000001004047890 */ /* 0x002fc8000ff1e0ff */
[----:B------:R-:W-:-:S12]  /*0540*/  UIADD3.X UR5, UPT, UPT, URZ, UR5, URZ, UP0, !UPT ;  /* 0x00000005ff057290 */ /* 0x000fd800087fe4ff */
.L_x_53:
[----:B-1----:R-:W-:Y:S01]  /*0550*/  MOV R6, UR4 ;  /* 0x0000000400067c02 */ /* 0x002fe20008000f00 */
[----:B------:R-:W-:-:S04]  /*0560*/  IMAD.U32 R7, RZ, RZ, UR5 ;  /* 0x00000005ff077e24 */ /* 0x000fc8000f8e00ff */
[----:B------:R-:W-:-:S05]  /*0570*/  IMAD.WIDE R6, R3, 0x8, R6 ;  /* 0x0000000803067825 */ /* 0x000fca00078e0206 */
[----:B0-----:R-:W0:Y:S01]  /*0580*/  LDG.E.64 R8, desc[UR6][R6.64+-0x10] ;  /* 0xfffff00606087981 */ /* 0x001e22000c1e1b00 */
[----:B------:R-:W-:Y:S01]  /*0590*/  BSSY.RECONVERGENT B0, `(.L_x_45) ;  /* 0x000000a000007945 */ /* 0x000fe20003800200 */
[----:B0-----:R-:W-:-:S14]  /*05a0*/  DSETP.GEU.AND P0, PT, R8, R4, PT ;  /* 0x000000040800722a */ /* 0x001fdc0003f0e000 */
        /* <DEDUP_REMOVED lines=8> */
.L_x_46:
[----:B------:R-:W-:Y:S05]  /*0630*/  BSYNC.RECONVERGENT B0 ;  /* 0x0000000000007941 */ /* 0x000fea0003800200 */
.L_x_45:
[----:B0-----:R-:W2:Y:S01]  /*0640*/  LDG.E.64 R8, desc[UR6][R6.64+-0x8] ;  /* 0xfffff80606087981 */ /* 0x001ea2000c1e1b00 */
[----:B------:R-:W-:Y:S03]  /*0650*/  BSSY.RECONVERGENT B0, `(.L_x_47) ;  /* 0x000000b000007945 */ /* 0x000fe60003800200 */
[----:B------:R0:W-:Y:S01]  /*0660*/  STG.E.64 desc[UR6][R6.64+-0x10], RZ ;  /* 0xfffff0ff06007986 */ /* 0x0001e2000c101b06 */
[----:B--2---:R-:W-:-:S14]  /*0670*/  DSETP.GEU.AND P0, PT, R8, R4, PT ;  /* 0x000000040800722a */ /* 0x004fdc0003f0e000 */
[----:B0-----:R-:W-:Y:S05]  /*0680*/  @P0 BRA `(.L_x_48) ;  /* 0x00000000001c0947 */ /* 0x001fea0003800000 */
[----:B------:R-:W0:Y:S01]  /*0690*/  S2R R2, SR_LANEID ;  /* 0x0000000000027919 */ /* 0x000e220000000000 */
[----:B------:R-:W1:Y:S01]  /*06a0*/  LDC.64 R8, c[0x0][0x398] ;  /* 0x0000e600ff087b82 */ /* 0x000e620000000a00 */
[----:B------:R-:W-:Y:S02]  /*06b0*/  VOTEU.ANY UR8, UPT, PT ;  /* 0x0000000000087886 */ /* 0x000fe400038e0100 */
[----:B------:R-:W-:Y:S02]  /*06c0*/  UFLO.U32 UR9, UR8 ;  /* 0x00000008000972bd */ /* 0x000fe400080e0000 */
[----:B------:R-:W1:Y:S04]  /*06d0*/  POPC R11, UR8 ;  /* 0x00000008000b7d09 */ /* 0x000e680008000000 */
[----:B0-----:R-:W-:-:S13]  /*06e0*/  ISETP.EQ.U32.AND P0, PT, R2, UR9, PT ;  /* 0x0000000902007c0c */ /* 0x001fda000bf02070 */
[----:B-1----:R0:W-:Y:S02]  /*06f0*/  @P0 REDG.E.ADD.STRONG.GPU desc[UR6][R8.64], R11 ;  /* 0x0000000b0800098e */ /* 0x0021e4000c12e106 */
.L_x_48:
[----:B------:R-:W-:Y:S05]  /*0700*/  BSYNC.RECONVERGENT B0 ;  /* 0x0000000000007941 */ /* 0x000fea0003800200 */
.L_x_47:
        /* <DEDUP_REMOVED lines=12> */
.L_x_50:
[----:B------:R-:W-:Y:S05]  /*07d0*/  BSYNC.RECONVERGENT B0 ;  /* 0x0000000000007941 */ /* 0x000fea0003800200 */
.L_x_49:
[----:B0-----:R-:W2:Y:S01]  /*07e0*/  LDG.E.64 R8, desc[UR6][R6.64+0x8] ;  /* 0x0000080606087981 */ /* 0x001ea2000c1e1b00 */
[----:B------:R-:W-:Y:S01]  /*07f0*/  IADD3 R3, PT, PT, R3, 0x4, RZ ;  /* 0x0000000403037810 */ /* 0x000fe20007ffe0ff */
[----:B------:R-:W-:Y:S02]  /*0800*/  BSSY.RECONVERGENT B0, `(.L_x_51) ;  /* 0x000000c000007945 */ /* 0x000fe40003800200 */
[----:B------:R0:W-:Y:S01]  /*0810*/  STG.E.64 desc[UR6][R6.64], RZ ;  /* 0x000000ff06007986 */ /* 0x0001e2000c101b06 */
[----:B------:R-:W-:Y:S01]  /*0820*/  ISETP.GE.AND P1, PT, R3, R0, PT ;  /* 0x000000000300720c */ /* 0x000fe20003f26270 */
        /* <DEDUP_REMOVED lines=9> */
.L_x_52:
[----:B------:R-:W-:Y:S05]  /*08c0*/  BSYNC.RECONVERGENT B0 ;  /* 0x0000000000007941 */ /* 0x000fea0003800200 */
.L_x_51:
[----:B------:R1:W-:Y:S01]  /*08d0*/  STG.E.64 desc[UR6][R6.64+0x8], RZ ;  /* 0x000008ff06007986 */ /* 0x0003e2000c101b06 */
[----:B------:R-:W-:Y:S05]  /*08e0*/  @!P1 BRA `(.L_x_53) ;  /* 0xfffffffc00189947 */ /* 0x000fea000383ffff */
[----:B------:R-:W-:Y:S05]  /*08f0*/  EXIT ;  /* 0x000000000000794d */ /* 0x000fea0003800000 */
.L_x_54:
        /* <DEDUP_REMOVED lines=16> */
.L_x_272:


//--------------------- .text._Z29new_centroid_movement_squaredPdS_iiiS_ --------------------------
	.section	.text._Z29new_centroid_movement_squaredPdS_iiiS_,"ax",@progbits
	.align	128
        .global         _Z29new_centroid_movement_squaredPdS_iiiS_
        .type           _Z29new_centroid_movement_squaredPdS_iiiS_,@function
        .size           _Z29new_centroid_movement_squaredPdS_iiiS_,(.L_x_273 - _Z29new_centroid_movement_squaredPdS_iiiS_)
        .other          _Z29new_centroid_movement_squaredPdS_iiiS_,@"STO_CUDA_ENTRY STV_DEFAULT"
_Z29new_centroid_movement_squaredPdS_iiiS_:
.text._Z29new_centroid_movement_squaredPdS_iiiS_:
[----:B------:R-:W-:Y:S01]  /*0000*/  LDC R1, c[0x0][0x37c] ;  /* 0x0000df00ff017b82 */ /* 0x000fe20000000800 */
[----:B------:R-:W0:Y:S07]  /*0010*/  LDCU UR4, c[0x0][0x370] ;  /* 0x00006e00ff0477ac */ /* 0x000e2e0008000800 */
[----:B------:R-:W1:Y:S01]  /*0020*/  LDC R4, c[0x0][0x394] ;  /* 0x0000e500ff047b82 */ /* 0x000e620000000800 */
[----:B------:R-:W2:Y:S01]  /*0030*/  S2R R7, SR_CTAID.X ;  /* 0x0000000000077919 */ /* 0x000ea20000002500 */
[----:B0-----:R-:W0:Y:S01]  /*0040*/  I2F.U32.RP R0, UR4 ;  /* 0x0000000400007d06 */ /* 0x001e220008209000 */
[----:B------:R-:W-:-:S07]  /*0050*/  ISETP.NE.U32.AND P2, PT, RZ, UR4, PT ;  /* 0x00000004ff007c0c */ /* 0x000fce000bf45070 */
[----:B0-----:R-:W0:Y:S02]  /*0060*/  MUFU.RCP R0, R0 ;  /* 0x0000000000007308 */ /* 0x001e240000001000 */
[----:B0-----:R-:W-:-:S06]  /*0070*/  IADD3 R2, PT, PT, R0, 0xffffffe, RZ ;  /* 0x0ffffffe00027810 */ /* 0x001fcc0007ffe0ff */
[----:B------:R0:W3:Y:S02]  /*0080*/  F2I.FTZ.U32.TRUNC.NTZ R3, R2 ;  /* 0x0000000200037305 */ /* 0x0000e4000021f000 */
[----:B0-----:R-:W-:Y:S01]  /*0090*/  IMAD.MOV.U32 R2, RZ, RZ, RZ ;  /* 0x000000ffff027224 */ /* 0x001fe200078e00ff */
[----:B---3--:R-:W-:-:S05]  /*00a0*/  IADD3 R5, PT, PT, RZ, -R3, RZ ;  /* 0x80000003ff057210 */ /* 0x008fca0007ffe0ff */
[----:B------:R-:W-:-:S04]  /*00b0*/  IMAD R5, R5, UR4, RZ ;  /* 0x0000000405057c24 */ /* 0x000fc8000f8e02ff */
[----:B------:R-:W-:-:S06]  /*00c0*/  IMAD.HI.U32 R3, R3, R5, R2 ;  /* 0x0000000503037227 */ /* 0x000fcc00078e0002 */
[----:B-1----:R-:W-:-:S05]  /*00d0*/  IMAD.HI.U32 R6, R3, R4, RZ ;  /* 0x0000000403067227 */ /* 0x002fca00078e00ff */
[----:B------:R-:W-:-:S05]  /*00e0*/  IADD3 R3, PT, PT, -R6, RZ, RZ ;  /* 0x000000ff06037210 */ /* 0x000fca0007ffe1ff */
[----:B------:R-:W-:-:S05]  /*00f0*/  IMAD R0, R3, UR4, R4 ;  /* 0x0000000403007c24 */ /* 0x000fca000f8e0204 */
[----:B------:R-:W-:-:S13]  /*0100*/  ISETP.GE.U32.AND P0, PT, R0, UR4, PT ;  /* 0x0000000400007c0c */ /* 0x000fda000bf06070 */
[----:B------:R-:W-:Y:S01]  /*0110*/  @P0 IADD3 R0, PT, PT, R0, -UR4, RZ ;  /* 0x8000000400000c10 */ /* 0x000fe2000fffe0ff */
[----:B------:R-:W-:-:S03]  /*0120*/  @P0 VIADD R6, R6, 0x1 ;  /* 0x0000000106060836 */ /* 0x000fc60000000000 */
[----:B------:R-:W-:-:S13]  /*0130*/  ISETP.GE.U32.AND P1, PT, R0, UR4, PT ;  /* 0x0000000400007c0c */ /* 0x000fda000bf26070 */
[----:B------:R-:W-:Y:S02]  /*0140*/  @P1 IADD3 R6, PT, PT, R6, 0x1, RZ ;  /* 0x0000000106061810 */ /* 0x000fe40007ffe0ff */
[----:B------:R-:W-:-:S05]  /*0150*/  @!P2 LOP3.LUT R6, RZ, UR4, RZ, 0x33, !PT ;  /* 0x00000004ff06ac12 */ /* 0x000fca000f8e33ff */
[----:B--2---:R-:W-:-:S05]  /*0160*/  IMAD R3, R6, R7, RZ ;  /* 0x0000000706037224 */ /* 0x004fca00078e02ff */
[----:B------:R-:W-:-:S04]  /*0170*/  ISETP.GE.AND P0, PT, R3, R4, PT ;  /* 0x000000040300720c */ /* 0x000fc80003f06270 */
[----:B------:R-:W-:-:S13]  /*0180*/  ISETP.LT.OR P0, PT, R6, 0x1, P0 ;  /* 0x000000010600780c */ /* 0x000fda0000701670 */
[----:B------:R-:W-:Y:S05]  /*0190*/  @P0 EXIT ;  /* 0x000000000000094d */ /* 0x000fea0003800000 */
[C---:B------:R-:W-:Y:S01]  /*01a0*/  VIADDMNMX R2, R3.reuse, R6, R4, PT ;  /* 0x0000000603027246 */ /* 0x040fe20003800104 */
[----:B------:R-:W0:Y:S01]  /*01b0*/  S2R R0, SR_TID.X ;  /* 0x0000000000007919 */ /* 0x000e220000002100 */
[----:B------:R-:W-:Y:S01]  /*01c0*/  IADD3 R23, PT, PT, R3, 0x1, RZ ;  /* 0x0000000103177810 */ /* 0x000fe20007ffe0ff */
[----:B------:R-:W1:Y:S03]  /*01d0*/  LDCU.64 UR4, c[0x0][0x358] ;  /* 0x00006b00ff0477ac */ /* 0x000e660008000a00 */
[----:B------:R-:W-:-:S05]  /*01e0*/  VIMNMX R2, PT, PT, R2, R23, !PT ;  /* 0x0000001702027248 */ /* 0x000fca0007fe0100 */
[C---:B------:R-:W-:Y:S01]  /*01f0*/  IMAD.IADD R4, R3.reuse, 0x1, -R2 ;  /* 0x0000000103047824 */ /* 0x040fe200078e0a02 */
[----:B------:R-:W-:-:S04]  /*0200*/  IADD3 R2, PT, PT, -R3, R2, RZ ;  /* 0x0000000203027210 */ /* 0x000fc80007ffe1ff */
[----:B------:R-:W-:Y:S02]  /*0210*/  ISETP.GT.U32.AND P0, PT, R4, -0x8, PT ;  /* 0xfffffff80400780c */ /* 0x000fe40003f04070 */
[----:B------:R-:W-:-:S11]  /*0220*/  LOP3.LUT R4, R2, 0x7, RZ, 0xc0, !PT ;  /* 0x0000000702047812 */ /* 0x000fd600078ec0ff */
[----:B-1----:R-:W-:Y:S05]  /*0230*/  @P0 BRA `(.L_x_55) ;  /* 0x0000000800140947 */ /* 0x002fea0003800000 */
[----:B------:R-:W1:Y:S01]  /*0240*/  LDCU UR6, c[0x0][0x390] ;  /* 0x00007200ff0677ac */ /* 0x000e620008000800 */
[----:B------:R-:W2:Y:S01]  /*0250*/  LDC R5, c[0x0][0x390] ;  /* 0x0000e400ff057b82 */ /* 0x000ea20000000800 */
[C---:B------:R-:W-:Y:S01]  /*0260*/  VIADD R9, R3.reuse, 0x3 ;  /* 0x0000000303097836 */ /* 0x040fe20000000000 */
[C---:B------:R-:W-:Y:S01]  /*0270*/  IADD3 R11, PT, PT, R3.reuse, 0x4, RZ ;  /* 0x00000004030b7810 */ /* 0x040fe20007ffe0ff */
[C---:B------:R-:W-:Y:S01]  /*0280*/  VIADD R19, R3.reuse, 0x6 ;  /* 0x0000000603137836 */ /* 0x040fe20000000000 */
[C---:B------:R-:W-:Y:S01]  /*0290*/  IADD3 R13, PT, PT, R3.reuse, 0x5, RZ ;  /* 0x00000005030d7810 */ /* 0x040fe20007ffe0ff */
[----:B------:R-:W3:Y:S01]  /*02a0*/  LDCU UR7, c[0x0][0x398] ;  /* 0x00007300ff0777ac */ /* 0x000ee20008000800 */
[----:B------:R-:W-:Y:S02]  /*02b0*/  IADD3 R21, PT, PT, R3, 0x7, RZ ;  /* 0x0000000703157810 */ /* 0x000fe40007ffe0ff */
[----:B------:R-:W4:Y:S01]  /*02c0*/  LDC.64 R14, c[0x0][0x380] ;  /* 0x0000e000ff0e7b82 */ /* 0x000f220000000a00 */
[----:B------:R-:W-:-:S04]  /*02d0*/  LOP3.LUT R24, R2, 0xfffffff8, RZ, 0xc0, !PT ;  /* 0xfffffff802187812 */ /* 0x000fc800078ec0ff */
[----:B------:R-:W-:-:S03]  /*02e0*/  IADD3 R24, PT, PT, -R24, RZ, RZ ;  /* 0x000000ff18187210 */ /* 0x000fc60007ffe1ff */
[----:B------:R-:W2:Y:S01]  /*02f0*/  LDC.64 R16, c[0x0][0x388] ;  /* 0x0000e200ff107b82 */ /* 0x000ea20000000a00 */
[----:B-1----:R-:W-:Y:S02]  /*0300*/  IMAD R7, R7, UR6, RZ ;  /* 0x0000000607077c24 */ /* 0x002fe4000f8e02ff */
[--C-:B0-----:R-:W-:Y:S02]  /*0310*/  IMAD R12, R9, UR6, R0.reuse ;  /* 0x00000006090c7c24 */ /* 0x101fe4000f8e0200 */
[--C-:B------:R-:W-:Y:S01]  /*0320*/  IMAD R6, R6, R7, R0.reuse ;  /* 0x0000000706067224 */ /* 0x100fe200078e0200 */
[----:B------:R-:W-:Y:S01]  /*0330*/  IADD3 R7, PT, PT, R3, 0x2, RZ ;  /* 0x0000000203077810 */ /* 0x000fe20007ffe0ff */
[--C-:B------:R-:W-:Y:S02]  /*0340*/  IMAD R9, R13, UR6, R0.reuse ;  /* 0x000000060d097c24 */ /* 0x100fe4000f8e0200 */
[--C-:B------:R-:W-:Y:S02]  /*0350*/  IMAD R8, R23, UR6, R0.reuse ;  /* 0x0000000617087c24 */ /* 0x100fe4000f8e0200 */
[----:B------:R-:W-:-:S02]  /*0360*/  IMAD R10, R7, UR6, R0 ;  /* 0x00000006070a7c24 */ /* 0x000fc4000f8e0200 */
[--C-:B------:R-:W-:Y:S02]  /*0370*/  IMAD R7, R11, UR6, R0.reuse ;  /* 0x000000060b077c24 */ /* 0x100fe4000f8e0200 */
[--C-:B------:R-:W-:Y:S02]  /*0380*/  IMAD R11, R19, UR6, R0.reuse ;  /* 0x00000006130b7c24 */ /* 0x100fe4000f8e0200 */
[----:B---3--:R-:W-:-:S07]  /*0390*/  IMAD R13, R21, UR6, R0 ;  /* 0x00000006150d7c24 */ /* 0x008fce000f8e0200 */
.L_x_72:
[C---:B--2---:R-:W-:Y:S01]  /*03a0*/  IMAD.IADD R20, R6.reuse, 0x1, R5 ;  /* 0x0000000106147824 */ /* 0x044fe200078e0205 */
[----:B01-3--:R-:W0:Y:S01]  /*03b0*/  LDC.64 R18, c[0x0][0x3a0] ;  /* 0x0000e800ff127b82 */ /* 0x00be220000000a00 */
[----:B------:R-:W-:Y:S01]  /*03c0*/  ISETP.GE.AND P6, PT, R6, UR7, PT ;  /* 0x0000000706007c0c */ /* 0x000fe2000bfc6270 */
[----:B------:R-:W-:Y:S02]  /*03d0*/  BSSY.RECONVERGENT B0, `(.L_x_56) ;  /* 0x0000018000007945 */ /* 0x000fe40003800200 */
[CC--:B------:R-:W-:Y:S02]  /*03e0*/  IADD3 R22, PT, PT, R20.reuse, R5.reuse, RZ ;  /* 0x0000000514167210 */ /* 0x0c0fe40007ffe0ff */
[----:B------:R-:W-:Y:S02]  /*03f0*/  ISETP.GE.AND P1, PT, R20, UR7, PT ;  /* 0x0000000714007c0c */ /* 0x000fe4000bf26270 */
[----:B------:R-:W-:Y:S02]  /*0400*/  IADD3 R26, PT, PT, R22, R5, RZ ;  /* 0x00000005161a7210 */ /* 0x000fe40007ffe0ff */
[----:B------:R-:W-:-:S02]  /*0410*/  P2R R25, PR, RZ, 0x2 ;  /* 0x00000002ff197803 */ /* 0x000fc40000000000 */
[----:B------:R-:W-:Y:S01]  /*0420*/  ISETP.GE.AND P0, PT, R22, UR7, PT ;  /* 0x0000000716007c0c */ /* 0x000fe2000bf06270 */
[C---:B------:R-:W-:Y:S01]  /*0430*/  IMAD.IADD R28, R26.reuse, 0x1, R5 ;  /* 0x000000011a1c7824 */ /* 0x040fe200078e0205 */
[----:B------:R-:W-:-:S04]  /*0440*/  ISETP.GE.AND P1, PT, R26, UR7, PT ;  /* 0x000000071a007c0c */ /* 0x000fc8000bf26270 */
[CC--:B------:R-:W-:Y:S02]  /*0450*/  IADD3 R21, PT, PT, R28.reuse, R5.reuse, RZ ;  /* 0x000000051c157210 */ /* 0x0c0fe40007ffe0ff */
[----:B------:R-:W-:Y:S02]  /*0460*/  ISETP.GE.AND P2, PT, R28, UR7, PT ;  /* 0x000000071c007c0c */ /* 0x000fe4000bf46270 */
[C---:B------:R-:W-:Y:S02]  /*0470*/  IADD3 R20, PT, PT, R21.reuse, R5, RZ ;  /* 0x0000000515147210 */ /* 0x040fe40007ffe0ff */
[----:B------:R-:W-:Y:S01]  /*0480*/  ISETP.GE.AND P3, PT, R21, UR7, PT ;  /* 0x0000000715007c0c */ /* 0x000fe2000bf66270 */
[----:B0-----:R-:W-:Y:S01]  /*0490*/  IMAD.WIDE R18, R3, 0x8, R18 ;  /* 0x0000000803127825 */ /* 0x001fe200078e0212 */
[----:B------:R-:W-:-:S03]  /*04a0*/  ISETP.GE.AND P4, PT, R20, UR7, PT ;  /* 0x0000000714007c0c */ /* 0x000fc6000bf86270 */
[----:B------:R-:W-:-:S05]  /*04b0*/  IMAD.IADD R21, R20, 0x1, R5 ;  /* 0x0000000114157824 */ /* 0x000fca00078e0205 */
[----:B------:R-:W-:Y:S01]  /*04c0*/  ISETP.GE.AND P5, PT, R21, UR7, PT ;  /* 0x0000000715007c0c */ /* 0x000fe2000bfa6270 */
[----:B------:R-:W-:-:S12]  /*04d0*/  @P6 BRA `(.L_x_57) ;  /* 0x00000000001c6947 */ /* 0x000fd80003800000 */
[----:B----4-:R-:W-:-:S04]  /*04e0*/  IMAD.WIDE R22, R6, 0x8, R14 ;  /* 0x0000000806167825 */ /* 0x010fc800078e020e */
[----:B------:R-:W-:Y:S02]  /*04f0*/  IMAD.WIDE R20, R6, 0x8, R16 ;  /* 0x0000000806147825 */ /* 0x000fe400078e0210 */
[----:B------:R-:W2:Y:S04]  /*0500*/  LDG.E.64 R22, desc[UR4][R22.64] ;  /* 0x0000000416167981 */ /* 0x000ea8000c1e1b00 */
[----:B------:R-:W2:Y:S02]  /*0510*/  LDG.E.64 R20, desc[UR4][R20.64] ;  /* 0x0000000414147981 */ /* 0x000ea4000c1e1b00 */
[----:B--2---:R-:W-:-:S08]  /*0520*/  DADD R26, R22, -R20 ;  /* 0x00000000161a7229 */ /* 0x004fd00000000814 */
[----:B------:R-:W-:-:S07]  /*0530*/  DMUL R26, R26, R26 ;  /* 0x0000001a1a1a7228 */ /* 0x000fce0000000000 */
[----:B------:R0:W-:Y:S04]  /*0540*/  REDG.E.ADD.F64.RN.STRONG.GPU desc[UR4][R18.64], R26 ;  /* 0x0000001a120079a6 */ /* 0x0001e8000c12ff04 */
.L_x_57:
[----:B------:R-:W-:Y:S05]  /*0550*/  BSYNC.RECONVERGENT B0 ;  /* 0x0000000000007941 */ /* 0x000fea0003800200 */
.L_x_56:
[----:B------:R-:W-:Y:S01]  /*0560*/  ISETP.NE.AND P6, PT, R25, RZ, PT ;  /* 0x000000ff1900720c */ /* 0x000fe20003fc5270 */
[----:B------:R-:W-:-:S12]  /*0570*/  BSSY.RECONVERGENT B0, `(.L_x_58) ;  /* 0x0000009000007945 */ /* 0x000fd80003800200 */
[----:B------:R-:W-:Y:S05]  /*0580*/  @P6 BRA `(.L_x_59) ;  /* 0x00000000001c6947 */ /* 0x000fea0003800000 */
[----:B----4-:R-:W-:-:S04]  /*0590*/  IMAD.WIDE R22, R8, 0x8, R14 ;  /* 0x0000000808167825 */ /* 0x010fc800078e020e */
[----:B------:R-:W-:Y:S02]  /*05a0*/  IMAD.WIDE R20, R8, 0x8, R16 ;  /* 0x0000000808147825 */ /* 0x000fe400078e0210 */
[----:B------:R-:W0:Y:S04]  /*05b0*/  LDG.E.64 R22, desc[UR4][R22.64] ;  /* 0x0000000416167981 */ /* 0x000e28000c1e1b00 */
[----:B------:R-:W0:Y:S02]  /*05c0*/  LDG.E.64 R20, desc[UR4][R20.64] ;  /* 0x0000000414147981 */ /* 0x000e24000c1e1b00 */
[----:B0-----:R-:W-:-:S08]  /*05d0*/  DADD R26, R22, -R20 ;  /* 0x00000000161a7229 */ /* 0x001fd00000000814 */
[----:B------:R-:W-:-:S07]  /*05e0*/  DMUL R26, R26, R26 ;  /* 0x0000001a1a1a7228 */ /* 0x000fce0000000000 */
[----:B------:R1:W-:Y:S04]  /*05f0*/  REDG.E.ADD.F64.RN.STRONG.GPU desc[UR4][R18.64+0x8], R26 ;  /* 0x0000081a120079a6 */ /* 0x0003e8000c12ff04 */
.L_x_59:
[----:B------:R-:W-:Y:S05]  /*0600*/  BSYNC.RECONVERGENT B0 ;  /* 0x0000000000007941 */ /* 0x000fea0003800200 */
.L_x_58:
[----:B------:R-:W-:Y:S04]  /*0610*/  BSSY.RECONVERGENT B0, `(.L_x_60) ;  /* 0x0000009000007945 */ /* 0x000fe80003800200 */
[----:B------:R-:W-:Y:S05]  /*0620*/  @P0 BRA `(.L_x_61) ;  /* 0x00000000001c0947 */ /* 0x000fea0003800000 */
[----:B----4-:R-:W-:-:S04]  /*0630*/  IMAD.WIDE R22, R10, 0x8, R14 ;  /* 0x000000080a167825 */ /* 0x010fc800078e020e */
[----:B------:R-:W-:Y:S02]  /*0640*/  IMAD.WIDE R20, R10, 0x8, R16 ;  /* 0x000000080a147825 */ /* 0x000fe400078e0210 */
[----:B------:R-:W0:Y:S04]  /*0650*/  LDG.E.64 R22, desc[UR4][R22.64] ;  /* 0x0000000416167981 */ /* 0x000e28000c1e1b00 */
[----:B------:R-:W0:Y:S02]  /*0660*/  LDG.E.64 R20, desc[UR4][R20.64] ;  /* 0x0000000414147981 */ /* 0x000e24000c1e1b00 */
[----:B01----:R-:W-:-:S08]  /*0670*/  DADD R26, R22, -R20 ;  /* 0x00000000161a7229 */ /* 0x003fd00000000814 */
[----:B------:R-:W-:-:S07]  /*0680*/  DMUL R26, R26, R26 ;  /* 0x0000001a1a1a7228 */ /* 0x000fce0000000000 */
[----:B------:R2:W-:Y:S04]  /*0690*/  REDG.E.ADD.F64.RN.STRONG.GPU desc[UR4][R18.64+0x10], R26 ;  /* 0x0000101a120079a6 */ /* 0x0005e8000c12ff04 */
.L_x_61:
[----:B------:R-:W-:Y:S05]  /*06a0*/  BSYNC.RECONVERGENT B0 ;  /* 0x0000000000007941 */ /* 0x000fea0003800200 */
.L_x_60:
[----:B------:R-:W-:Y:S04]  /*06b0*/  BSSY.RECONVERGENT B0, `(.L_x_62) ;  /* 0x0000009000007945 */ /* 0x000fe80003800200 */
[----:B------:R-:W-:Y:S05]  /*06c0*/  @P1 BRA `(.L_x_63) ;  /* 0x00000000001c1947 */ /* 0x000fea0003800000 */
[----:B----4-:R-:W-:-:S04]  /*06d0*/  IMAD.WIDE R22, R12, 0x8, R14 ;  /* 0x000000080c167825 */ /* 0x010fc800078e020e */
[----:B------:R-:W-:Y:S02]  /*06e0*/  IMAD.WIDE R20, R12, 0x8, R16 ;  /* 0x000000080c147825 */ /* 0x000fe400078e0210 */
[----:B------:R-:W0:Y:S04]  /*06f0*/  LDG.E.64 R22, desc[UR4][R22.64] ;  /* 0x0000000416167981 */ /* 0x000e28000c1e1b00 */
[----:B------:R-:W0:Y:S02]  /*0700*/  LDG.E.64 R20, desc[UR4][R20.64] ;  /* 0x0000000414147981 */ /* 0x000e24000c1e1b00 */
[----:B012---:R-:W-:-:S08]  /*0710*/  DADD R26, R22, -R20 ;  /* 0x00000000161a7229 */ /* 0x007fd00000000814 */
[----:B------:R-:W-:-:S07]  /*0720*/  DMUL R26, R26, R26 ;  /* 0x0000001a1a1a7228 */ /* 0x000fce0000000000 */
[----:B------:R3:W-:Y:S04]  /*0730*/  REDG.E.ADD.F64.RN.STRONG.GPU desc[UR4][R18.64+0x18], R26 ;  /* 0x0000181a120079a6 */ /* 0x0007e8000c12ff04 */
.L_x_63:
[----:B------:R-:W-:Y:S05]  /*0740*/  BSYNC.RECONVERGENT B0 ;  /* 0x0000000000007941 */ /* 0x000fea0003800200 */
.L_x_62:
[----:B------:R-:W-:Y:S04]  /*0750*/  BSSY.RECONVERGENT B0, `(.L_x_64) ;  /* 0x0000009000007945 */ /* 0x000fe80003800200 */
[----:B------:R-:W-:Y:S05]  /*0760*/  @P2 BRA `(.L_x_65) ;  /* 0x00000000001c2947 */ /* 0x000fea0003800000 */
[----:B----4-:R-:W-:-:S04]  /*0770*/  IMAD.WIDE R22, R7, 0x8, R14 ;  /* 0x0000000807167825 */ /* 0x010fc800078e020e */
[----:B------:R-:W-:Y:S02]  /*0780*/  IMAD.WIDE R20, R7, 0x8, R16 ;  /* 0x0000000807147825 */ /* 0x000fe400078e0210 */
[----:B------:R-:W0:Y:S04]  /*0790*/  LDG.E.64 R22, desc[UR4][R22.64] ;  /* 0x0000000416167981 */ /* 0x000e28000c1e1b00 */
[----:B------:R-:W0:Y:S02]  /*07a0*/  LDG.E.64 R20, desc[UR4][R20.64] ;  /* 0x0000000414147981 */ /* 0x000e24000c1e1b00 */
[----:B0123--:R-:W-:-:S08]  /*07b0*/  DADD R26, R22, -R20 ;  /* 0x00000000161a7229 */ /* 0x00ffd00000000814 */
[----:B------:R-:W-:-:S07]  /*07c0*/  DMUL R26, R26, R26 ;  /* 0x0000001a1a1a7228 */ /* 0x000fce0000000000 */
[----:B------:R0:W-:Y:S04]  /*07d0*/  REDG.E.ADD.F64.RN.STRONG.GPU desc[UR4][R18.64+0x20], R26 ;  /* 0x0000201a120079a6 */ /* 0x0001e8000c12ff04 */
.L_x_65:
[----:B------:R-:W-:Y:S05]  /*07e0*/  BSYNC.RECONVERGENT B0 ;  /* 0x0000000000007941 */ /* 0x000fea0003800200 */
.L_x_64:
        /* <DEDUP_REMOVED lines=9> */
.L_x_67:
[----:B------:R-:W-:Y:S05]  /*0880*/  BSYNC.RECONVERGENT B0 ;  /* 0x0000000000007941 */ /* 0x000fea0003800200 */
.L_x_66:
        /* <DEDUP_REMOVED lines=9> */
.L_x_69:
[----:B------:R-:W-:Y:S05]  /*0920*/  BSYNC.RECONVERGENT B0 ;  /* 0x0000000000007941 */ /* 0x000fea0003800200 */
.L_x_68:
        /* <DEDUP_REMOVED lines=9> */
.L_x_71:
[----:B------:R-:W-:Y:S05]  /*09c0*/  BSYNC.RECONVERGENT B0 ;  /* 0x0000000000007941 */ /* 0x000fea0003800200 */
.L_x_70:
[----:B------:R-:W-:Y:S01]  /*09d0*/  IADD3 R24, PT, PT, R24, 0x8, RZ ;  /* 0x0000000818187810 */ /* 0x000fe20007ffe0ff */
[----:B------:R-:W-:Y:S01]  /*09e0*/  IMAD R8, R5, 0x8, R8 ;  /* 0x0000000805087824 */ /* 0x000fe200078e0208 */
[----:B------:R-:W-:Y:S01]  /*09f0*/  IADD3 R3, PT, PT, R3, 0x8, RZ ;  /* 0x0000000803037810 */ /* 0x000fe20007ffe0ff */
[C---:B------:R-:W-:Y:S01]  /*0a00*/  IMAD R7, R5.reuse, 0x8, R7 ;  /* 0x0000000805077824 */ /* 0x040fe200078e0207 */
[----:B------:R-:W-:Y:S01]  /*0a10*/  ISETP.NE.AND P0, PT, R24, RZ, PT ;  /* 0x000000ff1800720c */ /* 0x000fe20003f05270 */
[C---:B------:R-:W-:Y:S01]  /*0a20*/  IMAD R13, R5.reuse, 0x8, R13 ;  /* 0x00000008050d7824 */ /* 0x040fe200078e020d */
[C---:B------:R-:W-:Y:S02]  /*0a30*/  LEA R10, R5.reuse, R10, 0x3 ;  /* 0x0000000a050a7211 */ /* 0x040fe400078e18ff */
[C---:B------:R-:W-:Y:S02]  /*0a40*/  LEA R12, R5.reuse, R12, 0x3 ;  /* 0x0000000c050c7211 */ /* 0x040fe400078e18ff */
[----:B------:R-:W-:-:S02]  /*0a50*/  LEA R9, R5, R9, 0x3 ;  /* 0x0000000905097211 */ /* 0x000fc400078e18ff */
[C---:B------:R-:W-:Y:S02]  /*0a60*/  LEA R11, R5.reuse, R11, 0x3 ;  /* 0x0000000b050b7211 */ /* 0x040fe400078e18ff */
[----:B------:R-:W-:-:S03]  /*0a70*/  LEA R6, R5, R6, 0x3 ;  /* 0x0000000605067211 */ /* 0x000fc600078e18ff */
[----:B------:R-:W-:Y:S05]  /*0a80*/  @P0 BRA `(.L_x_72) ;  /* 0xfffffff800440947 */ /* 0x000fea000383ffff */
.L_x_55:
[----:B------:R-:W-:-:S13]  /*0a90*/  ISETP.NE.AND P0, PT, R4, RZ, PT ;  /* 0x000000ff0400720c */ /* 0x000fda0003f05270 */
[----:B------:R-:W-:Y:S05]  /*0aa0*/  @!P0 EXIT ;  /* 0x000000000000894d */ /* 0x000fea0003800000 */
[----:B------:R-:W-:Y:S02]  /*0ab0*/  ISETP.GE.U32.AND P0, PT, R4, 0x4, PT ;  /* 0x000000040400780c */ /* 0x000fe40003f06070 */
[----:B------:R-:W-:-:S11]  /*0ac0*/  LOP3.LUT R16, R2, 0x3, RZ, 0xc0, !PT ;  /* 0x0000000302107812 */ /* 0x000fd600078ec0ff */
[----:B------:R-:W-:Y:S05]  /*0ad0*/  @!P0 BRA `(.L_x_73) ;  /* 0x0000000000f48947 */ /* 0x000fea0003800000 */
[----:B------:R-:W0:Y:S01]  /*0ae0*/  LDCU UR6, c[0x0][0x390] ;  /* 0x00007200ff0677ac */ /* 0x000e220008000800 */
[----:B------:R-:W5:Y:S01]  /*0af0*/  LDC.64 R4, c[0x0][0x3a0] ;  /* 0x0000e800ff047b82 */ /* 0x000f620000000a00 */
[----:B------:R-:W-:Y:S01]  /*0b00*/  BSSY.RECONVERGENT B0, `(.L_x_74) ;  /* 0x0000015000007945 */ /* 0x000fe20003800200 */
[----:B------:R-:W1:Y:S01]  /*0b10*/  LDCU UR7, c[0x0][0x398] ;  /* 0x00007300ff0777ac */ /* 0x000e620008000800 */
[----:B0-----:R-:W-:-:S05]  /*0b20*/  IMAD R9, R3, UR6, R0 ;  /* 0x0000000603097c24 */ /* 0x001fca000f8e0200 */
[C---:B-1----:R-:W-:Y:S02]  /*0b30*/  ISETP.GE.AND P0, PT, R9.reuse, UR7, PT ;  /* 0x0000000709007c0c */ /* 0x042fe4000bf06270 */
[----:B------:R-:W-:Y:S01]  /*0b40*/  IADD3 R8, PT, PT, R9, UR6, RZ ;  /* 0x0000000609087c10 */ /* 0x000fe2000fffe0ff */
[----:B-----5:R-:W-:-:S03]  /*0b50*/  IMAD.WIDE R4, R3, 0x8, R4 ;  /* 0x0000000803047825 */ /* 0x020fc600078e0204 */
[C---:B------:R-:W-:Y:S02]  /*0b60*/  IADD3 R6, PT, PT, R8.reuse, UR6, RZ ;  /* 0x0000000608067c10 */ /* 0x040fe4000fffe0ff */
[----:B------:R-:W-:Y:S02]  /*0b70*/  ISETP.GE.AND P1, PT, R8, UR7, PT ;  /* 0x0000000708007c0c */ /* 0x000fe4000bf26270 */
[C---:B------:R-:W-:Y:S01]  /*0b80*/  ISETP.GE.AND P2, PT, R6.reuse, UR7, PT ;  /* 0x0000000706007c0c */ /* 0x040fe2000bf46270 */
[----:B------:R-:W-:-:S05]  /*0b90*/  VIADD R7, R6, UR6 ;  /* 0x0000000606077c36 */ /* 0x000fca0008000000 */
[----:B------:R-:W-:Y:S01]  /*0ba0*/  ISETP.GE.AND P3, PT, R7, UR7, PT ;  /* 0x0000000707007c0c */ /* 0x000fe2000bf66270 */
[----:B------:R-:W-:-:S12]  /*0bb0*/  @P0 BRA `(.L_x_75) ;  /* 0x0000000000240947 */ /* 0x000fd80003800000 */
[----:B------:R-:W0:Y:S08]  /*0bc0*/  LDC.64 R10, c[0x0][0x380] ;  /* 0x0000e000ff0a7b82 */ /* 0x000e300000000a00 */
[----:B------:R-:W1:Y:S01]  /*0bd0*/  LDC.64 R12, c[0x0][0x388] ;  /* 0x0000e200ff0c7b82 */ /* 0x000e620000000a00 */
[----:B0-----:R-:W-:-:S06]  /*0be0*/  IMAD.WIDE R10, R9, 0x8, R10 ;  /* 0x00000008090a7825 */ /* 0x001fcc00078e020a */
[----:B------:R-:W4:Y:S01]  /*0bf0*/  LDG.E.64 R10, desc[UR4][R10.64] ;  /* 0x000000040a0a7981 */ /* 0x000f22000c1e1b00 */
[----:B-1----:R-:W-:-:S06]  /*0c00*/  IMAD.WIDE R12, R9, 0x8, R12 ;  /* 0x00000008090c7825 */ /* 0x002fcc00078e020c */
[----:B------:R-:W4:Y:S02]  /*0c10*/  LDG.E.64 R12, desc[UR4][R12.64] ;  /* 0x000000040c0c7981 */ /* 0x000f24000c1e1b00 */
[----:B----4-:R-:W-:-:S08]  /*0c20*/  DADD R14, R10, -R12 ;  /* 0x000000000a0e7229 */ /* 0x010fd0000000080c */
[----:B------:R-:W-:-:S07]  /*0c30*/  DMUL R14, R14, R14 ;  /* 0x0000000e0e0e7228 */ /* 0x000fce0000000000 */
[----:B------:R0:W-:Y:S04]  /*0c40*/  REDG.E.ADD.F64.RN.STRONG.GPU desc[UR4][R4.64], R14 ;  /* 0x0000000e040079a6 */ /* 0x0001e8000c12ff04 */
.L_x_75:
[----:B------:R-:W-:Y:S05]  /*0c50*/  BSYNC.RECONVERGENT B0 ;  /* 0x0000000000007941 */ /* 0x000fea0003800200 */
.L_x_74:
[----:B------:R-:W-:Y:S04]  /*0c60*/  BSSY.RECONVERGENT B0, `(.L_x_76) ;  /* 0x000000b000007945 */ /* 0x000fe80003800200 */
[----:B------:R-:W-:Y:S05]  /*0c70*/  @P1 BRA `(.L_x_77) ;  /* 0x0000000000241947 */ /* 0x000fea0003800000 */
[----:B------:R-:W1:Y:S08]  /*0c80*/  LDC.64 R10, c[0x0][0x380] ;  /* 0x0000e000ff0a7b82 */ /* 0x000e700000000a00 */
[----:B------:R-:W5:Y:S01]  /*0c90*/  LDC.64 R12, c[0x0][0x388] ;  /* 0x0000e200ff0c7b82 */ /* 0x000f620000000a00 */
[----:B-1----:R-:W-:-:S06]  /*0ca0*/  IMAD.WIDE R10, R8, 0x8, R10 ;  /* 0x00000008080a7825 */ /* 0x002fcc00078e020a */
[----:B------:R-:W2:Y:S01]  /*0cb0*/  LDG.E.64 R10, desc[UR4][R10.64] ;  /* 0x000000040a0a7981 */ /* 0x000ea2000c1e1b00 */
[----:B-----5:R-:W-:-:S06]  /*0cc0*/  IMAD.WIDE R8, R8, 0x8, R12 ;  /* 0x0000000808087825 */ /* 0x020fcc00078e020c */
[----:B------:R-:W2:Y:S02]  /*0cd0*/  LDG.E.64 R8, desc[UR4][R8.64] ;  /* 0x0000000408087981 */ /* 0x000ea4000c1e1b00 */
[----:B--2---:R-:W-:-:S08]  /*0ce0*/  DADD R12, R10, -R8 ;  /* 0x000000000a0c7229 */ /* 0x004fd00000000808 */
[----:B------:R-:W-:-:S07]  /*0cf0*/  DMUL R12, R12, R12 ;  /* 0x0000000c0c0c7228 */ /* 0x000fce0000000000 */
[----:B------:R1:W-:Y:S04]  /*0d00*/  REDG.E.ADD.F64.RN.STRONG.GPU desc[UR4][R4.64+0x8], R12 ;  /* 0x0000080c040079a6 */ /* 0x0003e8000c12ff04 */
.L_x_77:
[----:B------:R-:W-:Y:S05]  /*0d10*/  BSYNC.RECONVERGENT B0 ;  /* 0x0000000000007941 */ /* 0x000fea0003800200 */
.L_x_76:
[----:B------:R-:W-:Y:S04]  /*0d20*/  BSSY.RECONVERGENT B0, `(.L_x_78) ;  /* 0x000000b000007945 */ /* 0x000fe80003800200 */
[----:B------:R-:W-:Y:S05]  /*0d30*/  @P2 BRA `(.L_x_79) ;  /* 0x0000000000242947 */ /* 0x000fea0003800000 */
[----:B------:R-:W5:Y:S08]  /*0d40*/  LDC.64 R8, c[0x0][0x380] ;  /* 0x0000e000ff087b82 */ /* 0x000f700000000a00 */
[----:B------:R-:W0:Y:S01]  /*0d50*/  LDC.64 R10, c[0x0][0x388] ;  /* 0x0000e200ff0a7b82 */ /* 0x000e220000000a00 */
[----:B-----5:R-:W-:-:S06]  /*0d60*/  IMAD.WIDE R8, R6, 0x8, R8 ;  /* 0x0000000806087825 */ /* 0x020fcc00078e0208 */
[----:B------:R-:W1:Y:S01]  /*0d70*/  LDG.E.64 R8, desc[UR4][R8.64] ;  /* 0x0000000408087981 */ /* 0x000e62000c1e1b00 */
[----:B0-----:R-:W-:-:S06]  /*0d80*/  IMAD.WIDE R10, R6, 0x8, R10 ;  /* 0x00000008060a7825 */ /* 0x001fcc00078e020a */
[----:B------:R-:W1:Y:S02]  /*0d90*/  LDG.E.64 R10, desc[UR4][R10.64] ;  /* 0x000000040a0a7981 */ /* 0x000e64000c1e1b00 */
[----:B-1----:R-:W-:-:S08]  /*0da0*/  DADD R12, R8, -R10 ;  /* 0x00000000080c7229 */ /* 0x002fd0000000080a */
[----:B------:R-:W-:-:S07]  /*0db0*/  DMUL R12, R12, R12 ;  /* 0x0000000c0c0c7228 */ /* 0x000fce0000000000 */
[----:B------:R0:W-:Y:S04]  /*0dc0*/  REDG.E.ADD.F64.RN.STRONG.GPU desc[UR4][R4.64+0x10], R12 ;  /* 0x0000100c040079a6 */ /* 0x0001e8000c12ff04 */
.L_x_79:
[----:B------:R-:W-:Y:S05]  /*0dd0*/  BSYNC.RECONVERGENT B0 ;  /* 0x0000000000007941 */ /* 0x000fea0003800200 */
.L_x_78:
[----:B------:R-:W-:Y:S04]  /*0de0*/  BSSY.RECONVERGENT B0, `(.L_x_80) ;  /* 0x000000b000007945 */ /* 0x000fe80003800200 */
[----:B------:R-:W-:Y:S05]  /*0df0*/  @P3 BRA `(.L_x_81) ;  /* 0x0000000000243947 */ /* 0x000fea0003800000 */
[----:B------:R-:W5:Y:S08]  /*0e00*/  LDC.64 R8, c[0x0][0x380] ;  /* 0x0000e000ff087b82 */ /* 0x000f700000000a00 */
[----:B------:R-:W0:Y:S01]  /*0e10*/  LDC.64 R10, c[0x0][0x388] ;  /* 0x0000e200ff0a7b82 */ /* 0x000e220000000a00 */
[----:B-----5:R-:W-:-:S06]  /*0e20*/  IMAD.WIDE R8, R7, 0x8, R8 ;  /* 0x0000000807087825 */ /* 0x020fcc00078e0208 */
[----:B------:R-:W5:Y:S01]  /*0e30*/  LDG.E.64 R8, desc[UR4][R8.64] ;  /* 0x0000000408087981 */ /* 0x000f62000c1e1b00 */
[----:B0-----:R-:W-:-:S06]  /*0e40*/  IMAD.WIDE R6, R7, 0x8, R10 ;  /* 0x0000000807067825 */ /* 0x001fcc00078e020a */
[----:B------:R-:W5:Y:S02]  /*0e50*/  LDG.E.64 R6, desc[UR4][R6.64] ;  /* 0x0000000406067981 */ /* 0x000f64000c1e1b00 */
[----:B-----5:R-:W-:-:S08]  /*0e60*/  DADD R10, R8, -R6 ;  /* 0x00000000080a7229 */ /* 0x020fd00000000806 */
[----:B------:R-:W-:-:S07]  /*0e70*/  DMUL R10, R10, R10 ;  /* 0x0000000a0a0a7228 */ /* 0x000fce0000000000 */
[----:B------:R0:W-:Y:S04]  /*0e80*/  REDG.E.ADD.F64.RN.STRONG.GPU desc[UR4][R4.64+0x18], R10 ;  /* 0x0000180a040079a6 */ /* 0x0001e8000c12ff04 */
.L_x_81:
[----:B------:R-:W-:Y:S05]  /*0e90*/  BSYNC.RECONVERGENT B0 ;  /* 0x0000000000007941 */ /* 0x000fea0003800200 */
.L_x_80:
[----:B------:R-:W-:-:S07]  /*0ea0*/  IADD3 R3, PT, PT, R3, 0x4, RZ ;  /* 0x0000000403037810 */ /* 0x000fce0007ffe0ff */
.L_x_73:
[----:B------:R-:W-:-:S13]  /*0eb0*/  ISETP.NE.AND P0, PT, R16, RZ, PT ;  /* 0x000000ff1000720c */ /* 0x000fda0003f05270 */
[----:B------:R-:W-:Y:S05]  /*0ec0*/  @!P0 EXIT ;  /* 0x000000000000894d */ /* 0x000fea0003800000 */
[----:B------:R-:W-:-:S13]  /*0ed0*/  ISETP.NE.AND P0, PT, R16, 0x1, PT ;  /* 0x000000011000780c */ /* 0x000fda0003f05270 */
[----:B------:R-:W-:Y:S05]  /*0ee0*/  @!P0 BRA `(.L_x_82) ;  /* 0x0000000000848947 */ /* 0x000fea0003800000 */
[----:B------:R-:W5:Y:S01]  /*0ef0*/  LDCU UR6, c[0x0][0x390] ;  /* 0x00007200ff0677ac */ /* 0x000f620008000800 */
[----:B01----:R-:W0:Y:S01]  /*0f00*/  LDC.64 R4, c[0x0][0x3a0] ;  /* 0x0000e800ff047b82 */ /* 0x003e220000000a00 */
[----:B------:R-:W-:Y:S01]  /*0f10*/  BSSY.RECONVERGENT B0, `(.L_x_83) ;  /* 0x0000011000007945 */ /* 0x000fe20003800200 */
[----:B------:R-:W1:Y:S01]  /*0f20*/  LDCU UR7, c[0x0][0x398] ;  /* 0x00007300ff0777ac */ /* 0x000e620008000800 */
[----:B-----5:R-:W-:-:S05]  /*0f30*/  IMAD R7, R3, UR6, R0 ;  /* 0x0000000603077c24 */ /* 0x020fca000f8e0200 */
[C---:B-1----:R-:W-:Y:S02]  /*0f40*/  ISETP.GE.AND P0, PT, R7.reuse, UR7, PT ;  /* 0x0000000707007c0c */ /* 0x042fe4000bf06270 */
[----:B------:R-:W-:Y:S01]  /*0f50*/  IADD3 R6, PT, PT, R7, UR6, RZ ;  /* 0x0000000607067c10 */ /* 0x000fe2000fffe0ff */
[----:B0-----:R-:W-:-:S03]  /*0f60*/  IMAD.WIDE R4, R3, 0x8, R4 ;  /* 0x0000000803047825 */ /* 0x001fc600078e0204 */
[----:B------:R-:W-:-:S07]  /*0f70*/  ISETP.GE.AND P1, PT, R6, UR7, PT ;  /* 0x0000000706007c0c */ /* 0x000fce000bf26270 */
[----:B------:R-:W-:Y:S06]  /*0f80*/  @P0 BRA `(.L_x_84) ;  /* 0x0000000000240947 */ /* 0x000fec0003800000 */
[----:B------:R-:W0:Y:S08]  /*0f90*/  LDC.64 R8, c[0x0][0x380] ;  /* 0x0000e000ff087b82 */ /* 0x000e300000000a00 */
[----:B------:R-:W1:Y:S01]  /*0fa0*/  LDC.64 R10, c[0x0][0x388] ;  /* 0x0000e200ff0a7b82 */ /* 0x000e620000000a00 */
[----:B0-----:R-:W-:-:S06]  /*0fb0*/  IMAD.WIDE R8, R7, 0x8, R8 ;  /* 0x0000000807087825 */ /* 0x001fcc00078e0208 */
[----:B------:R-:W5:Y:S01]  /*0fc0*/  LDG.E.64 R8, desc[UR4][R8.64] ;  /* 0x0000000408087981 */ /* 0x000f62000c1e1b00 */
[----:B-1----:R-:W-:-:S06]  /*0fd0*/  IMAD.WIDE R10, R7, 0x8, R10 ;  /* 0x00000008070a7825 */ /* 0x002fcc00078e020a */
[----:B------:R-:W5:Y:S02]  /*0fe0*/  LDG.E.64 R10, desc[UR4][R10.64] ;  /* 0x000000040a0a7981 */ /* 0x000f64000c1e1b00 */
[----:B-----5:R-:W-:-:S08]  /*0ff0*/  DADD R12, R8, -R10 ;  /* 0x00000000080c7229 */ /* 0x020fd0000000080a */
[----:B------:R-:W-:-:S07]  /*1000*/  DMUL R12, R12, R12 ;  /* 0x0000000c0c0c7228 */ /* 0x000fce0000000000 */
[----:B------:R0:W-:Y:S04]  /*1010*/  REDG.E.ADD.F64.RN.STRONG.GPU desc[UR4][R4.64], R12 ;  /* 0x0000000c040079a6 */ /* 0x0001e8000c12ff04 */
.L_x_84:
[----:B------:R-:W-:Y:S05]  /*1020*/  BSYNC.RECONVERGENT B0 ;  /* 0x0000000000007941 */ /* 0x000fea0003800200 */
.L_x_83:
        /* <DEDUP_REMOVED lines=11> */
.L_x_86:
[----:B------:R-:W-:Y:S05]  /*10e0*/  BSYNC.RECONVERGENT B0 ;  /* 0x0000000000007941 */ /* 0x000fea0003800200 */
.L_x_85:
[----:B------:R-:W-:-:S07]  /*10f0*/  IADD3 R3, PT, PT, R3, 0x2, RZ ;  /* 0x0000000203037810 */ /* 0x000fce0007ffe0ff */
.L_x_82:
[----:B------:R-:W-:-:S04]  /*1100*/  LOP3.LUT R2, R2, 0x1, RZ, 0xc0, !PT ;  /* 0x0000000102027812 */ /* 0x000fc800078ec0ff */
[----:B------:R-:W-:-:S13]  /*1110*/  ISETP.NE.U32.AND P0, PT, R2, 0x1, PT ;  /* 0x000000010200780c */ /* 0x000fda0003f05070 */
[----:B------:R-:W-:Y:S05]  /*1120*/  @P0 EXIT ;  /* 0x000000000000094d */ /* 0x000fea0003800000 */
[----:B------:R-:W0:Y:S01]  /*1130*/  LDCU UR6, c[0x0][0x390] ;  /* 0x00007200ff0677ac */ /* 0x000e220008000800 */
[----:B------:R-:W5:Y:S01]  /*1140*/  LDCU UR7, c[0x0][0x398] ;  /* 0x00007300ff0777ac */ /* 0x000f620008000800 */
[----:B0-----:R-:W-:-:S05]  /*1150*/  IMAD R9, R3, UR6, R0 ;  /* 0x0000000603097c24 */ /* 0x001fca000f8e0200 */
[----:B-----5:R-:W-:-:S13]  /*1160*/  ISETP.GE.AND P0, PT, R9, UR7, PT ;  /* 0x0000000709007c0c */ /* 0x020fda000bf06270 */
[----:B------:R-:W-:Y:S05]  /*1170*/  @P0 EXIT ;  /* 0x000000000000094d */ /* 0x000fea0003800000 */
[----:B-1----:R-:W0:Y:S08]  /*1180*/  LDC.64 R4, c[0x0][0x380] ;  /* 0x0000e000ff047b82 */ /* 0x002e300000000a00 */
[----:B------:R-:W1:Y:S08]  /*1190*/  LDC.64 R6, c[0x0][0x388] ;  /* 0x0000e200ff067b82 */ /* 0x000e700000000a00 */
[----:B------:R-:W5:Y:S01]  /*11a0*/  LDC.64 R10, c[0x0][0x3a0] ;  /* 0x0000e800ff0a7b82 */ /* 0x000f620000000a00 */
[----:B0-----:R-:W-:-:S06]  /*11b0*/  IMAD.WIDE R4, R9, 0x8, R4 ;  /* 0x0000000809047825 */ /* 0x001fcc00078e0204 */
[----:B------:R-:W2:Y:S01]  /*11c0*/  LDG.E.64 R4, desc[UR4][R4.64] ;  /* 0x0000000404047981 */ /* 0x000ea2000c1e1b00 */
[----:B-1----:R-:W-:-:S06]  /*11d0*/  IMAD.WIDE R6, R9, 0x8, R6 ;  /* 0x0000000809067825 */ /* 0x002fcc00078e0206 */
[----:B------:R-:W2:Y:S01]  /*11e0*/  LDG.E.64 R6, desc[UR4][R6.64] ;  /* 0x0000000406067981 */ /* 0x000ea2000c1e1b00 */
[----:B-----5:R-:W-:Y:S01]  /*11f0*/  IMAD.WIDE R2, R3, 0x8, R10 ;  /* 0x0000000803027825 */ /* 0x020fe200078e020a */
[----:B--2---:R-:W-:-:S08]  /*1200*/  DADD R8, R4, -R6 ;  /* 0x0000000004087229 */ /* 0x004fd00000000806 */
[----:B------:R-:W-:-:S07]  /*1210*/  DMUL R8, R8, R8 ;  /* 0x0000000808087228 */ /* 0x000fce0000000000 */
[----:B------:R-:W-:Y:S01]  /*1220*/  REDG.E.ADD.F64.RN.STRONG.GPU desc[UR4][R2.64], R8 ;  /* 0x00000008020079a6 */ /* 0x000fe2000c12ff04 */
[----:B------:R-:W-:Y:S05]  /*1230*/  EXIT ;  /* 0x000000000000794d */ /* 0x000fea0003800000 */
.L_x_87:
        /* <DEDUP_REMOVED lines=12> */
.L_x_273:


//--------------------- .text._Z23avg_new_centroid_valuesPdPiiii --------------------------
	.section	.text._Z23avg_new_centroid_valuesPdPiiii,"ax",@progbits
	.align	128
        .global         _Z23avg_new_centroid_valuesPdPiiii
        .type           _Z23avg_new_centroid_valuesPdPiiii,@function
        .size           _Z23avg_new_centroid_valuesPdPiiii,(.L_x_268 - _Z23avg_new_centroid_valuesPdPiiii)
        .other          _Z23avg_new_centroid_valuesPdPiiii,@"STO_CUDA_ENTRY STV_DEFAULT"
_Z23avg_new_centroid_valuesPdPiiii:
.text._Z23avg_new_centroid_valuesPdPiiii:
[----:B------:R-:W-:Y:S01]  /*0000*/  LDC R1, c[0x0][0x37c] ;  /* 0x0000df00ff017b82 */ /* 0x000fe20000000800 */
[----:B------:R-:W0:Y:S07]  /*0010*/  LDCU UR4, c[0x0][0x370] ;  /* 0x00006e00ff0477ac */ /* 0x000e2e0008000800 */
[----:B------:R-:W1:Y:S01]  /*0020*/  LDC R7, c[0x0][0x394] ;  /* 0x0000e500ff077b82 */ /* 0x000e620000000800 */
[----:B0-----:R-:W0:Y:S01]  /*0030*/  I2F.U32.RP R0, UR4 ;  /* 0x0000000400007d06 */ /* 0x001e220008209000 */
[----:B------:R-:W-:-:S07]  /*0040*/  ISETP.NE.U32.AND P2, PT, RZ, UR4, PT ;  /* 0x00000004ff007c0c */ /* 0x000fce000bf45070 */
[----:B0-----:R-:W0:Y:S02]  /*0050*/  MUFU.RCP R0, R0 ;  /* 0x0000000000007308 */ /* 0x001e240000001000 */
[----:B0-----:R-:W-:-:S06]  /*0060*/  VIADD R2, R0, 0xffffffe ;  /* 0x0ffffffe00027836 */ /* 0x001fcc0000000000 */
[----:B------:R0:W2:Y:S02]  /*0070*/  F2I.FTZ.U32.TRUNC.NTZ R3, R2 ;  /* 0x0000000200037305 */ /* 0x0000a4000021f000 */
[----:B0-----:R-:W-:Y:S02]  /*0080*/  IMAD.MOV.U32 R2, RZ, RZ, RZ ;  /* 0x000000ffff027224 */ /* 0x001fe400078e00ff */
[----:B--2---:R-:W-:-:S04]  /*0090*/  IMAD.MOV R5, RZ, RZ, -R3 ;  /* 0x000000ffff057224 */ /* 0x004fc800078e0a03 */
[----:B------:R-:W-:-:S04]  /*00a0*/  IMAD R5, R5, UR4, RZ ;  /* 0x0000000405057c24 */ /* 0x000fc8000f8e02ff */
[----:B------:R-:W-:-:S06]  /*00b0*/  IMAD.HI.U32 R3, R3, R5, R2 ;  /* 0x0000000503037227 */ /* 0x000fcc00078e0002 */
[----:B-1----:R-:W-:-:S04]  /*00c0*/  IMAD.HI.U32 R3, R3, R7, RZ ;  /* 0x0000000703037227 */ /* 0x002fc800078e00ff */
[----:B------:R-:W-:-:S04]  /*00d0*/  IMAD.MOV R4, RZ, RZ, -R3 ;  /* 0x000000ffff047224 */ /* 0x000fc800078e0a03 */
[----:B------:R-:W-:Y:S02]  /*00e0*/  IMAD R0, R4, UR4, R7 ;  /* 0x0000000404007c24 */ /* 0x000fe4000f8e0207 */
[----:B------:R-:W0:Y:S03]  /*00f0*/  S2R R4, SR_CTAID.X ;  /* 0x0000000000047919 */ /* 0x000e260000002500 */
[----:B------:R-:W-:-:S13]  /*0100*/  ISETP.GE.U32.AND P0, PT, R0, UR4, PT ;  /* 0x0000000400007c0c */ /* 0x000fda000bf06070 */
[----:B------:R-:W-:Y:S02]  /*0110*/  @P0 VIADD R0, R0, -UR4 ;  /* 0x8000000400000c36 */ /* 0x000fe40008000000 */
[----:B------:R-:W-:-:S03]  /*0120*/  @P0 VIADD R3, R3, 0x1 ;  /* 0x0000000103030836 */ /* 0x000fc60000000000 */
[----:B------:R-:W-:-:S13]  /*0130*/  ISETP.GE.U32.AND P1, PT, R0, UR4, PT ;  /* 0x0000000400007c0c */ /* 0x000fda000bf26070 */
[----:B------:R-:W-:Y:S01]  /*0140*/  @P1 VIADD R3, R3, 0x1 ;  /* 0x0000000103031836 */ /* 0x000fe20000000000 */
[----:B------:R-:W-:-:S05]  /*0150*/  @!P2 LOP3.LUT R3, RZ, UR4, RZ, 0x33, !PT ;  /* 0x00000004ff03ac12 */ /* 0x000fca000f8e33ff */
[----:B0-----:R-:W-:-:S05]  /*0160*/  IMAD R10, R3, R4, RZ ;  /* 0x00000004030a7224 */ /* 0x001fca00078e02ff */
[----:B------:R-:W-:-:S04]  /*0170*/  ISETP.GE.AND P0, PT, R10, R7, PT ;  /* 0x000000070a00720c */ /* 0x000fc80003f06270 */
[----:B------:R-:W-:-:S13]  /*0180*/  ISETP.LT.OR P0, PT, R3, 0x1, P0 ;  /* 0x000000010300780c */ /* 0x000fda0000701670 */
[----:B------:R-:W-:Y:S05]  /*0190*/  @P0 EXIT ;  /* 0x000000000000094d */ /* 0x000fea0003800000 */
[C---:B------:R-:W-:Y:S01]  /*01a0*/  VIADDMNMX R7, R10.reuse, R3, R7, PT ;  /* 0x000000030a077246 */ /* 0x040fe20003800107 */
[----:B------:R-:W0:Y:S01]  /*01b0*/  S2R R11, SR_TID.X ;  /* 0x00000000000b7919 */ /* 0x000e220000002100 */
[----:B------:R-:W1:Y:S01]  /*01c0*/  LDCU.64 UR4, c[0x0][0x358] ;  /* 0x00006b00ff0477ac */ /* 0x000e620008000a00 */
[----:B------:R-:W-:Y:S01]  /*01d0*/  IMAD.MOV.U32 R6, RZ, RZ, R10 ;  /* 0x000000ffff067224 */ /* 0x000fe200078e000a */
[----:B------:R-:W-:-:S05]  /*01e0*/  VIADDMNMX R5, R10, 0x1, R7, !PT ;  /* 0x000000010a057846 */ /* 0x000fca0007800107 */
[----:B------:R-:W-:-:S05]  /*01f0*/  IMAD.IADD R0, R5, 0x1, -R10 ;  /* 0x0000000105007824 */ /* 0x000fca00078e0a0a */
[----:B------:R-:W-:-:S13]  /*0200*/  LOP3.LUT P0, R0, R0, 0x3, RZ, 0xc0, !PT ;  /* 0x0000000300007812 */ /* 0x000fda000780c0ff */
[----:B-1----:R-:W-:Y:S05]  /*0210*/  @!P0 BRA `(.L_x_88) ;  /* 0x0000000000a88947 */ /* 0x002fea0003800000 */
[----:B------:R-:W1:Y:S01]  /*0220*/  LDCU UR6, c[0x0][0x390] ;  /* 0x00007200ff0677ac */ /* 0x000e620008000800 */
[----:B------:R-:W2:Y:S01]  /*0230*/  LDC.64 R14, c[0x0][0x380] ;  /* 0x0000e000ff0e7b82 */ /* 0x000ea20000000a00 */
[----:B------:R-:W-:Y:S02]  /*0240*/  IMAD.MOV R0, RZ, RZ, -R0 ;  /* 0x000000ffff007224 */ /* 0x000fe400078e0a00 */
[----:B------:R-:W-:Y:S01]  /*0250*/  IMAD.MOV.U32 R6, RZ, RZ, R10 ;  /* 0x000000ffff067224 */ /* 0x000fe200078e000a */
[----:B------:R-:W3:Y:S04]  /*0260*/  LDCU UR7, c[0x0][0x398] ;  /* 0x00007300ff0777ac */ /* 0x000ee80008000800 */
[----:B------:R-:W4:Y:S01]  /*0270*/  LDC.64 R12, c[0x0][0x388] ;  /* 0x0000e200ff0c7b82 */ /* 0x000f220000000a00 */
[----:B------:R-:W2:Y:S01]  /*0280*/  LDCU UR8, c[0x0][0x390] ;  /* 0x00007200ff0877ac */ /* 0x000ea20008000800 */
[----:B-1----:R-:W-:-:S04]  /*0290*/  IMAD R4, R4, UR6, RZ ;  /* 0x0000000604047c24 */ /* 0x002fc8000f8e02ff */
[----:B0-----:R-:W-:-:S07]  /*02a0*/  IMAD R4, R3, R4, R11 ;  /* 0x0000000403047224 */ /* 0x001fce00078e020b */
.L_x_93:
[----:B---3--:R-:W-:Y:S01]  /*02b0*/  ISETP.GE.AND P0, PT, R4, UR7, PT ;  /* 0x0000000704007c0c */ /* 0x008fe2000bf06270 */
[----:B------:R-:W-:Y:S01]  /*02c0*/  VIADD R0, R0, 0x1 ;  /* 0x0000000100007836 */ /* 0x000fe20000000000 */
[----:B------:R-:W-:Y:S04]  /*02d0*/  BSSY.RECONVERGENT B0, `(.L_x_89) ;  /* 0x000001b000007945 */ /* 0x000fe80003800200 */
[----:B------:R-:W-:-:S07]  /*02e0*/  ISETP.NE.AND P1, PT, R0, RZ, PT ;  /* 0x000000ff0000720c */ /* 0x000fce0003f25270 */
[----:B0-----:R-:W-:Y:S06]  /*02f0*/  @P0 BRA `(.L_x_90) ;  /* 0x0000000000600947 */ /* 0x001fec0003800000 */
[----:B----4-:R-:W-:-:S05]  /*0300*/  IMAD.WIDE R8, R6, 0x4, R12 ;  /* 0x0000000406087825 */ /* 0x010fca00078e020c */
[----:B------:R-:W3:Y:S01]  /*0310*/  LDG.E R18, desc[UR4][R8.64] ;  /* 0x0000000408127981 */ /* 0x000ee2000c1e1900 */
[----:B--2---:R-:W-:-:S05]  /*0320*/  IMAD.WIDE R2, R4, 0x8, R14 ;  /* 0x0000000804027825 */ /* 0x004fca00078e020e */
[----:B------:R-:W2:Y:S01]  /*0330*/  LDG.E.64 R20, desc[UR4][R2.64] ;  /* 0x0000000402147981 */ /* 0x000ea2000c1e1b00 */
[----:B------:R-:W-:Y:S01]  /*0340*/  IMAD.MOV.U32 R16, RZ, RZ, 0x1 ;  /* 0x00000001ff107424 */ /* 0x000fe200078e00ff */
[----:B------:R-:W-:Y:S01]  /*0350*/  BSSY.RECONVERGENT B1, `(.L_x_91) ;  /* 0x0000011000017945 */ /* 0x000fe20003800200 */
[----:B---3--:R-:W0:Y:S01]  /*0360*/  I2F.F64 R18, R18 ;  /* 0x0000001200127312 */ /* 0x008e220000201c00 */
[----:B--2---:R-:W-:-:S07]  /*0370*/  FSETP.GEU.AND P2, PT, |R21|, 6.5827683646048100446e-37, PT ;  /* 0x036000001500780b */ /* 0x004fce0003f4e200 */
[----:B0-----:R-:W0:Y:S02]  /*0380*/  MUFU.RCP64H R17, R19 ;  /* 0x0000001300117308 */ /* 0x001e240000001800 */
[----:B0-----:R-:W-:-:S08]  /*0390*/  DFMA R22, -R18, R16, 1 ;  /* 0x3ff000001216742b */ /* 0x001fd00000000110 */
[----:B------:R-:W-:-:S08]  /*03a0*/  DFMA R22, R22, R22, R22 ;  /* 0x000000161616722b */ /* 0x000fd00000000016 */
[----:B------:R-:W-:-:S08]  /*03b0*/  DFMA R22, R16, R22, R16 ;  /* 0x000000161016722b */ /* 0x000fd00000000010 */
[----:B------:R-:W-:-:S08]  /*03c0*/  DFMA R16, -R18, R22, 1 ;  /* 0x3ff000001210742b */ /* 0x000fd00000000116 */
[----:B------:R-:W-:-:S08]  /*03d0*/  DFMA R16, R22, R16, R22 ;  /* 0x000000101610722b */ /* 0x000fd00000000016 */
[----:B------:R-:W-:-:S08]  /*03e0*/  DMUL R32, R20, R16 ;  /* 0x0000001014207228 */ /* 0x000fd00000000000 */
[----:B------:R-:W-:-:S08]  /*03f0*/  DFMA R8, -R18, R32, R20 ;  /* 0x000000201208722b */ /* 0x000fd00000000114 */
[----:B------:R-:W-:-:S10]  /*0400*/  DFMA R32, R16, R8, R32 ;  /* 0x000000081020722b */ /* 0x000fd40000000020 */
[----:B------:R-:W-:-:S05]  /*0410*/  FFMA R8, RZ, R19, R33 ;  /* 0x00000013ff087223 */ /* 0x000fca0000000021 */
[----:B------:R-:W-:-:S13]  /*0420*/  FSETP.GT.AND P0, PT, |R8|, 1.469367938527859385e-39, PT ;  /* 0x001000000800780b */ /* 0x000fda0003f04200 */
[----:B------:R-:W-:Y:S05]  /*0430*/  @P0 BRA P2, `(.L_x_92) ;  /* 0x0000000000080947 */ /* 0x000fea0001000000 */
[----:B------:R-:W-:-:S07]  /*0440*/  MOV R8, 0x460 ;  /* 0x0000046000087802 */ /* 0x000fce0000000f00 */
[----:B------:R-:W-:Y:S05]  /*0450*/  CALL.REL.NOINC `($__internal_0_$__cuda_sm20_div_rn_f64_full) ;  /* 0x0000000800287944 */ /* 0x000fea0003c00000 */
.L_x_92:
[----:B------:R-:W-:Y:S05]  /*0460*/  BSYNC.RECONVERGENT B1 ;  /* 0x0000000000017941 */ /* 0x000fea0003800200 */
.L_x_91:
[----:B------:R0:W-:Y:S02]  /*0470*/  STG.E.64 desc[UR4][R2.64], R32 ;  /* 0x0000002002007986 */ /* 0x0001e4000c101b04 */
.L_x_90:
[----:B--2---:R-:W-:Y:S05]  /*0480*/  BSYNC.RECONVERGENT B0 ;  /* 0x0000000000007941 */ /* 0x004fea0003800200 */
.L_x_89:
[----:B------:R-:W-:Y:S02]  /*0490*/  VIADD R6, R6, 0x1 ;  /* 0x0000000106067836 */ /* 0x000fe40000000000 */
[----:B------:R-:W-:Y:S01]  /*04a0*/  VIADD R4, R4, UR8 ;  /* 0x0000000804047c36 */ /* 0x000fe20008000000 */
[----:B------:R-:W-:Y:S06]  /*04b0*/  @P1 BRA `(.L_x_93) ;  /* 0xfffffffc007c1947 */ /* 0x000fec000383ffff */
.L_x_88:
[----:B------:R-:W-:-:S05]  /*04c0*/  IMAD.IADD R5, R10, 0x1, -R5 ;  /* 0x000000010a057824 */ /* 0x000fca00078e0a05 */
[----:B------:R-:W-:-:S13]  /*04d0*/  ISETP.GT.U32.AND P0, PT, R5, -0x4, PT ;  /* 0xfffffffc0500780c */ /* 0x000fda0003f04070 */
[----:B------:R-:W-:Y:S05]  /*04e0*/  @P0 EXIT ;  /* 0x000000000000094d */ /* 0x000fea0003800000 */
[----:B------:R-:W1:Y:S01]  /*04f0*/  LDC R9, c[0x0][0x390] ;  /* 0x0000e400ff097b82 */ /* 0x000e620000000800 */
[C---:B0-----:R-:W-:Y:S01]  /*0500*/  VIADD R2, R6.reuse, 0x3 ;  /* 0x0000000306027836 */ /* 0x041fe20000000000 */
[----:B------:R-:W0:Y:S01]  /*0510*/  LDCU UR6, c[0x0][0x398] ;  /* 0x00007300ff0677ac */ /* 0x000e220008000800 */
[----:B------:R-:W-:-:S05]  /*0520*/  VIADD R4, R6, 0x2 ;  /* 0x0000000206047836 */ /* 0x000fca0000000000 */
[----:B------:R-:W2:Y:S08]  /*0530*/  LDC R5, c[0x0][0x390] ;  /* 0x0000e400ff057b82 */ /* 0x000eb00000000800 */
[----:B------:R-:W3:Y:S08]  /*0540*/  LDC.64 R14, c[0x0][0x380] ;  /* 0x0000e000ff0e7b82 */ /* 0x000ef00000000a00 */
[----:B----4-:R-:W4:Y:S01]  /*0550*/  LDC.64 R12, c[0x0][0x388] ;  /* 0x0000e200ff0c7b82 */ /* 0x010f220000000a00 */
[----:B-1----:R-:W-:-:S02]  /*0560*/  IMAD R0, R6, R9, R9 ;  /* 0x0000000906007224 */ /* 0x002fc400078e0209 */
[-CC-:B------:R-:W-:Y:S02]  /*0570*/  IMAD R3, R2, R9.reuse, R11.reuse ;  /* 0x0000000902037224 */ /* 0x180fe400078e020b */
[-CC-:B------:R-:W-:Y:S02]  /*0580*/  IMAD R4, R4, R9.reuse, R11.reuse ;  /* 0x0000000904047224 */ /* 0x180fe400078e020b */
[--C-:B------:R-:W-:Y:S02]  /*0590*/  IMAD R2, R6, R9, R11.reuse ;  /* 0x0000000906027224 */ /* 0x100fe400078e020b */
[----:B0-2---:R-:W-:-:S07]  /*05a0*/  IMAD.IADD R0, R0, 0x1, R11 ;  /* 0x0000000100007824 */ /* 0x005fce00078e020b */
.L_x_110:
[----:B------:R-:W-:Y:S01]  /*05b0*/  ISETP.GE.AND P0, PT, R2, UR6, PT ;  /* 0x0000000602007c0c */ /* 0x000fe2000bf06270 */
[----:B------:R-:W-:Y:S01]  /*05c0*/  BSSY.RECONVERGENT B0, `(.L_x_94) ;  /* 0x000001a000007945 */ /* 0x000fe20003800200 */
[----:B----4-:R-:W-:-:S11]  /*05d0*/  IMAD.WIDE R10, R6, 0x4, R12 ;  /* 0x00000004060a7825 */ /* 0x010fd600078e020c */
[----:B012---:R-:W-:Y:S05]  /*05e0*/  @P0 BRA `(.L_x_95) ;  /* 0x00000000005c0947 */ /* 0x007fea0003800000 */
[----:B------:R-:W2:Y:S01]  /*05f0*/  LDG.E R18, desc[UR4][R10.64] ;  /* 0x000000040a127981 */ /* 0x000ea2000c1e1900 */
[----:B---3--:R-:W-:-:S05]  /*0600*/  IMAD.WIDE R26, R2, 0x8, R14 ;  /* 0x00000008021a7825 */ /* 0x008fca00078e020e */
[----:B------:R-:W3:Y:S01]  /*0610*/  LDG.E.64 R20, desc[UR4][R26.64] ;  /* 0x000000041a147981 */ /* 0x000ee2000c1e1b00 */
[----:B------:R-:W-:Y:S01]  /*0620*/  IMAD.MOV.U32 R8, RZ, RZ, 0x1 ;  /* 0x00000001ff087424 */ /* 0x000fe200078e00ff */
[----:B------:R-:W-:Y:S01]  /*0630*/  BSSY.RECONVERGENT B1, `(.L_x_96) ;  /* 0x0000011000017945 */ /* 0x000fe20003800200 */
[----:B--2---:R-:W0:Y:S01]  /*0640*/  I2F.F64 R18, R18 ;  /* 0x0000001200127312 */ /* 0x004e220000201c00 */
[----:B---3--:R-:W-:-:S07]  /*0650*/  FSETP.GEU.AND P1, PT, |R21|, 6.5827683646048100446e-37, PT ;  /* 0x036000001500780b */ /* 0x008fce0003f2e200 */
        /* <DEDUP_REMOVED lines=14> */
.L_x_97:
[----:B------:R-:W-:Y:S05]  /*0740*/  BSYNC.RECONVERGENT B1 ;  /* 0x0000000000017941 */ /* 0x000fea0003800200 */
.L_x_96:
[----:B------:R0:W-:Y:S02]  /*0750*/  STG.E.64 desc[UR4][R26.64], R32 ;  /* 0x000000201a007986 */ /* 0x0001e4000c101b04 */
.L_x_95:
[----:B------:R-:W-:Y:S05]  /*0760*/  BSYNC.RECONVERGENT B0 ;  /* 0x0000000000007941 */ /* 0x000fea0003800200 */
.L_x_94:
[----:B------:R-:W-:Y:S01]  /*0770*/  ISETP.GE.AND P0, PT, R0, UR6, PT ;  /* 0x0000000600007c0c */ /* 0x000fe2000bf06270 */
[----:B------:R-:W-:-:S12]  /*0780*/  BSSY.RECONVERGENT B0, `(.L_x_98) ;  /* 0x0000019000007945 */ /* 0x000fd80003800200 */
[----:B------:R-:W-:Y:S05]  /*0790*/  @P0 BRA `(.L_x_99) ;  /* 0x00000000005c0947 */ /* 0x000fea0003800000 */
[----:B------:R-:W2:Y:S01]  /*07a0*/  LDG.E R18, desc[UR4][R10.64+0x4] ;  /* 0x000004040a127981 */ /* 0x000ea2000c1e1900 */
[----:B0--3--:R-:W-:-:S05]  /*07b0*/  IMAD.WIDE R26, R0, 0x8, R14 ;  /* 0x00000008001a7825 */ /* 0x009fca00078e020e */
        /* <DEDUP_REMOVED lines=19> */
.L_x_101:
[----:B------:R-:W-:Y:S05]  /*08f0*/  BSYNC.RECONVERGENT B1 ;  /* 0x0000000000017941 */ /* 0x000fea0003800200 */
.L_x_100:
[----:B------:R1:W-:Y:S02]  /*0900*/  STG.E.64 desc[UR4][R26.64], R32 ;  /* 0x000000201a007986 */ /* 0x0003e4000c101b04 */
.L_x_99:
[----:B------:R-:W-:Y:S05]  /*0910*/  BSYNC.RECONVERGENT B0 ;  /* 0x0000000000007941 */ /* 0x000fea0003800200 */
.L_x_98:
[----:B------:R-:W-:Y:S01]  /*0920*/  ISETP.GE.AND P0, PT, R4, UR6, PT ;  /* 0x0000000604007c0c */ /* 0x000fe2000bf06270 */
[----:B------:R-:W-:-:S12]  /*0930*/  BSSY.RECONVERGENT B0, `(.L_x_102) ;  /* 0x0000019000007945 */ /* 0x000fd80003800200 */
[----:B------:R-:W-:Y:S05]  /*0940*/  @P0 BRA `(.L_x_103) ;  /* 0x00000000005c0947 */ /* 0x000fea0003800000 */
[----:B------:R-:W2:Y:S01]  /*0950*/  LDG.E R18, desc[UR4][R10.64+0x8] ;  /* 0x000008040a127981 */ /* 0x000ea2000c1e1900 */
[----:B01-3--:R-:W-:-:S05]  /*0960*/  IMAD.WIDE R26, R4, 0x8, R14 ;  /* 0x00000008041a7825 */ /* 0x00bfca00078e020e */
        /* <DEDUP_REMOVED lines=19> */
.L_x_105:
[----:B------:R-:W-:Y:S05]  /*0aa0*/  BSYNC.RECONVERGENT B1 ;  /* 0x0000000000017941 */ /* 0x000fea0003800200 */
.L_x_104:
[----:B------:R2:W-:Y:S02]  /*0ab0*/  STG.E.64 desc[UR4][R26.64], R32 ;  /* 0x000000201a007986 */ /* 0x0005e4000c101b04 */
.L_x_103:
[----:B------:R-:W-:Y:S05]  /*0ac0*/  BSYNC.RECONVERGENT B0 ;  /* 0x0000000000007941 */ /* 0x000fea0003800200 */
.L_x_102:
[----:B------:R-:W-:Y:S01]  /*0ad0*/  ISETP.GE.AND P0, PT, R3, UR6, PT ;  /* 0x0000000603007c0c */ /* 0x000fe2000bf06270 */
[----:B------:R-:W-:-:S12]  /*0ae0*/  BSSY.RECONVERGENT B0, `(.L_x_106) ;  /* 0x0000019000007945 */ /* 0x000fd80003800200 */
[----:B------:R-:W-:Y:S05]  /*0af0*/  @P0 BRA `(.L_x_107) ;  /* 0x00000000005c0947 */ /* 0x000fea0003800000 */
[----:B------:R-:W4:Y:S01]  /*0b00*/  LDG.E R18, desc[UR4][R10.64+0xc] ;  /* 0x00000c040a127981 */ /* 0x000f22000c1e1900 */
[----:B0123--:R-:W-:-:S05]  /*0b10*/  IMAD.WIDE R26, R3, 0x8, R14 ;  /* 0x00000008031a7825 */ /* 0x00ffca00078e020e */
[----:B------:R-:W2:Y:S01]  /*0b20*/  LDG.E.64 R20, desc[UR4][R26.64] ;  /* 0x000000041a147981 */ /* 0x000ea2000c1e1b00 */
[----:B------:R-:W-:Y:S01]  /*0b30*/  IMAD.MOV.U32 R8, RZ, RZ, 0x1 ;  /* 0x00000001ff087424 */ /* 0x000fe200078e00ff */
[----:B------:R-:W-:Y:S01]  /*0b40*/  BSSY.RECONVERGENT B1, `(.L_x_108) ;  /* 0x0000011000017945 */ /* 0x000fe20003800200 */
[----:B----4-:R-:W0:Y:S01]  /*0b50*/  I2F.F64 R18, R18 ;  /* 0x0000001200127312 */ /* 0x010e220000201c00 */
        /* <DEDUP_REMOVED lines=15> */
.L_x_109:
[----:B------:R-:W-:Y:S05]  /*0c50*/  BSYNC.RECONVERGENT B1 ;  /* 0x0000000000017941 */ /* 0x000fea0003800200 */
.L_x_108:
[----:B------:R4:W-:Y:S02]  /*0c60*/  STG.E.64 desc[UR4][R26.64], R32 ;  /* 0x000000201a007986 */ /* 0x0009e4000c101b04 */
.L_x_107:
[----:B------:R-:W-:Y:S05]  /*0c70*/  BSYNC.RECONVERGENT B0 ;  /* 0x0000000000007941 */ /* 0x000fea0003800200 */
.L_x_106:
[----:B------:R-:W-:Y:S01]  /*0c80*/  VIADD R6, R6, 0x4 ;  /* 0x0000000406067836 */ /* 0x000fe20000000000 */
[C---:B------:R-:W-:Y:S01]  /*0c90*/  LEA R4, R5.reuse, R4, 0x2 ;  /* 0x0000000405047211 */ /* 0x040fe200078e10ff */
[C---:B------:R-:W-:Y:S02]  /*0ca0*/  IMAD R0, R5.reuse, 0x4, R0 ;  /* 0x0000000405007824 */ /* 0x040fe400078e0200 */
[C---:B------:R-:W-:Y:S01]  /*0cb0*/  IMAD R3, R5.reuse, 0x4, R3 ;  /* 0x0000000405037824 */ /* 0x040fe200078e0203 */
[----:B------:R-:W-:Y:S01]  /*0cc0*/  ISETP.GE.AND P0, PT, R6, R7, PT ;  /* 0x000000070600720c */ /* 0x000fe20003f06270 */
[----:B------:R-:W-:-:S12]  /*0cd0*/  IMAD R2, R5, 0x4, R2 ;  /* 0x0000000405027824 */ /* 0x000fd800078e0202 */
[----:B------:R-:W-:Y:S05]  /*0ce0*/  @!P0 BRA `(.L_x_110) ;  /* 0xfffffff800308947 */ /* 0x000fea000383ffff */
[----:B------:R-:W-:Y:S05]  /*0cf0*/  EXIT ;  /* 0x000000000000794d */ /* 0x000fea0003800000 */
        .weak           $__internal_0_$__cuda_sm20_div_rn_f64_full
        .type           $__internal_0_$__cuda_sm20_div_rn_f64_full,@function
        .size           $__internal_0_$__cuda_sm20_div_rn_f64_full,(.L_x_268 - $__internal_0_$__cuda_sm20_div_rn_f64_full)
$__internal_0_$__cuda_sm20_div_rn_f64_full:
[C---:B------:R-:W-:Y:S01]  /*0d00*/  FSETP.GEU.AND P0, PT, |R19|.reuse, 1.469367938527859385e-39, PT ;  /* 0x001000001300780b */ /* 0x040fe20003f0e200 */
[----:B------:R-:W-:Y:S01]  /*0d10*/  IMAD.MOV.U32 R32, RZ, RZ, 0x1 ;  /* 0x00000001ff207424 */ /* 0x000fe200078e00ff */
[----:B------:R-:W-:Y:S01]  /*0d20*/  LOP3.LUT R16, R19, 0x800fffff, RZ, 0xc0, !PT ;  /* 0x800fffff13107812 */ /* 0x000fe200078ec0ff */
[----:B------:R-:W-:Y:S01]  /*0d30*/  IMAD.MOV.U32 R28, RZ, RZ, 0x1ca00000 ;  /* 0x1ca00000ff1c7424 */ /* 0x000fe200078e00ff */
[C---:B------:R-:W-:Y:S01]  /*0d40*/  FSETP.GEU.AND P3, PT, |R21|.reuse, 1.469367938527859385e-39, PT ;  /* 0x001000001500780b */ /* 0x040fe20003f6e200 */
[----:B------:R-:W-:Y:S01]  /*0d50*/  BSSY.RECONVERGENT B2, `(.L_x_111) ;  /* 0x0000052000027945 */ /* 0x000fe20003800200 */
[----:B------:R-:W-:Y:S01]  /*0d60*/  LOP3.LUT R17, R16, 0x3ff00000, RZ, 0xfc, !PT ;  /* 0x3ff0000010117812 */ /* 0x000fe200078efcff */
[----:B------:R-:W-:Y:S01]  /*0d70*/  IMAD.MOV.U32 R16, RZ, RZ, R18 ;  /* 0x000000ffff107224 */ /* 0x000fe200078e0012 */
[----:B------:R-:W-:Y:S02]  /*0d80*/  LOP3.LUT R9, R21, 0x7ff00000, RZ, 0xc0, !PT ;  /* 0x7ff0000015097812 */ /* 0x000fe400078ec0ff */
[----:B------:R-:W-:-:S03]  /*0d90*/  LOP3.LUT R30, R19, 0x7ff00000, RZ, 0xc0, !PT ;  /* 0x7ff00000131e7812 */ /* 0x000fc600078ec0ff */
[----:B------:R-:W-:Y:S01]  /*0da0*/  @!P0 DMUL R16, R18, 8.98846567431157953865e+307 ;  /* 0x7fe0000012108828 */ /* 0x000fe20000000000 */
[----:B------:R-:W-:Y:S01]  /*0db0*/  ISETP.GE.U32.AND P2, PT, R9, R30, PT ;  /* 0x0000001e0900720c */ /* 0x000fe20003f46070 */
[----:B------:R-:W-:Y:S02]  /*0dc0*/  IMAD.MOV.U32 R29, RZ, RZ, R9 ;  /* 0x000000ffff1d7224 */ /* 0x000fe400078e0009 */
[----:B------:R-:W-:Y:S02]  /*0dd0*/  @!P3 LOP3.LUT R22, R19, 0x7ff00000, RZ, 0xc0, !PT ;  /* 0x7ff000001316b812 */ /* 0x000fe400078ec0ff */
[----:B------:R-:W0:Y:S01]  /*0de0*/  MUFU.RCP64H R33, R17 ;  /* 0x0000001100217308 */ /* 0x000e220000001800 */
[----:B------:R-:W-:Y:S02]  /*0df0*/  SEL R23, R28, 0x63400000, !P2 ;  /* 0x634000001c177807 */ /* 0x000fe40005000000 */
[----:B------:R-:W-:Y:S02]  /*0e00*/  @!P3 ISETP.GE.U32.AND P4, PT, R9, R22, PT ;  /* 0x000000160900b20c */ /* 0x000fe40003f86070 */
[----:B------:R-:W-:-:S02]  /*0e10*/  LOP3.LUT R23, R23, 0x800fffff, R21, 0xf8, !PT ;  /* 0x800fffff17177812 */ /* 0x000fc400078ef815 */
[----:B------:R-:W-:Y:S01]  /*0e20*/  @!P0 LOP3.LUT R30, R17, 0x7ff00000, RZ, 0xc0, !PT ;  /* 0x7ff00000111e8812 */ /* 0x000fe200078ec0ff */
[----:B0-----:R-:W-:-:S08]  /*0e30*/  DFMA R24, R32, -R16, 1 ;  /* 0x3ff000002018742b */ /* 0x001fd00000000810 */
[----:B------:R-:W-:-:S08]  /*0e40*/  DFMA R24, R24, R24, R24 ;  /* 0x000000181818722b */ /* 0x000fd00000000018 */
[----:B------:R-:W-:Y:S01]  /*0e50*/  DFMA R32, R32, R24, R32 ;  /* 0x000000182020722b */ /* 0x000fe20000000020 */
[----:B------:R-:W-:Y:S01]  /*0e60*/  @!P3 SEL R25, R28, 0x63400000, !P4 ;  /* 0x634000001c19b807 */ /* 0x000fe20006000000 */
[----:B------:R-:W-:-:S03]  /*0e70*/  @!P3 IMAD.MOV.U32 R24, RZ, RZ, RZ ;  /* 0x000000ffff18b224 */ /* 0x000fc600078e00ff */
[----:B------:R-:W-:-:S03]  /*0e80*/  @!P3 LOP3.LUT R22, R25, 0x80000000, R21, 0xf8, !PT ;  /* 0x800000001916b812 */ /* 0x000fc600078ef815 */
[----:B------:R-:W-:Y:S01]  /*0e90*/  DFMA R34, R32, -R16, 1 ;  /* 0x3ff000002022742b */ /* 0x000fe20000000810 */
[----:B------:R-:W-:Y:S01]  /*0ea0*/  @!P3 LOP3.LUT R25, R22, 0x100000, RZ, 0xfc, !PT ;  /* 0x001000001619b812 */ /* 0x000fe200078efcff */
[----:B------:R-:W-:-:S06]  /*0eb0*/  IMAD.MOV.U32 R22, RZ, RZ, R20 ;  /* 0x000000ffff167224 */ /* 0x000fcc00078e0014 */
[----:B------:R-:W-:Y:S02]  /*0ec0*/  DFMA R34, R32, R34, R32 ;  /* 0x000000222022722b */ /* 0x000fe40000000020 */
[----:B------:R-:W-:-:S08]  /*0ed0*/  @!P3 DFMA R22, R22, 2, -R24 ;  /* 0x400000001616b82b */ /* 0x000fd00000000818 */
[----:B------:R-:W-:Y:S02]  /*0ee0*/  DMUL R32, R34, R22 ;  /* 0x0000001622207228 */ /* 0x000fe40000000000 */
[----:B------:R-:W-:-:S05]  /*0ef0*/  @!P3 LOP3.LUT R29, R23, 0x7ff00000, RZ, 0xc0, !PT ;  /* 0x7ff00000171db812 */ /* 0x000fca00078ec0ff */
[----:B------:R-:W-:Y:S01]  /*0f00*/  VIADD R31, R29, 0xffffffff ;  /* 0xffffffff1d1f7836 */ /* 0x000fe20000000000 */
[----:B------:R-:W-:-:S04]  /*0f10*/  DFMA R24, R32, -R16, R22 ;  /* 0x800000102018722b */ /* 0x000fc80000000016 */
[----:B------:R-:W-:-:S04]  /*0f20*/  ISETP.GT.U32.AND P0, PT, R31, 0x7feffffe, PT ;  /* 0x7feffffe1f00780c */ /* 0x000fc80003f04070 */
[----:B------:R-:W-:Y:S01]  /*0f30*/  DFMA R24, R34, R24, R32 ;  /* 0x000000182218722b */ /* 0x000fe20000000020 */
[----:B------:R-:W-:-:S05]  /*0f40*/  VIADD R32, R30, 0xffffffff ;  /* 0xffffffff1e207836 */ /* 0x000fca0000000000 */
[----:B------:R-:W-:-:S13]  /*0f50*/  ISETP.GT.U32.OR P0, PT, R32, 0x7feffffe, P0 ;  /* 0x7feffffe2000780c */ /* 0x000fda0000704470 */
[----:B------:R-:W-:Y:S05]  /*0f60*/  @P0 BRA `(.L_x_112) ;  /* 0x00000000006c0947 */ /* 0x000fea0003800000 */
[----:B------:R-:W-:-:S04]  /*0f70*/  LOP3.LUT R20, R19, 0x7ff00000, RZ, 0xc0, !PT ;  /* 0x7ff0000013147812 */ /* 0x000fc800078ec0ff */
[CC--:B------:R-:W-:Y:S02]  /*0f80*/  VIADDMNMX R21, R9.reuse, -R20.reuse, 0xb9600000, !PT ;  /* 0xb960000009157446 */ /* 0x0c0fe40007800914 */
[----:B------:R-:W-:Y:S02]  /*0f90*/  ISETP.GE.U32.AND P0, PT, R9, R20, PT ;  /* 0x000000140900720c */ /* 0x000fe40003f06070 */
[----:B------:R-:W-:Y:S02]  /*0fa0*/  VIMNMX R21, PT, PT, R21, 0x46a00000, PT ;  /* 0x46a0000015157848 */ /* 0x000fe40003fe0100 */
[----:B------:R-:W-:-:S05]  /*0fb0*/  SEL R28, R28, 0x63400000, !P0 ;  /* 0x634000001c1c7807 */ /* 0x000fca0004000000 */
[----:B------:R-:W-:Y:S01]  /*0fc0*/  IMAD.IADD R21, R21, 0x1, -R28 ;  /* 0x0000000115157824 */ /* 0x000fe200078e0a1c */
[----:B------:R-:W-:-:S03]  /*0fd0*/  MOV R28, RZ ;  /* 0x000000ff001c7202 */ /* 0x000fc60000000f00 */
[----:B------:R-:W-:-:S06]  /*0fe0*/  VIADD R29, R21, 0x7fe00000 ;  /* 0x7fe00000151d7836 */ /* 0x000fcc0000000000 */
[----:B------:R-:W-:-:S10]  /*0ff0*/  DMUL R32, R24, R28 ;  /* 0x0000001c18207228 */ /* 0x000fd40000000000 */
[----:B------:R-:W-:-:S13]  /*1000*/  FSETP.GTU.AND P0, PT, |R33|, 1.469367938527859385e-39, PT ;  /* 0x001000002100780b */ /* 0x000fda0003f0c200 */
[----:B------:R-:W-:Y:S05]  /*1010*/  @P0 BRA `(.L_x_113) ;  /* 0x0000000000940947 */ /* 0x000fea0003800000 */
[----:B------:R-:W-:Y:S01]  /*1020*/  DFMA R16, R24, -R16, R22 ;  /* 0x800000101810722b */ /* 0x000fe20000000016 */
[----:B------:R-:W-:-:S09]  /*1030*/  IMAD.MOV.U32 R28, RZ, RZ, RZ ;  /* 0x000000ffff1c7224 */ /* 0x000fd200078e00ff */
[C---:B------:R-:W-:Y:S02]  /*1040*/  FSETP.NEU.AND P0, PT, R17.reuse, RZ, PT ;  /* 0x000000ff1100720b */ /* 0x040fe40003f0d000 */
[----:B------:R-:W-:-:S04]  /*1050*/  LOP3.LUT R18, R17, 0x80000000, R19, 0x48, !PT ;  /* 0x8000000011127812 */ /* 0x000fc800078e4813 */
[----:B------:R-:W-:-:S07]  /*1060*/  LOP3.LUT R29, R18, R29, RZ, 0xfc, !PT ;  /* 0x0000001d121d7212 */ /* 0x000fce00078efcff */
[----:B------:R-:W-:Y:S05]  /*1070*/  @!P0 BRA `(.L_x_113) ;  /* 0x00000000007c8947 */ /* 0x000fea0003800000 */
[----:B------:R-:W-:Y:S01]  /*1080*/  IMAD.MOV R17, RZ, RZ, -R21 ;  /* 0x000000ffff117224 */ /* 0x000fe200078e0a15 */
[----:B------:R-:W-:Y:S01]  /*1090*/  IADD3 R21, PT, PT, -R21, -0x43300000, RZ ;  /* 0xbcd0000015157810 */ /* 0x000fe20007ffe1ff */
[----:B------:R-:W-:-:S06]  /*10a0*/  IMAD.MOV.U32 R16, RZ, RZ, RZ ;  /* 0x000000ffff107224 */ /* 0x000fcc00078e00ff */
[----:B------:R-:W-:Y:S02]  /*10b0*/  DFMA R16, R32, -R16, R24 ;  /* 0x800000102010722b */ /* 0x000fe40000000018 */
[----:B------:R-:W-:-:S08]  /*10c0*/  DMUL.RP R24, R24, R28 ;  /* 0x0000001c18187228 */ /* 0x000fd00000008000 */
[----:B------:R-:W-:Y:S02]  /*10d0*/  FSETP.NEU.AND P0, PT, |R17|, R21, PT ;  /* 0x000000151100720b */ /* 0x000fe40003f0d200 */
[----:B------:R-:W-:Y:S02]  /*10e0*/  LOP3.LUT R9, R25, R18, RZ, 0x3c, !PT ;  /* 0x0000001219097212 */ /* 0x000fe400078e3cff */
[----:B------:R-:W-:Y:S02]  /*10f0*/  FSEL R32, R24, R32, !P0 ;  /* 0x0000002018207208 */ /* 0x000fe40004000000 */
[----:B------:R-:W-:Y:S01]  /*1100*/  FSEL R33, R9, R33, !P0 ;  /* 0x0000002109217208 */ /* 0x000fe20004000000 */
[----:B------:R-:W-:Y:S06]  /*1110*/  BRA `(.L_x_113) ;  /* 0x0000000000547947 */ /* 0x000fec0003800000 */
.L_x_112:
[----:B------:R-:W-:-:S14]  /*1120*/  DSETP.NAN.AND P0, PT, R20, R20, PT ;  /* 0x000000141400722a */ /* 0x000fdc0003f08000 */
[----:B------:R-:W-:Y:S05]  /*1130*/  @P0 BRA `(.L_x_114) ;  /* 0x0000000000440947 */ /* 0x000fea0003800000 */
[----:B------:R-:W-:-:S14]  /*1140*/  DSETP.NAN.AND P0, PT, R18, R18, PT ;  /* 0x000000121200722a */ /* 0x000fdc0003f08000 */
[----:B------:R-:W-:Y:S05]  /*1150*/  @P0 BRA `(.L_x_115) ;  /* 0x0000000000300947 */ /* 0x000fea0003800000 */
[----:B------:R-:W-:Y:S01]  /*1160*/  ISETP.NE.AND P0, PT, R29, R30, PT ;  /* 0x0000001e1d00720c */ /* 0x000fe20003f05270 */
[----:B------:R-:W-:Y:S02]  /*1170*/  IMAD.MOV.U32 R32, RZ, RZ, 0x0 ;  /* 0x00000000ff207424 */ /* 0x000fe400078e00ff */
[----:B------:R-:W-:-:S10]  /*1180*/  IMAD.MOV.U32 R33, RZ, RZ, -0x80000 ;  /* 0xfff80000ff217424 */ /* 0x000fd400078e00ff */
[----:B------:R-:W-:Y:S05]  /*1190*/  @!P0 BRA `(.L_x_113) ;  /* 0x0000000000348947 */ /* 0x000fea0003800000 */
[----:B------:R-:W-:Y:S02]  /*11a0*/  ISETP.NE.AND P0, PT, R29, 0x7ff00000, PT ;  /* 0x7ff000001d00780c */ /* 0x000fe40003f05270 */
[----:B------:R-:W-:Y:S02]  /*11b0*/  LOP3.LUT R33, R21, 0x80000000, R19, 0x48, !PT ;  /* 0x8000000015217812 */ /* 0x000fe400078e4813 */
[----:B------:R-:W-:-:S13]  /*11c0*/  ISETP.EQ.OR P0, PT, R30, RZ, !P0 ;  /* 0x000000ff1e00720c */ /* 0x000fda0004702670 */
[----:B------:R-:W-:Y:S01]  /*11d0*/  @P0 LOP3.LUT R9, R33, 0x7ff00000, RZ, 0xfc, !PT ;  /* 0x7ff0000021090812 */ /* 0x000fe200078efcff */
[----:B------:R-:W-:Y:S02]  /*11e0*/  @!P0 IMAD.MOV.U32 R32, RZ, RZ, RZ ;  /* 0x000000ffff208224 */ /* 0x000fe400078e00ff */
[----:B------:R-:W-:Y:S02]  /*11f0*/  @P0 IMAD.MOV.U32 R32, RZ, RZ, RZ ;  /* 0x000000ffff200224 */ /* 0x000fe400078e00ff */
[----:B------:R-:W-:Y:S01]  /*1200*/  @P0 IMAD.MOV.U32 R33, RZ, RZ, R9 ;  /* 0x000000ffff210224 */ /* 0x000fe200078e0009 */
[----:B------:R-:W-:Y:S06]  /*1210*/  BRA `(.L_x_113) ;  /* 0x0000000000147947 */ /* 0x000fec0003800000 */
.L_x_115:
[----:B------:R-:W-:Y:S01]  /*1220*/  LOP3.LUT R33, R19, 0x80000, RZ, 0xfc, !PT ;  /* 0x0008000013217812 */ /* 0x000fe200078efcff */
[----:B------:R-:W-:Y:S01]  /*1230*/  IMAD.MOV.U32 R32, RZ, RZ, R18 ;  /* 0x000000ffff207224 */ /* 0x000fe200078e0012 */
[----:B------:R-:W-:Y:S06]  /*1240*/  BRA `(.L_x_113) ;  /* 0x0000000000087947 */ /* 0x000fec0003800000 */
.L_x_114:
[----:B------:R-:W-:Y:S01]  /*1250*/  LOP3.LUT R33, R21, 0x80000, RZ, 0xfc, !PT ;  /* 0x0008000015217812 */ /* 0x000fe200078efcff */
[----:B------:R-:W-:-:S07]  /*1260*/  IMAD.MOV.U32 R32, RZ, RZ, R20 ;  /* 0x000000ffff207224 */ /* 0x000fce00078e0014 */
.L_x_113:
[----:B------:R-:W-:Y:S05]  /*1270*/  BSYNC.RECONVERGENT B2 ;  /* 0x0000000000027941 */ /* 0x000fea0003800200 */
.L_x_111:
[----:B------:R-:W-:-:S04]  /*1280*/  IMAD.MOV.U32 R9, RZ, RZ, 0x0 ;  /* 0x00000000ff097424 */ /* 0x000fc800078e00ff */
[----:B------:R-:W-:Y:S05]  /*1290*/  RET.REL.NODEC R8 `(_Z23avg_new_centroid_valuesPdPiiii) ;  /* 0xffffffec08587950 */ /* 0x000fea0003c3ffff */
.L_x_116:
        /* <DEDUP_REMOVED lines=14> */
.L_x_268:


//--------------------- .text._Z23sum_new_centroid_valuesPdPiiiiiS_ --------------------------
	.section	.text._Z23sum_new_centroid_valuesPdPiiiiiS_,"ax",@progbits
	.align	128
        .global         _Z23sum_new_centroid_valuesPdPiiiiiS_
        .type           _Z23sum_new_centroid_valuesPdPiiiiiS_,@function
        .size           _Z23sum_new_centroid_valuesPdPiiiiiS_,(.L_x_275 - _Z23sum_new_centroid_valuesPdPiiiiiS_)
        .other          _Z23sum_new_centroid_valuesPdPiiiiiS_,@"STO_CUDA_ENTRY STV_DEFAULT"
_Z23sum_new_centroid_valuesPdPiiiiiS_:
.text._Z23sum_new_centroid_valuesPdPiiiiiS_:
[----:B------:R-:W-:Y:S01]  /*0000*/  LDC R1, c[0x0][0x37c] ;  /* 0x0000df00ff017b82 */ /* 0x000fe20000000800 */
[----:B------:R-:W0:Y:S01]  /*0010*/  LDCU UR4, c[0x0][0x370] ;  /* 0x00006e00ff0477ac */ /* 0x000e220008000800 */
[----:B------:R-:W1:Y:S01]  /*0020*/  S2R R7, SR_CTAID.X ;  /* 0x0000000000077919 */ /* 0x000e620000002500 */
[----:B------:R-:W2:Y:S01]  /*0030*/  LDCU UR5, c[0x0][0x394] ;  /* 0x00007280ff0577ac */ /* 0x000ea20008000800 */
[----:B0-----:R-:W0:Y:S01]  /*0040*/  I2F.U32.RP R0, UR4 ;  /* 0x0000000400007d06 */ /* 0x001e220008209000 */
[----:B------:R-:W-:Y:S01]  /*0050*/  ISETP.NE.U32.AND P2, PT, RZ, UR4, PT ;  /* 0x00000004ff007c0c */ /* 0x000fe2000bf45070 */
[----:B--2---:R-:W-:-:S06]  /*0060*/  IMAD.U32 R17, RZ, RZ, UR5 ;  /* 0x00000005ff117e24 */ /* 0x004fcc000f8e00ff */
[----:B0-----:R-:W0:Y:S02]  /*0070*/  MUFU.RCP R0, R0 ;  /* 0x0000000000007308 */ /* 0x001e240000001000 */
[----:B0-----:R-:W-:-:S06]  /*0080*/  IADD3 R2, PT, PT, R0, 0xffffffe, RZ ;  /* 0x0ffffffe00027810 */ /* 0x001fcc0007ffe0ff */
[----:B------:R0:W2:Y:S02]  /*0090*/  F2I.FTZ.U32.TRUNC.NTZ R3, R2 ;  /* 0x0000000200037305 */ /* 0x0000a4000021f000 */
[----:B0-----:R-:W-:Y:S02]  /*00a0*/  HFMA2 R2, -RZ, RZ, 0, 0 ;  /* 0x00000000ff027431 */ /* 0x001fe400000001ff */
[----:B--2---:R-:W-:-:S04]  /*00b0*/  IMAD.MOV R5, RZ, RZ, -R3 ;  /* 0x000000ffff057224 */ /* 0x004fc800078e0a03 */
[----:B------:R-:W-:-:S04]  /*00c0*/  IMAD R5, R5, UR4, RZ ;  /* 0x0000000405057c24 */ /* 0x000fc8000f8e02ff */
[----:B------:R-:W-:-:S06]  /*00d0*/  IMAD.HI.U32 R4, R3, R5, R2 ;  /* 0x0000000503047227 */ /* 0x000fcc00078e0002 */
[----:B------:R-:W-:-:S05]  /*00e0*/  IMAD.HI.U32 R4, R4, R17, RZ ;  /* 0x0000001104047227 */ /* 0x000fca00078e00ff */
[----:B------:R-:W-:-:S05]  /*00f0*/  IADD3 R0, PT, PT, -R4, RZ, RZ ;  /* 0x000000ff04007210 */ /* 0x000fca0007ffe1ff */
[----:B------:R-:W-:-:S05]  /*0100*/  IMAD R0, R0, UR4, R17 ;  /* 0x0000000400007c24 */ /* 0x000fca000f8e0211 */
[----:B------:R-:W-:-:S13]  /*0110*/  ISETP.GE.U32.AND P0, PT, R0, UR4, PT ;  /* 0x0000000400007c0c */ /* 0x000fda000bf06070 */
[----:B------:R-:W-:Y:S01]  /*0120*/  @P0 VIADD R0, R0, -UR4 ;  /* 0x8000000400000c36 */ /* 0x000fe20008000000 */
[----:B------:R-:W-:-:S04]  /*0130*/  @P0 IADD3 R4, PT, PT, R4, 0x1, RZ ;  /* 0x0000000104040810 */ /* 0x000fc80007ffe0ff */
[----:B------:R-:W-:-:S13]  /*0140*/  ISETP.GE.U32.AND P1, PT, R0, UR4, PT ;  /* 0x0000000400007c0c */ /* 0x000fda000bf26070 */
[----:B------:R-:W-:Y:S01]  /*0150*/  @P1 VIADD R4, R4, 0x1 ;  /* 0x0000000104041836 */ /* 0x000fe20000000000 */
[----:B------:R-:W-:-:S05]  /*0160*/  @!P2 LOP3.LUT R4, RZ, UR4, RZ, 0x33, !PT ;  /* 0x00000004ff04ac12 */ /* 0x000fca000f8e33ff */
[----:B-1----:R-:W-:-:S05]  /*0170*/  IMAD R0, R4, R7, RZ ;  /* 0x0000000704007224 */ /* 0x002fca00078e02ff */
        /* <DEDUP_REMOVED lines=8> */
[----:B------:R-:W-:-:S05]  /*0200*/  IMAD.IADD R2, R0, 0x1, -R5 ;  /* 0x0000000100027824 */ /* 0x000fca00078e0a05 */
[----:B------:R-:W-:Y:S02]  /*0210*/  ISETP.GT.U32.AND P0, PT, R2, -0x8, PT ;  /* 0xfffffff80200780c */ /* 0x000fe40003f04070 */
[----:B------:R-:W-:-:S11]  /*0220*/  IADD3 R2, PT, PT, -R0, R5, RZ ;  /* 0x0000000500027210 */ /* 0x000fd60007ffe1ff */
[----:B-1----:R-:W-:Y:S05]  /*0230*/  @P0 BRA `(.L_x_117) ;  /* 0x0000000800600947 */ /* 0x002fea0003800000 */
[----:B------:R-:W1:Y:S01]  /*0240*/  LDCU UR6, c[0x0][0x390] ;  /* 0x00007200ff0677ac */ /* 0x000e620008000800 */
[C---:B------:R-:W-:Y:S01]  /*0250*/  VIADD R6, R0.reuse, 0x2 ;  /* 0x0000000200067836 */ /* 0x040fe20000000000 */
[C---:B------:R-:W-:Y:S01]  /*0260*/  IADD3 R8, PT, PT, R0.reuse, 0x3, RZ ;  /* 0x0000000300087810 */ /* 0x040fe20007ffe0ff */
[C---:B------:R-:W-:Y:S01]  /*0270*/  VIADD R12, R0.reuse, 0x6 ;  /* 0x00000006000c7836 */ /* 0x040fe20000000000 */
[C---:B------:R-:W-:Y:S02]  /*0280*/  IADD3 R10, PT, PT, R0.reuse, 0x5, RZ ;  /* 0x00000005000a7810 */ /* 0x040fe40007ffe0ff */
[----:B------:R-:W-:Y:S02]  /*0290*/  IADD3 R14, PT, PT, R0, 0x7, RZ ;  /* 0x00000007000e7810 */ /* 0x000fe40007ffe0ff */
[----:B------:R-:W-:Y:S01]  /*02a0*/  LOP3.LUT R15, R2, 0xfffffff8, RZ, 0xc0, !PT ;  /* 0xfffffff8020f7812 */ /* 0x000fe200078ec0ff */
[----:B-1----:R-:W-:Y:S02]  /*02b0*/  IMAD R5, R7, UR6, RZ ;  /* 0x0000000607057c24 */ /* 0x002fe4000f8e02ff */
[----:B0-----:R-:W-:-:S02]  /*02c0*/  IMAD R7, R9, UR6, R3 ;  /* 0x0000000609077c24 */ /* 0x001fc4000f8e0203 */
[--C-:B------:R-:W-:Y:S02]  /*02d0*/  IMAD R5, R4, R5, R3.reuse ;  /* 0x0000000504057224 */ /* 0x100fe400078e0203 */
[----:B------:R-:W-:Y:S02]  /*02e0*/  VIADD R4, R0, 0x4 ;  /* 0x0000000400047836 */ /* 0x000fe40000000000 */
[--C-:B------:R-:W-:Y:S02]  /*02f0*/  IMAD R9, R6, UR6, R3.reuse ;  /* 0x0000000606097c24 */ /* 0x100fe4000f8e0203 */
[--C-:B------:R-:W-:Y:S02]  /*0300*/  IMAD R13, R4, UR6, R3.reuse ;  /* 0x00000006040d7c24 */ /* 0x100fe4000f8e0203 */
[--C-:B------:R-:W-:Y:S02]  /*0310*/  IMAD R11, R8, UR6, R3.reuse ;  /* 0x00000006080b7c24 */ /* 0x100fe4000f8e0203 */
[----:B------:R-:W-:-:S02]  /*0320*/  IMAD R27, R10, UR6, R3 ;  /* 0x000000060a1b7c24 */ /* 0x000fc4000f8e0203 */
[--C-:B------:R-:W-:Y:S02]  /*0330*/  IMAD R29, R12, UR6, R3.reuse ;  /* 0x000000060c1d7c24 */ /* 0x100fe4000f8e0203 */
[----:B------:R-:W-:Y:S02]  /*0340*/  IMAD R4, R14, UR6, R3 ;  /* 0x000000060e047c24 */ /* 0x000fe4000f8e0203 */
[----:B------:R-:W-:-:S07]  /*0350*/  IMAD.MOV R6, RZ, RZ, -R15 ;  /* 0x000000ffff067224 */ /* 0x000fce00078e0a0f */
.L_x_134:
[----:B0-2---:R-:W0:Y:S08]  /*0360*/  LDC.64 R14, c[0x0][0x388] ;  /* 0x0000e200ff0e7b82 */ /* 0x005e300000000a00 */
[----:B-1----:R-:W1:Y:S08]  /*0370*/  LDC.64 R16, c[0x0][0x390] ;  /* 0x0000e400ff107b82 */ /* 0x002e700000000a00 */
[----:B------:R-:W2:Y:S01]  /*0380*/  LDC.64 R18, c[0x0][0x398] ;  /* 0x0000e600ff127b82 */ /* 0x000ea20000000a00 */
[----:B0-----:R-:W-:-:S07]  /*0390*/  IMAD.WIDE R14, R0, 0x4, R14 ;  /* 0x00000004000e7825 */ /* 0x001fce00078e020e */
[----:B---34-:R-:W0:Y:S01]  /*03a0*/  LDC.64 R20, c[0x0][0x3a0] ;  /* 0x0000e800ff147b82 */ /* 0x018e220000000a00 */
[----:B------:R-:W1:Y:S01]  /*03b0*/  LDG.E R8, desc[UR4][R14.64] ;  /* 0x000000040e087981 */ /* 0x000e62000c1e1900 */
[----:B------:R-:W-:Y:S01]  /*03c0*/  BSSY.RECONVERGENT B0, `(.L_x_118) ;  /* 0x000000b000007945 */ /* 0x000fe20003800200 */
[----:B-1----:R-:W-:-:S05]  /*03d0*/  IMAD R24, R8, R16, R3 ;  /* 0x0000001008187224 */ /* 0x002fca00078e0203 */
[----:B--2---:R-:W-:-:S04]  /*03e0*/  ISETP.GE.AND P0, PT, R24, R19, PT ;  /* 0x000000131800720c */ /* 0x004fc80003f06270 */
[----:B------:R-:W-:-:S04]  /*03f0*/  ISETP.GE.OR P0, PT, R8, R17, P0 ;  /* 0x000000110800720c */ /* 0x000fc80000706670 */
[----:B------:R-:W-:-:S13]  /*0400*/  ISETP.GE.OR P0, PT, R5, R18, P0 ;  /* 0x000000120500720c */ /* 0x000fda0000706670 */
[----:B0-----:R-:W-:Y:S05]  /*0410*/  @P0 BRA `(.L_x_119) ;  /* 0x0000000000140947 */ /* 0x001fea0003800000 */
[----:B------:R-:W0:Y:S02]  /*0420*/  LDC.64 R22, c[0x0][0x380] ;  /* 0x0000e000ff167b82 */ /* 0x000e240000000a00 */
[----:B0-----:R-:W-:-:S06]  /*0430*/  IMAD.WIDE R22, R5, 0x8, R22 ;  /* 0x0000000805167825 */ /* 0x001fcc00078e0216 */
[----:B------:R-:W2:Y:S01]  /*0440*/  LDG.E.64 R22, desc[UR4][R22.64] ;  /* 0x0000000416167981 */ /* 0x000ea2000c1e1b00 */
[----:B------:R-:W-:-:S05]  /*0450*/  IMAD.WIDE R24, R24, 0x8, R20 ;  /* 0x0000000818187825 */ /* 0x000fca00078e0214 */
[----:B--2---:R0:W-:Y:S02]  /*0460*/  REDG.E.ADD.F64.RN.STRONG.GPU desc[UR4][R24.64], R22 ;  /* 0x00000016180079a6 */ /* 0x0041e4000c12ff04 */
.L_x_119:
[----:B------:R-:W-:Y:S05]  /*0470*/  BSYNC.RECONVERGENT B0 ;  /* 0x0000000000007941 */ /* 0x000fea0003800200 */
.L_x_118:
[----:B------:R-:W2:Y:S01]  /*0480*/  LDG.E R8, desc[UR4][R14.64+0x4] ;  /* 0x000004040e087981 */ /* 0x000ea2000c1e1900 */
[-C--:B0-----:R-:W-:Y:S01]  /*0490*/  IADD3 R25, PT, PT, R5, R16.reuse, RZ ;  /* 0x0000001005197210 */ /* 0x081fe20007ffe0ff */
[----:B------:R-:W-:Y:S01]  /*04a0*/  BSSY.RECONVERGENT B0, `(.L_x_120) ;  /* 0x000000b000007945 */ /* 0x000fe20003800200 */
[----:B--2---:R-:W-:-:S05]  /*04b0*/  IMAD R10, R8, R16, R3 ;  /* 0x00000010080a7224 */ /* 0x004fca00078e0203 */
[----:B------:R-:W-:-:S04]  /*04c0*/  ISETP.GE.AND P0, PT, R10, R19, PT ;  /* 0x000000130a00720c */ /* 0x000fc80003f06270 */
[----:B------:R-:W-:-:S04]  /*04d0*/  ISETP.GE.OR P0, PT, R8, R17, P0 ;  /* 0x000000110800720c */ /* 0x000fc80000706670 */
[----:B------:R-:W-:-:S13]  /*04e0*/  ISETP.GE.OR P0, PT, R25, R18, P0 ;  /* 0x000000121900720c */ /* 0x000fda0000706670 */
[----:B------:R-:W-:Y:S05]  /*04f0*/  @P0 BRA `(.L_x_121) ;  /* 0x0000000000140947 */ /* 0x000fea0003800000 */
[----:B------:R-:W0:Y:S02]  /*0500*/  LDC.64 R22, c[0x0][0x380] ;  /* 0x0000e000ff167b82 */ /* 0x000e240000000a00 */
[----:B0-----:R-:W-:-:S06]  /*0510*/  IMAD.WIDE R22, R7, 0x8, R22 ;  /* 0x0000000807167825 */ /* 0x001fcc00078e0216 */
[----:B------:R-:W2:Y:S01]  /*0520*/  LDG.E.64 R22, desc[UR4][R22.64] ;  /* 0x0000000416167981 */ /* 0x000ea2000c1e1b00 */
[----:B------:R-:W-:-:S05]  /*0530*/  IMAD.WIDE R20, R10, 0x8, R20 ;  /* 0x000000080a147825 */ /* 0x000fca00078e0214 */
[----:B--2---:R0:W-:Y:S02]  /*0540*/  REDG.E.ADD.F64.RN.STRONG.GPU desc[UR4][R20.64], R22 ;  /* 0x00000016140079a6 */ /* 0x0041e4000c12ff04 */
.L_x_121:
[----:B------:R-:W-:Y:S05]  /*0550*/  BSYNC.RECONVERGENT B0 ;  /* 0x0000000000007941 */ /* 0x000fea0003800200 */
.L_x_120:
[----:B------:R-:W2:Y:S01]  /*0560*/  LDG.E R10, desc[UR4][R14.64+0x8] ;  /* 0x000008040e0a7981 */ /* 0x000ea2000c1e1900 */
[----:B------:R-:W-:Y:S01]  /*0570*/  IMAD.IADD R25, R25, 0x1, R16 ;  /* 0x0000000119197824 */ /* 0x000fe200078e0210 */
[----:B------:R-:W-:Y:S01]  /*0580*/  BSSY.RECONVERGENT B0, `(.L_x_122) ;  /* 0x000000c000007945 */ /* 0x000fe20003800200 */
[----:B--2---:R-:W-:-:S05]  /*0590*/  IMAD R8, R10, R16, R3 ;  /* 0x000000100a087224 */ /* 0x004fca00078e0203 */
[----:B------:R-:W-:-:S04]  /*05a0*/  ISETP.GE.AND P0, PT, R8, R19, PT ;  /* 0x000000130800720c */ /* 0x000fc80003f06270 */
[----:B------:R-:W-:-:S04]  /*05b0*/  ISETP.GE.OR P0, PT, R10, R17, P0 ;  /* 0x000000110a00720c */ /* 0x000fc80000706670 */
[----:B------:R-:W-:-:S13]  /*05c0*/  ISETP.GE.OR P0, PT, R25, R18, P0 ;  /* 0x000000121900720c */ /* 0x000fda0000706670 */
[----:B------:R-:W-:Y:S05]  /*05d0*/  @P0 BRA `(.L_x_123) ;  /* 0x0000000000180947 */ /* 0x000fea0003800000 */
[----:B0-----:R-:W0:Y:S02]  /*05e0*/  LDC.64 R20, c[0x0][0x380] ;  /* 0x0000e000ff147b82 */ /* 0x001e240000000a00 */
[----:B0-----:R-:W-:-:S06]  /*05f0*/  IMAD.WIDE R22, R9, 0x8, R20 ;  /* 0x0000000809167825 */ /* 0x001fcc00078e0214 */
[----:B------:R-:W0:Y:S01]  /*0600*/  LDC.64 R20, c[0x0][0x3a0] ;  /* 0x0000e800ff147b82 */ /* 0x000e220000000a00 */
[----:B------:R-:W2:Y:S01]  /*0610*/  LDG.E.64 R22, desc[UR4][R22.64] ;  /* 0x0000000416167981 */ /* 0x000ea2000c1e1b00 */
[----:B0-----:R-:W-:-:S05]  /*0620*/  IMAD.WIDE R20, R8, 0x8, R20 ;  /* 0x0000000808147825 */ /* 0x001fca00078e0214 */
[----:B--2---:R1:W-:Y:S02]  /*0630*/  REDG.E.ADD.F64.RN.STRONG.GPU desc[UR4][R20.64], R22 ;  /* 0x00000016140079a6 */ /* 0x0043e4000c12ff04 */
.L_x_123:
[----:B------:R-:W-:Y:S05]  /*0640*/  BSYNC.RECONVERGENT B0 ;  /* 0x0000000000007941 */ /* 0x000fea0003800200 */
.L_x_122:
[----:B------:R-:W2:Y:S01]  /*0650*/  LDG.E R10, desc[UR4][R14.64+0xc] ;  /* 0x00000c040e0a7981 */ /* 0x000ea2000c1e1900 */
[-C--:B------:R-:W-:Y:S01]  /*0660*/  IADD3 R25, PT, PT, R25, R16.reuse, RZ ;  /* 0x0000001019197210 */ /* 0x080fe20007ffe0ff */
[----:B------:R-:W-:Y:S01]  /*0670*/  BSSY.RECONVERGENT B0, `(.L_x_124) ;  /* 0x000000c000007945 */ /* 0x000fe20003800200 */
[----:B--2---:R-:W-:-:S05]  /*0680*/  IMAD R8, R10, R16, R3 ;  /* 0x000000100a087224 */ /* 0x004fca00078e0203 */
[----:B------:R-:W-:-:S04]  /*0690*/  ISETP.GE.AND P0, PT, R8, R19, PT ;  /* 0x000000130800720c */ /* 0x000fc80003f06270 */
[----:B------:R-:W-:-:S04]  /*06a0*/  ISETP.GE.OR P0, PT, R10, R17, P0 ;  /* 0x000000110a00720c */ /* 0x000fc80000706670 */
[----:B------:R-:W-:-:S13]  /*06b0*/  ISETP.GE.OR P0, PT, R25, R18, P0 ;  /* 0x000000121900720c */ /* 0x000fda0000706670 */
[----:B------:R-:W-:Y:S05]  /*06c0*/  @P0 BRA `(.L_x_125) ;  /* 0x0000000000180947 */ /* 0x000fea0003800000 */
[----:B01----:R-:W0:Y:S02]  /*06d0*/  LDC.64 R20, c[0x0][0x380] ;  /* 0x0000e000ff147b82 */ /* 0x003e240000000a00 */
[----:B0-----:R-:W-:-:S06]  /*06e0*/  IMAD.WIDE R22, R11, 0x8, R20 ;  /* 0x000000080b167825 */ /* 0x001fcc00078e0214 */
[----:B------:R-:W0:Y:S01]  /*06f0*/  LDC.64 R20, c[0x0][0x3a0] ;  /* 0x0000e800ff147b82 */ /* 0x000e220000000a00 */
[----:B------:R-:W2:Y:S01]  /*0700*/  LDG.E.64 R22, desc[UR4][R22.64] ;  /* 0x0000000416167981 */ /* 0x000ea2000c1e1b00 */
[----:B0-----:R-:W-:-:S05]  /*0710*/  IMAD.WIDE R20, R8, 0x8, R20 ;  /* 0x0000000808147825 */ /* 0x001fca00078e0214 */
[----:B--2---:R2:W-:Y:S02]  /*0720*/  REDG.E.ADD.F64.RN.STRONG.GPU desc[UR4][R20.64], R22 ;  /* 0x00000016140079a6 */ /* 0x0045e4000c12ff04 */
.L_x_125:
[----:B------:R-:W-:Y:S05]  /*0730*/  BSYNC.RECONVERGENT B0 ;  /* 0x0000000000007941 */ /* 0x000fea0003800200 */
.L_x_124:
[----:B------:R-:W3:Y:S01]  /*0740*/  LDG.E R10, desc[UR4][R14.64+0x10] ;  /* 0x000010040e0a7981 */ /* 0x000ee2000c1e1900 */
[----:B------:R-:W-:Y:S01]  /*0750*/  IMAD.IADD R25, R25, 0x1, R16 ;  /* 0x0000000119197824 */ /* 0x000fe200078e0210 */
[----:B------:R-:W-:Y:S01]  /*0760*/  BSSY.RECONVERGENT B0, `(.L_x_126) ;  /* 0x000000c000007945 */ /* 0x000fe20003800200 */
[----:B---3--:R-:W-:-:S05]  /*0770*/  IMAD R8, R10, R16, R3 ;  /* 0x000000100a087224 */ /* 0x008fca00078e0203 */
[----:B------:R-:W-:-:S04]  /*0780*/  ISETP.GE.AND P0, PT, R8, R19, PT ;  /* 0x000000130800720c */ /* 0x000fc80003f06270 */
[----:B------:R-:W-:-:S04]  /*0790*/  ISETP.GE.OR P0, PT, R10, R17, P0 ;  /* 0x000000110a00720c */ /* 0x000fc80000706670 */
[----:B------:R-:W-:-:S13]  /*07a0*/  ISETP.GE.OR P0, PT, R25, R18, P0 ;  /* 0x000000121900720c */ /* 0x000fda0000706670 */
[----:B------:R-:W-:Y:S05]  /*07b0*/  @P0 BRA `(.L_x_127) ;  /* 0x0000000000180947 */ /* 0x000fea0003800000 */
[----:B012---:R-:W0:Y:S02]  /*07c0*/  LDC.64 R20, c[0x0][0x380] ;  /* 0x0000e000ff147b82 */ /* 0x007e240000000a00 */
[----:B0-----:R-:W-:-:S06]  /*07d0*/  IMAD.WIDE R22, R13, 0x8, R20 ;  /* 0x000000080d167825 */ /* 0x001fcc00078e0214 */
[----:B------:R-:W0:Y:S01]  /*07e0*/  LDC.64 R20, c[0x0][0x3a0] ;  /* 0x0000e800ff147b82 */ /* 0x000e220000000a00 */
[----:B------:R-:W2:Y:S01]  /*07f0*/  LDG.E.64 R22, desc[UR4][R22.64] ;  /* 0x0000000416167981 */ /* 0x000ea2000c1e1b00 */
[----:B0-----:R-:W-:-:S05]  /*0800*/  IMAD.WIDE R20, R8, 0x8, R20 ;  /* 0x0000000808147825 */ /* 0x001fca00078e0214 */
[----:B--2---:R3:W-:Y:S02]  /*0810*/  REDG.E.ADD.F64.RN.STRONG.GPU desc[UR4][R20.64], R22 ;  /* 0x00000016140079a6 */ /* 0x0047e4000c12ff04 */
.L_x_127:
[----:B------:R-:W-:Y:S05]  /*0820*/  BSYNC.RECONVERGENT B0 ;  /* 0x0000000000007941 */ /* 0x000fea0003800200 */
.L_x_126:
[----:B------:R-:W4:Y:S01]  /*0830*/  LDG.E R10, desc[UR4][R14.64+0x14] ;  /* 0x000014040e0a7981 */ /* 0x000f22000c1e1900 */
[-C--:B------:R-:W-:Y:S01]  /*0840*/  IADD3 R25, PT, PT, R25, R16.reuse, RZ ;  /* 0x0000001019197210 */ /* 0x080fe20007ffe0ff */
[----:B------:R-:W-:Y:S01]  /*0850*/  BSSY.RECONVERGENT B0, `(.L_x_128) ;  /* 0x000000c000007945 */ /* 0x000fe20003800200 */
[----:B----4-:R-:W-:-:S05]  /*0860*/  IMAD R8, R10, R16, R3 ;  /* 0x000000100a087224 */ /* 0x010fca00078e0203 */
[----:B------:R-:W-:-:S04]  /*0870*/  ISETP.GE.AND P0, PT, R8, R19, PT ;  /* 0x000000130800720c */ /* 0x000fc80003f06270 */
[----:B------:R-:W-:-:S04]  /*0880*/  ISETP.GE.OR P0, PT, R10, R17, P0 ;  /* 0x000000110a00720c */ /* 0x000fc80000706670 */
[----:B------:R-:W-:-:S13]  /*0890*/  ISETP.GE.OR P0, PT, R25, R18, P0 ;  /* 0x000000121900720c */ /* 0x000fda0000706670 */
[----:B------:R-:W-:Y:S05]  /*08a0*/  @P0 BRA `(.L_x_129) ;  /* 0x0000000000180947 */ /* 0x000fea0003800000 */
[----:B0123--:R-:W0:Y:S02]  /*08b0*/  LDC.64 R20, c[0x0][0x380] ;  /* 0x0000e000ff147b82 */ /* 0x00fe240000000a00 */
[----:B0-----:R-:W-:-:S06]  /*08c0*/  IMAD.WIDE R22, R27, 0x8, R20 ;  /* 0x000000081b167825 */ /* 0x001fcc00078e0214 */
[----:B------:R-:W0:Y:S01]  /*08d0*/  LDC.64 R20, c[0x0][0x3a0] ;  /* 0x0000e800ff147b82 */ /* 0x000e220000000a00 */
[----:B------:R-:W2:Y:S01]  /*08e0*/  LDG.E.64 R22, desc[UR4][R22.64] ;  /* 0x0000000416167981 */ /* 0x000ea2000c1e1b00 */
[----:B0-----:R-:W-:-:S05]  /*08f0*/  IMAD.WIDE R20, R8, 0x8, R20 ;  /* 0x0000000808147825 */ /* 0x001fca00078e0214 */
[----:B--2---:R4:W-:Y:S02]  /*0900*/  REDG.E.ADD.F64.RN.STRONG.GPU desc[UR4][R20.64], R22 ;  /* 0x00000016140079a6 */ /* 0x0049e4000c12ff04 */
.L_x_129:
[----:B------:R-:W-:Y:S05]  /*0910*/  BSYNC.RECONVERGENT B0 ;  /* 0x0000000000007941 */ /* 0x000fea0003800200 */
.L_x_128:
[----:B------:R-:W5:Y:S01]  /*0920*/  LDG.E R10, desc[UR4][R14.64+0x18] ;  /* 0x000018040e0a7981 */ /* 0x000f62000c1e1900 */
[----:B------:R-:W-:Y:S01]  /*0930*/  IMAD.IADD R25, R25, 0x1, R16 ;  /* 0x0000000119197824 */ /* 0x000fe200078e0210 */
[----:B------:R-:W-:Y:S01]  /*0940*/  BSSY.RECONVERGENT B0, `(.L_x_130) ;  /* 0x000000c000007945 */ /* 0x000fe20003800200 */
[----:B-----5:R-:W-:-:S05]  /*0950*/  IMAD R8, R10, R16, R3 ;  /* 0x000000100a087224 */ /* 0x020fca00078e0203 */
[----:B------:R-:W-:-:S04]  /*0960*/  ISETP.GE.AND P0, PT, R8, R19, PT ;  /* 0x000000130800720c */ /* 0x000fc80003f06270 */
[----:B------:R-:W-:-:S04]  /*0970*/  ISETP.GE.OR P0, PT, R10, R17, P0 ;  /* 0x000000110a00720c */ /* 0x000fc80000706670 */
[----:B------:R-:W-:-:S13]  /*0980*/  ISETP.GE.OR P0, PT, R25, R18, P0 ;  /* 0x000000121900720c */ /* 0x000fda0000706670 */
[----:B------:R-:W-:Y:S05]  /*0990*/  @P0 BRA `(.L_x_131) ;  /* 0x0000000000180947 */ /* 0x000fea0003800000 */
[----:B01234-:R-:W0:Y:S02]  /*09a0*/  LDC.64 R20, c[0x0][0x380] ;  /* 0x0000e000ff147b82 */ /* 0x01fe240000000a00 */
[----:B0-----:R-:W-:-:S06]  /*09b0*/  IMAD.WIDE R22, R29, 0x8, R20 ;  /* 0x000000081d167825 */ /* 0x001fcc00078e0214 */
[----:B------:R-:W0:Y:S01]  /*09c0*/  LDC.64 R20, c[0x0][0x3a0] ;  /* 0x0000e800ff147b82 */ /* 0x000e220000000a00 */
[----:B------:R-:W2:Y:S01]  /*09d0*/  LDG.E.64 R22, desc[UR4][R22.64] ;  /* 0x0000000416167981 */ /* 0x000ea2000c1e1b00 */
[----:B0-----:R-:W-:-:S05]  /*09e0*/  IMAD.WIDE R20, R8, 0x8, R20 ;  /* 0x0000000808147825 */ /* 0x001fca00078e0214 */
[----:B--2---:R0:W-:Y:S02]  /*09f0*/  REDG.E.ADD.F64.RN.STRONG.GPU desc[UR4][R20.64], R22 ;  /* 0x00000016140079a6 */ /* 0x0041e4000c12ff04 */
.L_x_131:
[----:B------:R-:W-:Y:S05]  /*0a00*/  BSYNC.RECONVERGENT B0 ;  /* 0x0000000000007941 */ /* 0x000fea0003800200 */
.L_x_130:
[----:B------:R-:W5:Y:S01]  /*0a10*/  LDG.E R14, desc[UR4][R14.64+0x1c] ;  /* 0x00001c040e0e7981 */ /* 0x000f62000c1e1900 */
[-C--:B------:R-:W-:Y:S01]  /*0a20*/  IADD3 R25, PT, PT, R25, R16.reuse, RZ ;  /* 0x0000001019197210 */ /* 0x080fe20007ffe0ff */
[----:B------:R-:W-:Y:S01]  /*0a30*/  BSSY.RECONVERGENT B0, `(.L_x_132) ;  /* 0x000000c000007945 */ /* 0x000fe20003800200 */
[----:B-----5:R-:W-:-:S05]  /*0a40*/  IMAD R8, R14, R16, R3 ;  /* 0x000000100e087224 */ /* 0x020fca00078e0203 */
[----:B------:R-:W-:-:S04]  /*0a50*/  ISETP.GE.AND P0, PT, R8, R19, PT ;  /* 0x000000130800720c */ /* 0x000fc80003f06270 */
[----:B------:R-:W-:-:S04]  /*0a60*/  ISETP.GE.OR P0, PT, R14, R17, P0 ;  /* 0x000000110e00720c */ /* 0x000fc80000706670 */
[----:B------:R-:W-:-:S13]  /*0a70*/  ISETP.GE.OR P0, PT, R25, R18, P0 ;  /* 0x000000121900720c */ /* 0x000fda0000706670 */
[----:B------:R-:W-:Y:S05]  /*0a80*/  @P0 BRA `(.L_x_133) ;  /* 0x0000000000180947 */ /* 0x000fea0003800000 */
[----:B------:R-:W5:Y:S02]  /*0a90*/  LDC.64 R14, c[0x0][0x380] ;  /* 0x0000e000ff0e7b82 */ /* 0x000f640000000a00 */
[----:B-----5:R-:W-:-:S06]  /*0aa0*/  IMAD.WIDE R18, R4, 0x8, R14 ;  /* 0x0000000804127825 */ /* 0x020fcc00078e020e */
[----:B------:R-:W5:Y:S01]  /*0ab0*/  LDC.64 R14, c[0x0][0x3a0] ;  /* 0x0000e800ff0e7b82 */ /* 0x000f620000000a00 */
[----:B------:R-:W2:Y:S01]  /*0ac0*/  LDG.E.64 R18, desc[UR4][R18.64] ;  /* 0x0000000412127981 */ /* 0x000ea2000c1e1b00 */
[----:B-----5:R-:W-:-:S05]  /*0ad0*/  IMAD.WIDE R14, R8, 0x8, R14 ;  /* 0x00000008080e7825 */ /* 0x020fca00078e020e */
[----:B--2---:R2:W-:Y:S02]  /*0ae0*/  REDG.E.ADD.F64.RN.STRONG.GPU desc[UR4][R14.64], R18 ;  /* 0x000000120e0079a6 */ /* 0x0045e4000c12ff04 */
.L_x_133:
[----:B------:R-:W-:Y:S05]  /*0af0*/  BSYNC.RECONVERGENT B0 ;  /* 0x0000000000007941 */ /* 0x000fea0003800200 */
.L_x_132:
[----:B------:R-:W-:Y:S01]  /*0b00*/  VIADD R6, R6, 0x8 ;  /* 0x0000000806067836 */ /* 0x000fe20000000000 */
[C---:B------:R-:W-:Y:S01]  /*0b10*/  LEA R7, R16.reuse, R7, 0x3 ;  /* 0x0000000710077211 */ /* 0x040fe200078e18ff */
[C---:B------:R-:W-:Y:S01]  /*0b20*/  IMAD R9, R16.reuse, 0x8, R9 ;  /* 0x0000000810097824 */ /* 0x040fe200078e0209 */
[C---:B------:R-:W-:Y:S01]  /*0b30*/  LEA R11, R16.reuse, R11, 0x3 ;  /* 0x0000000b100b7211 */ /* 0x040fe200078e18ff */
[----:B------:R-:W-:Y:S01]  /*0b40*/  IMAD R13, R16, 0x8, R13 ;  /* 0x00000008100d7824 */ /* 0x000fe200078e020d */
[----:B------:R-:W-:Y:S01]  /*0b50*/  ISETP.NE.AND P0, PT, R6, RZ, PT ;  /* 0x000000ff0600720c */ /* 0x000fe20003f05270 */
[C---:B------:R-:W-:Y:S01]  /*0b60*/  IMAD R29, R16.reuse, 0x8, R29 ;  /* 0x00000008101d7824 */ /* 0x040fe200078e021d */
[C---:B------:R-:W-:Y:S01]  /*0b70*/  LEA R27, R16.reuse, R27, 0x3 ;  /* 0x0000001b101b7211 */ /* 0x040fe200078e18ff */
[C---:B------:R-:W-:Y:S01]  /*0b80*/  IMAD R5, R16.reuse, 0x8, R5 ;  /* 0x0000000810057824 */ /* 0x040fe200078e0205 */
[----:B------:R-:W-:Y:S02]  /*0b90*/  LEA R4, R16, R4, 0x3 ;  /* 0x0000000410047211 */ /* 0x000fe400078e18ff */
[----:B------:R-:W-:-:S07]  /*0ba0*/  IADD3 R0, PT, PT, R0, 0x8, RZ ;  /* 0x0000000800007810 */ /* 0x000fce0007ffe0ff */
[----:B------:R-:W-:Y:S05]  /*0bb0*/  @P0 BRA `(.L_x_134) ;  /* 0xfffffff400e80947 */ /* 0x000fea000383ffff */
.L_x_117:
[----:B------:R-:W-:-:S13]  /*0bc0*/  LOP3.LUT P0, R4, R2, 0x7, RZ, 0xc0, !PT ;  /* 0x0000000702047812 */ /* 0x000fda000780c0ff */
[----:B------:R-:W-:Y:S05]  /*0bd0*/  @!P0 EXIT ;  /* 0x000000000000894d */ /* 0x000fea0003800000 */
[----:B------:R-:W-:Y:S02]  /*0be0*/  ISETP.GE.U32.AND P0, PT, R4, 0x4, PT ;  /* 0x000000040400780c */ /* 0x000fe40003f06070 */
[----:B------:R-:W-:-:S11]  /*0bf0*/  LOP3.LUT R10, R2, 0x3, RZ, 0xc0, !PT ;  /* 0x00000003020a7812 */ /* 0x000fd600078ec0ff */
[----:B------:R-:W-:Y:S05]  /*0c00*/  @!P0 BRA `(.L_x_135) ;  /* 0x0000000400048947 */ /* 0x000fea0003800000 */
[----:B------:R-:W5:Y:S01]  /*0c10*/  LDC.64 R4, c[0x0][0x388] ;  /* 0x0000e200ff047b82 */ /* 0x000f620000000a00 */
[----:B------:R-:W0:Y:S01]  /*0c20*/  LDCU UR6, c[0x0][0x390] ;  /* 0x00007200ff0677ac */ /* 0x000e220008000800 */
[----:B------:R-:W1:Y:S01]  /*0c30*/  LDCU.64 UR8, c[0x0][0x398] ;  /* 0x00007300ff0877ac */ /* 0x000e620008000a00 */
[----:B-----5:R-:W-:-:S05]  /*0c40*/  IMAD.WIDE R4, R0, 0x4, R4 ;  /* 0x0000000400047825 */ /* 0x020fca00078e0204 */
[----:B------:R-:W5:Y:S01]  /*0c50*/  LDG.E R6, desc[UR4][R4.64] ;  /* 0x0000000404067981 */ /* 0x000f62000c1e1900 */
[--C-:B0-----:R-:W-:Y:S01]  /*0c60*/  IMAD R13, R0, UR6, R3.reuse ;  /* 0x00000006000d7c24 */ /* 0x101fe2000f8e0203 */
[----:B------:R-:W-:Y:S01]  /*0c70*/  BSSY.RECONVERGENT B0, `(.L_x_136) ;  /* 0x000000c000007945 */ /* 0x000fe20003800200 */
[----:B-----5:R-:W-:-:S05]  /*0c80*/  IMAD R11, R6, UR6, R3 ;  /* 0x00000006060b7c24 */ /* 0x020fca000f8e0203 */
[----:B-1----:R-:W-:-:S04]  /*0c90*/  ISETP.GE.AND P0, PT, R11, UR9, PT ;  /* 0x000000090b007c0c */ /* 0x002fc8000bf06270 */
[----:B------:R-:W-:-:S04]  /*0ca0*/  ISETP.GE.OR P0, PT, R6, R17, P0 ;  /* 0x000000110600720c */ /* 0x000fc80000706670 */
[----:B------:R-:W-:-:S13]  /*0cb0*/  ISETP.GE.OR P0, PT, R13, UR8, P0 ;  /* 0x000000080d007c0c */ /* 0x000fda0008706670 */
[----:B------:R-:W-:Y:S05]  /*0cc0*/  @P0 BRA `(.L_x_137) ;  /* 0x0000000000180947 */ /* 0x000fea0003800000 */
[----:B------:R-:W0:Y:S08]  /*0cd0*/  LDC.64 R8, c[0x0][0x380] ;  /* 0x0000e000ff087b82 */ /* 0x000e300000000a00 */
[----:B------:R-:W1:Y:S01]  /*0ce0*/  LDC.64 R6, c[0x0][0x3a0] ;  /* 0x0000e800ff067b82 */ /* 0x000e620000000a00 */
[----:B0-----:R-:W-:-:S06]  /*0cf0*/  IMAD.WIDE R8, R13, 0x8, R8 ;  /* 0x000000080d087825 */ /* 0x001fcc00078e0208 */
[----:B------:R-:W5:Y:S01]  /*0d00*/  LDG.E.64 R8, desc[UR4][R8.64] ;  /* 0x0000000408087981 */ /* 0x000f62000c1e1b00 */
[----:B-1----:R-:W-:-:S05]  /*0d10*/  IMAD.WIDE R6, R11, 0x8, R6 ;  /* 0x000000080b067825 */ /* 0x002fca00078e0206 */
[----:B-----5:R0:W-:Y:S02]  /*0d20*/  REDG.E.ADD.F64.RN.STRONG.GPU desc[UR4][R6.64], R8 ;  /* 0x00000008060079a6 */ /* 0x0201e4000c12ff04 */
.L_x_137:
[----:B------:R-:W-:Y:S05]  /*0d30*/  BSYNC.RECONVERGENT B0 ;  /* 0x0000000000007941 */ /* 0x000fea0003800200 */
.L_x_136:
[----:B0-----:R-:W5:Y:S01]  /*0d40*/  LDG.E R6, desc[UR4][R4.64+0x4] ;  /* 0x0000040404067981 */ /* 0x001f62000c1e1900 */
[----:B------:R-:W-:Y:S01]  /*0d50*/  VIADD R13, R13, UR6 ;  /* 0x000000060d0d7c36 */ /* 0x000fe20008000000 */
[----:B------:R-:W-:Y:S01]  /*0d60*/  BSSY.RECONVERGENT B0, `(.L_x_138) ;  /* 0x000000c000007945 */ /* 0x000fe20003800200 */
[----:B-----5:R-:W-:-:S05]  /*0d70*/  IMAD R11, R6, UR6, R3 ;  /* 0x00000006060b7c24 */ /* 0x020fca000f8e0203 */
[----:B------:R-:W-:-:S04]  /*0d80*/  ISETP.GE.AND P0, PT, R11, UR9, PT ;  /* 0x000000090b007c0c */ /* 0x000fc8000bf06270 */
        /* <DEDUP_REMOVED lines=9> */
.L_x_139:
[----:B------:R-:W-:Y:S05]  /*0e20*/  BSYNC.RECONVERGENT B0 ;  /* 0x0000000000007941 */ /* 0x000fea0003800200 */
.L_x_138:
[----:B0-----:R-:W5:Y:S01]  /*0e30*/  LDG.E R6, desc[UR4][R4.64+0x8] ;  /* 0x0000080404067981 */ /* 0x001f62000c1e1900 */
[----:B------:R-:W-:Y:S01]  /*0e40*/  IADD3 R13, PT, PT, R13, UR6, RZ ;  /* 0x000000060d0d7c10 */ /* 0x000fe2000fffe0ff */
        /* <DEDUP_REMOVED lines=12> */
.L_x_141:
[----:B------:R-:W-:Y:S05]  /*0f10*/  BSYNC.RECONVERGENT B0 ;  /* 0x0000000000007941 */ /* 0x000fea0003800200 */
.L_x_140:
[----:B------:R-:W0:Y:S01]  /*0f20*/  LDG.E R4, desc[UR4][R4.64+0xc] ;  /* 0x00000c0404047981 */ /* 0x000e22000c1e1900 */
[----:B------:R-:W-:Y:S01]  /*0f30*/  IADD3 R13, PT, PT, R13, UR6, RZ ;  /* 0x000000060d0d7c10 */ /* 0x000fe2000fffe0ff */
[----:B------:R-:W-:Y:S01]  /*0f40*/  BSSY.RECONVERGENT B0, `(.L_x_142) ;  /* 0x000000c000007945 */ /* 0x000fe20003800200 */
[----:B0-----:R-:W-:-:S05]  /*0f50*/  IMAD R9, R4, UR6, R3 ;  /* 0x0000000604097c24 */ /* 0x001fca000f8e0203 */
        /* <DEDUP_REMOVED lines=10> */
.L_x_143:
[----:B------:R-:W-:Y:S05]  /*1000*/  BSYNC.RECONVERGENT B0 ;  /* 0x0000000000007941 */ /* 0x000fea0003800200 */
.L_x_142:
[----:B------:R-:W-:-:S07]  /*1010*/  VIADD R0, R0, 0x4 ;  /* 0x0000000400007836 */ /* 0x000fce0000000000 */
.L_x_135:
[----:B------:R-:W-:-:S13]  /*1020*/  ISETP.NE.AND P0, PT, R10, RZ, PT ;  /* 0x000000ff0a00720c */ /* 0x000fda0003f05270 */
[----:B------:R-:W-:Y:S05]  /*1030*/  @!P0 EXIT ;  /* 0x000000000000894d */ /* 0x000fea0003800000 */
[----:B------:R-:W-:-:S13]  /*1040*/  ISETP.NE.AND P0, PT, R10, 0x1, PT ;  /* 0x000000010a00780c */ /* 0x000fda0003f05270 */
[----:B------:R-:W-:Y:S05]  /*1050*/  @!P0 BRA `(.L_x_144) ;  /* 0x00000000008c8947 */ /* 0x000fea0003800000 */
[----:B0-----:R-:W0:Y:S01]  /*1060*/  LDC.64 R4, c[0x0][0x388] ;  /* 0x0000e200ff047b82 */ /* 0x001e220000000a00 */
[----:B------:R-:W5:Y:S01]  /*1070*/  LDCU UR6, c[0x0][0x390] ;  /* 0x00007200ff0677ac */ /* 0x000f620008000800 */
[----:B------:R-:W1:Y:S01]  /*1080*/  LDCU.64 UR8, c[0x0][0x398] ;  /* 0x00007300ff0877ac */ /* 0x000e620008000a00 */
[----:B0-----:R-:W-:-:S05]  /*1090*/  IMAD.WIDE R8, R0, 0x4, R4 ;  /* 0x0000000400087825 */ /* 0x001fca00078e0204 */
[----:B------:R-:W2:Y:S01]  /*10a0*/  LDG.E R4, desc[UR4][R8.64] ;  /* 0x0000000408047981 */ /* 0x000ea2000c1e1900 */
[--C-:B-----5:R-:W-:Y:S01]  /*10b0*/  IMAD R13, R0, UR6, R3.reuse ;  /* 0x00000006000d7c24 */ /* 0x120fe2000f8e0203 */
[----:B------:R-:W-:Y:S01]  /*10c0*/  BSSY.RECONVERGENT B0, `(.L_x_145) ;  /* 0x000000c000007945 */ /* 0x000fe20003800200 */
[----:B--2---:R-:W-:-:S05]  /*10d0*/  IMAD R11, R4, UR6, R3 ;  /* 0x00000006040b7c24 */ /* 0x004fca000f8e0203 */
[----:B-1----:R-:W-:-:S04]  /*10e0*/  ISETP.GE.AND P0, PT, R11, UR9, PT ;  /* 0x000000090b007c0c */ /* 0x002fc8000bf06270 */
[----:B------:R-:W-:-:S04]  /*10f0*/  ISETP.GE.OR P0, PT, R4, R17, P0 ;  /* 0x000000110400720c */ /* 0x000fc80000706670 */
[----:B------:R-:W-:-:S13]  /*1100*/  ISETP.GE.OR P0, PT, R13, UR8, P0 ;  /* 0x000000080d007c0c */ /* 0x000fda0008706670 */
[----:B------:R-:W-:Y:S05]  /*1110*/  @P0 BRA `(.L_x_146) ;  /* 0x0000000000180947 */ /* 0x000fea0003800000 */
[----:B------:R-:W0:Y:S08]  /*1120*/  LDC.64 R6, c[0x0][0x380] ;  /* 0x0000e000ff067b82 */ /* 0x000e300000000a00 */
[----:B------:R-:W1:Y:S01]  /*1130*/  LDC.64 R4, c[0x0][0x3a0] ;  /* 0x0000e800ff047b82 */ /* 0x000e620000000a00 */
[----:B0-----:R-:W-:-:S06]  /*1140*/  IMAD.WIDE R6, R13, 0x8, R6 ;  /* 0x000000080d067825 */ /* 0x001fcc00078e0206 */
[----:B------:R-:W2:Y:S01]  /*1150*/  LDG.E.64 R6, desc[UR4][R6.64] ;  /* 0x0000000406067981 */ /* 0x000ea2000c1e1b00 */
[----:B-1----:R-:W-:-:S05]  /*1160*/  IMAD.WIDE R4, R11, 0x8, R4 ;  /* 0x000000080b047825 */ /* 0x002fca00078e0204 */
[----:B--2---:R0:W-:Y:S02]  /*1170*/  REDG.E.ADD.F64.RN.STRONG.GPU desc[UR4][R4.64], R6 ;  /* 0x00000006040079a6 */ /* 0x0041e4000c12ff04 */
.L_x_146:
[----:B------:R-:W-:Y:S05]  /*1180*/  BSYNC.RECONVERGENT B0 ;  /* 0x0000000000007941 */ /* 0x000fea0003800200 */
.L_x_145:
[----:B------:R-:W2:Y:S01]  /*1190*/  LDG.E R8, desc[UR4][R8.64+0x4] ;  /* 0x0000040408087981 */ /* 0x000ea2000c1e1900 */
[----:B0-----:R-:W-:Y:S01]  /*11a0*/  IADD3 R5, PT, PT, R13, UR6, RZ ;  /* 0x000000060d057c10 */ /* 0x001fe2000fffe0ff */
[----:B------:R-:W-:Y:S01]  /*11b0*/  BSSY.RECONVERGENT B0, `(.L_x_147) ;  /* 0x000000c000007945 */ /* 0x000fe20003800200 */
[----:B--2---:R-:W-:-:S05]  /*11c0*/  IMAD R11, R8, UR6, R3 ;  /* 0x00000006080b7c24 */ /* 0x004fca000f8e0203 */
[----:B------:R-:W-:-:S04]  /*11d0*/  ISETP.GE.AND P0, PT, R11, UR9, PT ;  /* 0x000000090b007c0c */ /* 0x000fc8000bf06270 */
[----:B------:R-:W-:-:S04]  /*11e0*/  ISETP.GE.OR P0, PT, R8, R17, P0 ;  /* 0x000000110800720c */ /* 0x000fc80000706670 */
[----:B------:R-:W-:-:S13]  /*11f0*/  ISETP.GE.OR P0, PT, R5, UR8, P0 ;  /* 0x0000000805007c0c */ /* 0x000fda0008706670 */
[----:B------:R-:W-:Y:S05]  /*1200*/  @P0 BRA `(.L_x_148) ;  /* 0x0000000000180947 */ /* 0x000fea0003800000 */
[----:B------:R-:W0:Y:S02]  /*1210*/  LDC.64 R6, c[0x0][0x380] ;  /* 0x0000e000ff067b82 */ /* 0x000e240000000a00 */
[----:B0-----:R-:W-:-:S06]  /*1220*/  IMAD.WIDE R6, R5, 0x8, R6 ;  /* 0x0000000805067825 */ /* 0x001fcc00078e0206 */
[----:B------:R-:W0:Y:S01]  /*1230*/  LDC.64 R4, c[0x0][0x3a0] ;  /* 0x0000e800ff047b82 */ /* 0x000e220000000a00 */
[----:B------:R-:W2:Y:S01]  /*1240*/  LDG.E.64 R6, desc[UR4][R6.64] ;  /* 0x0000000406067981 */ /* 0x000ea2000c1e1b00 */
[----:B0-----:R-:W-:-:S05]  /*1250*/  IMAD.WIDE R4, R11, 0x8, R4 ;  /* 0x000000080b047825 */ /* 0x001fca00078e0204 */
[----:B--2---:R0:W-:Y:S02]  /*1260*/  REDG.E.ADD.F64.RN.STRONG.GPU desc[UR4][R4.64], R6 ;  /* 0x00000006040079a6 */ /* 0x0041e4000c12ff04 */
.L_x_148:
[----:B------:R-:W-:Y:S05]  /*1270*/  BSYNC.RECONVERGENT B0 ;  /* 0x0000000000007941 */ /* 0x000fea0003800200 */
.L_x_147:
[----:B------:R-:W-:-:S07]  /*1280*/  IADD3 R0, PT, PT, R0, 0x2, RZ ;  /* 0x0000000200007810 */ /* 0x000fce0007ffe0ff */
.L_x_144:
[----:B------:R-:W-:-:S04]  /*1290*/  LOP3.LUT R2, R2, 0x1, RZ, 0xc0, !PT ;  /* 0x0000000102027812 */ /* 0x000fc800078ec0ff */
[----:B------:R-:W-:-:S13]  /*12a0*/  ISETP.NE.U32.AND P0, PT, R2, 0x1, PT ;  /* 0x000000010200780c */ /* 0x000fda0003f05070 */
[----:B------:R-:W-:Y:S05]  /*12b0*/  @P0 EXIT ;  /* 0x000000000000094d */ /* 0x000fea0003800000 */
[----:B0-----:R-:W0:Y:S01]  /*12c0*/  LDC.64 R4, c[0x0][0x388] ;  /* 0x0000e200ff047b82 */ /* 0x001e220000000a00 */
[----:B------:R-:W5:Y:S01]  /*12d0*/  LDCU UR6, c[0x0][0x390] ;  /* 0x00007200ff0677ac */ /* 0x000f620008000800 */
[----:B------:R-:W1:Y:S01]  /*12e0*/  LDCU.64 UR8, c[0x0][0x398] ;  /* 0x00007300ff0877ac */ /* 0x000e620008000a00 */
[----:B0-----:R-:W-:-:S06]  /*12f0*/  IMAD.WIDE R4, R0, 0x4, R4 ;  /* 0x0000000400047825 */ /* 0x001fcc00078e0204 */
[----:B------:R-:W5:Y:S02]  /*1300*/  LDG.E R4, desc[UR4][R4.64] ;  /* 0x0000000404047981 */ /* 0x000f64000c1e1900 */
[--C-:B-----5:R-:W-:Y:S02]  /*1310*/  IMAD R7, R4, UR6, R3.reuse ;  /* 0x0000000604077c24 */ /* 0x120fe4000f8e0203 */
[----:B------:R-:W-:-:S03]  /*1320*/  IMAD R3, R0, UR6, R3 ;  /* 0x0000000600037c24 */ /* 0x000fc6000f8e0203 */
[----:B-1----:R-:W-:-:S04]  /*1330*/  ISETP.GE.AND P0, PT, R7, UR9, PT ;  /* 0x0000000907007c0c */ /* 0x002fc8000bf06270 */
[----:B------:R-:W-:-:S04]  /*1340*/  ISETP.GE.OR P0, PT, R4, R17, P0 ;  /* 0x000000110400720c */ /* 0x000fc80000706670 */
[----:B------:R-:W-:-:S13]  /*1350*/  ISETP.GE.OR P0, PT, R3, UR8, P0 ;  /* 0x0000000803007c0c */ /* 0x000fda0008706670 */
[----:B------:R-:W-:Y:S05]  /*1360*/  @P0 EXIT ;  /* 0x000000000000094d */ /* 0x000fea0003800000 */
[----:B------:R-:W0:Y:S02]  /*1370*/  LDC.64 R4, c[0x0][0x380] ;  /* 0x0000e000ff047b82 */ /* 0x000e240000000a00 */
[----:B0-----:R-:W-:-:S06]  /*1380*/  IMAD.WIDE R4, R3, 0x8, R4 ;  /* 0x0000000803047825 */ /* 0x001fcc00078e0204 */
[----:B------:R-:W0:Y:S01]  /*1390*/  LDC.64 R2, c[0x0][0x3a0] ;  /* 0x0000e800ff027b82 */ /* 0x000e220000000a00 */
[----:B------:R-:W5:Y:S01]  /*13a0*/  LDG.E.64 R4, desc[UR4][R4.64] ;  /* 0x0000000404047981 */ /* 0x000f62000c1e1b00 */
[----:B0-----:R-:W-:-:S05]  /*13b0*/  IMAD.WIDE R2, R7, 0x8, R2 ;  /* 0x0000000807027825 */ /* 0x001fca00078e0202 */
[----:B-----5:R-:W-:Y:S01]  /*13c0*/  REDG.E.ADD.F64.RN.STRONG.GPU desc[UR4][R2.64], R4 ;  /* 0x00000004020079a6 */ /* 0x020fe2000c12ff04 */
[----:B------:R-:W-:Y:S05]  /*13d0*/  EXIT ;  /* 0x000000000000794d */ /* 0x000fea0003800000 */
.L_x_149:
        /* <DEDUP_REMOVED lines=10> */
.L_x_275:


//--------------------- .text._Z17count_centroid_idPiiiS_ --------------------------
	.section	.text._Z17count_centroid_idPiiiS_,"ax",@progbits
	.align	128
        .global         _Z17count_centroid_idPiiiS_
        .type           _Z17count_centroid_idPiiiS_,@function
        .size           _Z17count_centroid_idPiiiS_,(.L_x_276 - _Z17count_centroid_idPiiiS_)
        .other          _Z17count_centroid_idPiiiS_,@"STO_CUDA_ENTRY STV_DEFAULT"
_Z17count_centroid_idPiiiS_:
.text._Z17count_centroid_idPiiiS_:
        /* <DEDUP_REMOVED lines=51> */
[----:B------:R-:W-:Y:S01]  /*0330*/  IADD3 R2, PT, PT, R0, -R5, RZ ;  /* 0x8000000500027210 */ /* 0x000fe20007ffe0ff */
[----:B------:R-:W-:-:S03]  /*0340*/  IMAD.IADD R8, R5, 0x1, -R0 ;  /* 0x0000000105087824 */ /* 0x000fc600078e0a00 */
[----:B------:R-:W-:Y:S02]  /*0350*/  ISETP.GT.U32.AND P0, PT, R2, -0x10, PT ;  /* 0xfffffff00200780c */ /* 0x000fe40003f04070 */
[----:B------:R-:W-:-:S11]  /*0360*/  LOP3.LUT R11, R8, 0xf, RZ, 0xc0, !PT ;  /* 0x0000000f080b7812 */ /* 0x000fd600078ec0ff */
[----:B0-----:R-:W-:Y:S05]  /*0370*/  @P0 BRA `(.L_x_151) ;  /* 0x0000000800300947 */ /* 0x001fea0003800000 */
[----:B------:R-:W0:Y:S01]  /*0380*/  LDC.64 R4, c[0x0][0x380] ;  /* 0x0000e000ff047b82 */ /* 0x000e220000000a00 */
[----:B------:R-:W-:-:S04]  /*0390*/  LOP3.LUT R10, R8, 0xfffffff0, RZ, 0xc0, !PT ;  /* 0xfffffff0080a7812 */ /* 0x000fc800078ec0ff */
[----:B------:R-:W-:-:S03]  /*03a0*/  IADD3 R10, PT, PT, -R10, RZ, RZ ;  /* 0x000000ff0a0a7210 */ /* 0x000fc60007ffe1ff */
[----:B------:R-:W1:Y:S08]  /*03b0*/  LDC R9, c[0x0][0x38c] ;  /* 0x0000e300ff097b82 */ /* 0x000e700000000800 */
[----:B------:R-:W2:Y:S01]  /*03c0*/  LDC.64 R2, c[0x0][0x390] ;  /* 0x0000e400ff027b82 */ /* 0x000ea20000000a00 */
[----:B0-----:R-:W-:-:S05]  /*03d0*/  IADD3 R4, P0, PT, R4, 0x20, RZ ;  /* 0x0000002004047810 */ /* 0x001fca0007f1e0ff */
[----:B------:R-:W-:-:S08]  /*03e0*/  IMAD.X R5, RZ, RZ, R5, P0 ;  /* 0x000000ffff057224 */ /* 0x000fd000000e0605 */
.L_x_184:
[----:B-1----:R-:W-:-:S05]  /*03f0*/  IMAD.WIDE R6, R0, 0x4, R4 ;  /* 0x0000000400067825 */ /* 0x002fca00078e0204 */
[----:B0-----:R-:W1:Y:S01]  /*0400*/  LDG.E R12, desc[UR4][R6.64+-0x20] ;  /* 0xffffe004060c7981 */ /* 0x001e62000c1e1900 */
[----:B------:R-:W-:Y:S01]  /*0410*/  BSSY.RECONVERGENT B1, `(.L_x_152) ;  /* 0x0000006000017945 */ /* 0x000fe20003800200 */
[----:B-1----:R-:W-:-:S13]  /*0420*/  ISETP.GE.AND P0, PT, R12, R9, PT ;  /* 0x000000090c00720c */ /* 0x002fda0003f06270 */
[----:B------:R-:W-:Y:S05]  /*0430*/  @P0 BRA `(.L_x_153) ;  /* 0x00000000000c0947 */ /* 0x000fea0003800000 */
[----:B--2---:R-:W-:-:S04]  /*0440*/  IMAD.WIDE R12, R12, 0x4, R2 ;  /* 0x000000040c0c7825 */ /* 0x004fc800078e0202 */
[----:B------:R-:W-:-:S05]  /*0450*/  IMAD.MOV.U32 R15, RZ, RZ, 0x1 ;  /* 0x00000001ff0f7424 */ /* 0x000fca00078e00ff */
[----:B------:R0:W-:Y:S02]  /*0460*/  REDG.E.ADD.STRONG.GPU desc[UR4][R12.64], R15 ;  /* 0x0000000f0c00798e */ /* 0x0001e4000c12e104 */
.L_x_153:
[----:B------:R-:W-:Y:S05]  /*0470*/  BSYNC.RECONVERGENT B1 ;  /* 0x0000000000017941 */ /* 0x000fea0003800200 */
.L_x_152:
[----:B0-----:R-:W3:Y:S01]  /*0480*/  LDG.E R12, desc[UR4][R6.64+-0x1c] ;  /* 0xffffe404060c7981 */ /* 0x001ee2000c1e1900 */
[----:B------:R-:W-:Y:S01]  /*0490*/  BSSY.RECONVERGENT B1, `(.L_x_154) ;  /* 0x0000006000017945 */ /* 0x000fe20003800200 */
[----:B---3--:R-:W-:-:S13]  /*04a0*/  ISETP.GE.AND P0, PT, R12, R9, PT ;  /* 0x000000090c00720c */ /* 0x008fda0003f06270 */
[----:B------:R-:W-:Y:S05]  /*04b0*/  @P0 BRA `(.L_x_155) ;  /* 0x00000000000c0947 */ /* 0x000fea0003800000 */
[----:B--2---:R-:W-:-:S04]  /*04c0*/  IMAD.WIDE R12, R12, 0x4, R2 ;  /* 0x000000040c0c7825 */ /* 0x004fc800078e0202 */
[----:B------:R-:W-:-:S05]  /*04d0*/  IMAD.MOV.U32 R15, RZ, RZ, 0x1 ;  /* 0x00000001ff0f7424 */ /* 0x000fca00078e00ff */
[----:B------:R0:W-:Y:S02]  /*04e0*/  REDG.E.ADD.STRONG.GPU desc[UR4][R12.64], R15 ;  /* 0x0000000f0c00798e */ /* 0x0001e4000c12e104 */
.L_x_155:
[----:B------:R-:W-:Y:S05]  /*04f0*/  BSYNC.RECONVERGENT B1 ;  /* 0x0000000000017941 */ /* 0x000fea0003800200 */
.L_x_154:
[----:B0-----:R-:W3:Y:S01]  /*0500*/  LDG.E R12, desc[UR4][R6.64+-0x18] ;  /* 0xffffe804060c7981 */ /* 0x001ee2000c1e1900 */
[----:B------:R-:W-:Y:S01]  /*0510*/  BSSY.RECONVERGENT B1, `(.L_x_156) ;  /* 0x0000006000017945 */ /* 0x000fe20003800200 */
[----:B---3--:R-:W-:-:S13]  /*0520*/  ISETP.GE.AND P0, PT, R12, R9, PT ;  /* 0x000000090c00720c */ /* 0x008fda0003f06270 */
[----:B------:R-:W-:Y:S05]  /*0530*/  @P0 BRA `(.L_x_157) ;  /* 0x00000000000c0947 */ /* 0x000fea0003800000 */
[----:B--2---:R-:W-:Y:S01]  /*0540*/  IMAD.WIDE R12, R12, 0x4, R2 ;  /* 0x000000040c0c7825 */ /* 0x004fe200078e0202 */
[----:B------:R-:W-:-:S05]  /*0550*/  MOV R15, 0x1 ;  /* 0x00000001000f7802 */ /* 0x000fca0000000f00 */
[----:B------:R0:W-:Y:S02]  /*0560*/  REDG.E.ADD.STRONG.GPU desc[UR4][R12.64], R15 ;  /* 0x0000000f0c00798e */ /* 0x0001e4000c12e104 */
.L_x_157:
[----:B------:R-:W-:Y:S05]  /*0570*/  BSYNC.RECONVERGENT B1 ;  /* 0x0000000000017941 */ /* 0x000fea0003800200 */
.L_x_156:
[----:B0-----:R-:W3:Y:S01]  /*0580*/  LDG.E R12, desc[UR4][R6.64+-0x14] ;  /* 0xffffec04060c7981 */ /* 0x001ee2000c1e1900 */
[----:B------:R-:W-:Y:S01]  /*0590*/  BSSY.RECONVERGENT B1, `(.L_x_158) ;  /* 0x0000006000017945 */ /* 0x000fe20003800200 */
[----:B---3--:R-:W-:-:S13]  /*05a0*/  ISETP.GE.AND P0, PT, R12, R9, PT ;  /* 0x000000090c00720c */ /* 0x008fda0003f06270 */
[----:B------:R-:W-:Y:S05]  /*05b0*/  @P0 BRA `(.L_x_159) ;  /* 0x00000000000c0947 */ /* 0x000fea0003800000 */
[----:B--2---:R-:W-:-:S04]  /*05c0*/  IMAD.WIDE R12, R12, 0x4, R2 ;  /* 0x000000040c0c7825 */ /* 0x004fc800078e0202 */
[----:B------:R-:W-:-:S05]  /*05d0*/  IMAD.MOV.U32 R15, RZ, RZ, 0x1 ;  /* 0x00000001ff0f7424 */ /* 0x000fca00078e00ff */
[----:B------:R0:W-:Y:S02]  /*05e0*/  REDG.E.ADD.STRONG.GPU desc[UR4][R12.64], R15 ;  /* 0x0000000f0c00798e */ /* 0x0001e4000c12e104 */
.L_x_159:
[----:B------:R-:W-:Y:S05]  /*05f0*/  BSYNC.RECONVERGENT B1 ;  /* 0x0000000000017941 */ /* 0x000fea0003800200 */
.L_x_158:
[----:B0-----:R-:W3:Y:S01]  /*0600*/  LDG.E R12, desc[UR4][R6.64+-0x10] ;  /* 0xfffff004060c7981 */ /* 0x001ee2000c1e1900 */
[----:B------:R-:W-:Y:S01]  /*0610*/  BSSY.RECONVERGENT B1, `(.L_x_160) ;  /* 0x0000006000017945 */ /* 0x000fe20003800200 */
[----:B---3--:R-:W-:-:S13]  /*0620*/  ISETP.GE.AND P0, PT, R12, R9, PT ;  /* 0x000000090c00720c */ /* 0x008fda0003f06270 */
[----:B------:R-:W-:Y:S05]  /*0630*/  @P0 BRA `(.L_x_161) ;  /* 0x00000000000c0947 */ /* 0x000fea0003800000 */
[----:B--2---:R-:W-:-:S04]  /*0640*/  IMAD.WIDE R12, R12, 0x4, R2 ;  /* 0x000000040c0c7825 */ /* 0x004fc800078e0202 */
[----:B------:R-:W-:-:S05]  /*0650*/  IMAD.MOV.U32 R15, RZ, RZ, 0x1 ;  /* 0x00000001ff0f7424 */ /* 0x000fca00078e00ff */
[----:B------:R0:W-:Y:S02]  /*0660*/  REDG.E.ADD.STRONG.GPU desc[UR4][R12.64], R15 ;  /* 0x0000000f0c00798e */ /* 0x0001e4000c12e104 */
.L_x_161:
[----:B------:R-:W-:Y:S05]  /*0670*/  BSYNC.RECONVERGENT B1 ;  /* 0x0000000000017941 */ /* 0x000fea0003800200 */
.L_x_160:
[----:B0-----:R-:W3:Y:S01]  /*0680*/  LDG.E R12, desc[UR4][R6.64+-0xc] ;  /* 0xfffff404060c7981 */ /* 0x001ee2000c1e1900 */
[----:B------:R-:W-:Y:S01]  /*0690*/  BSSY.RECONVERGENT B1, `(.L_x_162) ;  /* 0x0000006000017945 */ /* 0x000fe20003800200 */
[----:B---3--:R-:W-:-:S13]  /*06a0*/  ISETP.GE.AND P0, PT, R12, R9, PT ;  /* 0x000000090c00720c */ /* 0x008fda0003f06270 */
[----:B------:R-:W-:Y:S05]  /*06b0*/  @P0 BRA `(.L_x_163) ;  /* 0x00000000000c0947 */ /* 0x000fea0003800000 */
[----:B------:R-:W-:Y:S02]  /*06c0*/  HFMA2 R15, -RZ, RZ, 0, 5.9604644775390625e-08 ;  /* 0x00000001ff0f7431 */ /* 0x000fe400000001ff */
[----:B--2---:R-:W-:-:S05]  /*06d0*/  IMAD.WIDE R12, R12, 0x4, R2 ;  /* 0x000000040c0c7825 */ /* 0x004fca00078e0202 */
[----:B------:R0:W-:Y:S02]  /*06e0*/  REDG.E.ADD.STRONG.GPU desc[UR4][R12.64], R15 ;  /* 0x0000000f0c00798e */ /* 0x0001e4000c12e104 */
.L_x_163:
[----:B------:R-:W-:Y:S05]  /*06f0*/  BSYNC.RECONVERGENT B1 ;  /* 0x0000000000017941 */ /* 0x000fea0003800200 */
.L_x_162:
[----:B0-----:R-:W3:Y:S01]  /*0700*/  LDG.E R12, desc[UR4][R6.64+-0x8] ;  /* 0xfffff804060c7981 */ /* 0x001ee2000c1e1900 */
[----:B------:R-:W-:Y:S01]  /*0710*/  BSSY.RECONVERGENT B1, `(.L_x_164) ;  /* 0x0000006000017945 */ /* 0x000fe20003800200 */
[----:B---3--:R-:W-:-:S13]  /*0720*/  ISETP.GE.AND P0, PT, R12, R9, PT ;  /* 0x000000090c00720c */ /* 0x008fda0003f06270 */
[----:B------:R-:W-:Y:S05]  /*0730*/  @P0 BRA `(.L_x_165) ;  /* 0x00000000000c0947 */ /* 0x000fea0003800000 */
[----:B--2---:R-:W-:-:S04]  /*0740*/  IMAD.WIDE R12, R12, 0x4, R2 ;  /* 0x000000040c0c7825 */ /* 0x004fc800078e0202 */
[----:B------:R-:W-:-:S05]  /*0750*/  IMAD.MOV.U32 R15, RZ, RZ, 0x1 ;  /* 0x00000001ff0f7424 */ /* 0x000fca00078e00ff */
[----:B------:R0:W-:Y:S02]  /*0760*/  REDG.E.ADD.STRONG.GPU desc[UR4][R12.64], R15 ;  /* 0x0000000f0c00798e */ /* 0x0001e4000c12e104 */
.L_x_165:
[----:B------:R-:W-:Y:S05]  /*0770*/  BSYNC.RECONVERGENT B1 ;  /* 0x0000000000017941 */ /* 0x000fea0003800200 */
.L_x_164:
[----:B0-----:R-:W3:Y:S01]  /*0780*/  LDG.E R12, desc[UR4][R6.64+-0x4] ;  /* 0xfffffc04060c7981 */ /* 0x001ee2000c1e1900 */
[----:B------:R-:W-:Y:S01]  /*0790*/  BSSY.RECONVERGENT B1, `(.L_x_166) ;  /* 0x0000006000017945 */ /* 0x000fe20003800200 */
[----:B---3--:R-:W-:-:S13]  /*07a0*/  ISETP.GE.AND P0, PT, R12, R9, PT ;  /* 0x000000090c00720c */ /* 0x008fda0003f06270 */
[----:B------:R-:W-:Y:S05]  /*07b0*/  @P0 BRA `(.L_x_167) ;  /* 0x00000000000c0947 */ /* 0x000fea0003800000 */
[----:B--2---:R-:W-:Y:S01]  /*07c0*/  IMAD.WIDE R12, R12, 0x4, R2 ;  /* 0x000000040c0c7825 */ /* 0x004fe200078e0202 */
[----:B------:R-:W-:-:S05]  /*07d0*/  MOV R15, 0x1 ;  /* 0x00000001000f7802 */ /* 0x000fca0000000f00 */
[----:B------:R0:W-:Y:S02]  /*07e0*/  REDG.E.ADD.STRONG.GPU desc[UR4][R12.64], R15 ;  /* 0x0000000f0c00798e */ /* 0x0001e4000c12e104 */
.L_x_167:
[----:B------:R-:W-:Y:S05]  /*07f0*/  BSYNC.RECONVERGENT B1 ;  /* 0x0000000000017941 */ /* 0x000fea0003800200 */
.L_x_166:
[----:B0-----:R-:W3:Y:S01]  /*0800*/  LDG.E R12, desc[UR4][R6.64] ;  /* 0x00000004060c7981 */ /* 0x001ee2000c1e1900 */
[----:B------:R-:W-:Y:S01]  /*0810*/  BSSY.RECONVERGENT B1, `(.L_x_168) ;  /* 0x0000006000017945 */ /* 0x000fe20003800200 */
[----:B---3--:R-:W-:-:S13]  /*0820*/  ISETP.GE.AND P0, PT, R12, R9, PT ;  /* 0x000000090c00720c */ /* 0x008fda0003f06270 */
[----:B------:R-:W-:Y:S05]  /*0830*/  @P0 BRA `(.L_x_169) ;  /* 0x00000000000c0947 */ /* 0x000fea0003800000 */
[----:B--2---:R-:W-:-:S04]  /*0840*/  IMAD.WIDE R12, R12, 0x4, R2 ;  /* 0x000000040c0c7825 */ /* 0x004fc800078e0202 */
[----:B------:R-:W-:-:S05]  /*0850*/  IMAD.MOV.U32 R15, RZ, RZ, 0x1 ;  /* 0x00000001ff0f7424 */ /* 0x000fca00078e00ff */
[----:B------:R0:W-:Y:S02]  /*0860*/  REDG.E.ADD.STRONG.GPU desc[UR4][R12.64], R15 ;  /* 0x0000000f0c00798e */ /* 0x0001e4000c12e104 */
.L_x_169:
[----:B------:R-:W-:Y:S05]  /*0870*/  BSYNC.RECONVERGENT B1 ;  /* 0x0000000000017941 */ /* 0x000fea0003800200 */
.L_x_168:
[----:B0-----:R-:W3:Y:S01]  /*0880*/  LDG.E R12, desc[UR4][R6.64+0x4] ;  /* 0x00000404060c7981 */ /* 0x001ee2000c1e1900 */
[----:B------:R-:W-:Y:S01]  /*0890*/  BSSY.RECONVERGENT B1, `(.L_x_170) ;  /* 0x0000006000017945 */ /* 0x000fe20003800200 */
[----:B---3--:R-:W-:-:S13]  /*08a0*/  ISETP.GE.AND P0, PT, R12, R9, PT ;  /* 0x000000090c00720c */ /* 0x008fda0003f06270 */
[----:B------:R-:W-:Y:S05]  /*08b0*/  @P0 BRA `(.L_x_171) ;  /* 0x00000000000c0947 */ /* 0x000fea0003800000 */
[----:B------:R-:W-:Y:S02]  /*08c0*/  HFMA2 R15, -RZ, RZ, 0, 5.9604644775390625e-08 ;  /* 0x00000001ff0f7431 */ /* 0x000fe400000001ff */
[----:B--2---:R-:W-:-:S05]  /*08d0*/  IMAD.WIDE R12, R12, 0x4, R2 ;  /* 0x000000040c0c7825 */ /* 0x004fca00078e0202 */
[----:B------:R0:W-:Y:S02]  /*08e0*/  REDG.E.ADD.STRONG.GPU desc[UR4][R12.64], R15 ;  /* 0x0000000f0c00798e */ /* 0x0001e4000c12e104 */
.L_x_171:
[----:B------:R-:W-:Y:S05]  /*08f0*/  BSYNC.RECONVERGENT B1 ;  /* 0x0000000000017941 */ /* 0x000fea0003800200 */
.L_x_170:
[----:B0-----:R-:W3:Y:S01]  /*0900*/  LDG.E R12, desc[UR4][R6.64+0x8] ;  /* 0x00000804060c7981 */ /* 0x001ee2000c1e1900 */
[----:B------:R-:W-:Y:S01]  /*0910*/  BSSY.RECONVERGENT B1, `(.L_x_172) ;  /* 0x0000006000017945 */ /* 0x000fe20003800200 */
[----:B---3--:R-:W-:-:S13]  /*0920*/  ISETP.GE.AND P0, PT, R12, R9, PT ;  /* 0x000000090c00720c */ /* 0x008fda0003f06270 */
[----:B------:R-:W-:Y:S05]  /*0930*/  @P0 BRA `(.L_x_173) ;  /* 0x00000000000c0947 */ /* 0x000fea0003800000 */
[----:B--2---:R-:W-:-:S04]  /*0940*/  IMAD.WIDE R12, R12, 0x4, R2 ;  /* 0x000000040c0c7825 */ /* 0x004fc800078e0202 */
[----:B------:R-:W-:-:S05]  /*0950*/  IMAD.MOV.U32 R15, RZ, RZ, 0x1 ;  /* 0x00000001ff0f7424 */ /* 0x000fca00078e00ff */
[----:B------:R0:W-:Y:S02]  /*0960*/  REDG.E.ADD.STRONG.GPU desc[UR4][R12.64], R15 ;  /* 0x0000000f0c00798e */ /* 0x0001e4000c12e104 */
.L_x_173:
[----:B------:R-:W-:Y:S05]  /*0970*/  BSYNC.RECONVERGENT B1 ;  /* 0x0000000000017941 */ /* 0x000fea0003800200 */
.L_x_172:
[----:B0-----:R-:W3:Y:S01]  /*0980*/  LDG.E R12, desc[UR4][R6.64+0xc] ;  /* 0x00000c04060c7981 */ /* 0x001ee2000c1e1900 */
[----:B------:R-:W-:Y:S01]  /*0990*/  BSSY.RECONVERGENT B1, `(.L_x_174) ;  /* 0x0000006000017945 */ /* 0x000fe20003800200 */
[----:B---3--:R-:W-:-:S13]  /*09a0*/  ISETP.GE.AND P0, PT, R12, R9, PT ;  /* 0x000000090c00720c */ /* 0x008fda0003f06270 */
[----:B------:R-:W-:Y:S05]  /*09b0*/  @P0 BRA `(.L_x_175) ;  /* 0x00000000000c0947 */ /* 0x000fea0003800000 */
[----:B--2---:R-:W-:Y:S01]  /*09c0*/  IMAD.WIDE R12, R12, 0x4, R2 ;  /* 0x000000040c0c7825 */ /* 0x004fe200078e0202 */
[----:B------:R-:W-:-:S05]  /*09d0*/  MOV R15, 0x1 ;  /* 0x00000001000f7802 */ /* 0x000fca0000000f00 */
[----:B------:R0:W-:Y:S02]  /*09e0*/  REDG.E.ADD.STRONG.GPU desc[UR4][R12.64], R15 ;  /* 0x0000000f0c00798e */ /* 0x0001e4000c12e104 */
.L_x_175:
[----:B------:R-:W-:Y:S05]  /*09f0*/  BSYNC.RECONVERGENT B1 ;  /* 0x0000000000017941 */ /* 0x000fea0003800200 */
.L_x_174:
[----:B0-----:R-:W3:Y:S01]  /*0a00*/  LDG.E R12, desc[UR4][R6.64+0x10] ;  /* 0x00001004060c7981 */ /* 0x001ee2000c1e1900 */
[----:B------:R-:W-:Y:S01]  /*0a10*/  BSSY.RECONVERGENT B1, `(.L_x_176) ;  /* 0x0000006000017945 */ /* 0x000fe20003800200 */
[----:B---3--:R-:W-:-:S13]  /*0a20*/  ISETP.GE.AND P0, PT, R12, R9, PT ;  /* 0x000000090c00720c */ /* 0x008fda0003f06270 */
[----:B------:R-:W-:Y:S05]  /*0a30*/  @P0 BRA `(.L_x_177) ;  /* 0x00000000000c0947 */ /* 0x000fea0003800000 */
[----:B--2---:R-:W-:-:S04]  /*0a40*/  IMAD.WIDE R12, R12, 0x4, R2 ;  /* 0x000000040c0c7825 */ /* 0x004fc800078e0202 */
[----:B------:R-:W-:-:S05]  /*0a50*/  IMAD.MOV.U32 R15, RZ, RZ, 0x1 ;  /* 0x00000001ff0f7424 */ /* 0x000fca00078e00ff */
[----:B------:R0:W-:Y:S02]  /*0a60*/  REDG.E.ADD.STRONG.GPU desc[UR4][R12.64], R15 ;  /* 0x0000000f0c00798e */ /* 0x0001e4000c12e104 */
.L_x_177:
[----:B------:R-:W-:Y:S05]  /*0a70*/  BSYNC.RECONVERGENT B1 ;  /* 0x0000000000017941 */ /* 0x000fea0003800200 */
.L_x_176:
[----:B0-----:R-:W3:Y:S01]  /*0a80*/  LDG.E R12, desc[UR4][R6.64+0x14] ;  /* 0x00001404060c7981 */ /* 0x001ee2000c1e1900 */
[----:B------:R-:W-:Y:S01]  /*0a90*/  BSSY.RECONVERGENT B1, `(.L_x_178) ;  /* 0x0000006000017945 */ /* 0x000fe20003800200 */
[----:B---3--:R-:W-:-:S13]  /*0aa0*/  ISETP.GE.AND P0, PT, R12, R9, PT ;  /* 0x000000090c00720c */ /* 0x008fda0003f06270 */
[----:B------:R-:W-:Y:S05]  /*0ab0*/  @P0 BRA `(.L_x_179) ;  /* 0x00000000000c0947 */ /* 0x000fea0003800000 */
[----:B------:R-:W-:Y:S02]  /*0ac0*/  HFMA2 R15, -RZ, RZ, 0, 5.9604644775390625e-08 ;  /* 0x00000001ff0f7431 */ /* 0x000fe400000001ff */
[----:B--2---:R-:W-:-:S05]  /*0ad0*/  IMAD.WIDE R12, R12, 0x4, R2 ;  /* 0x000000040c0c7825 */ /* 0x004fca00078e0202 */
[----:B------:R0:W-:Y:S02]  /*0ae0*/  REDG.E.ADD.STRONG.GPU desc[UR4][R12.64], R15 ;  /* 0x0000000f0c00798e */ /* 0x0001e4000c12e104 */
.L_x_179:
[----:B------:R-:W-:Y:S05]  /*0af0*/  BSYNC.RECONVERGENT B1 ;  /* 0x0000000000017941 */ /* 0x000fea0003800200 */
.L_x_178:
[----:B0-----:R-:W3:Y:S01]  /*0b00*/  LDG.E R12, desc[UR4][R6.64+0x18] ;  /* 0x00001804060c7981 */ /* 0x001ee2000c1e1900 */
[----:B------:R-:W-:Y:S01]  /*0b10*/  BSSY.RECONVERGENT B1, `(.L_x_180) ;  /* 0x0000006000017945 */ /* 0x000fe20003800200 */
[----:B---3--:R-:W-:-:S13]  /*0b20*/  ISETP.GE.AND P0, PT, R12, R9, PT ;  /* 0x000000090c00720c */ /* 0x008fda0003f06270 */
[----:B------:R-:W-:Y:S05]  /*0b30*/  @P0 BRA `(.L_x_181) ;  /* 0x00000000000c0947 */ /* 0x000fea0003800000 */
[----:B--2---:R-:W-:-:S04]  /*0b40*/  IMAD.WIDE R12, R12, 0x4, R2 ;  /* 0x000000040c0c7825 */ /* 0x004fc800078e0202 */
[----:B------:R-:W-:-:S05]  /*0b50*/  IMAD.MOV.U32 R15, RZ, RZ, 0x1 ;  /* 0x00000001ff0f7424 */ /* 0x000fca00078e00ff */
[----:B------:R0:W-:Y:S02]  /*0b60*/  REDG.E.ADD.STRONG.GPU desc[UR4][R12.64], R15 ;  /* 0x0000000f0c00798e */ /* 0x0001e4000c12e104 */
.L_x_181:
[----:B------:R-:W-:Y:S05]  /*0b70*/  BSYNC.RECONVERGENT B1 ;  /* 0x0000000000017941 */ /* 0x000fea0003800200 */
.L_x_180:
[----:B------:R-:W3:Y:S01]  /*0b80*/  LDG.E R6, desc[UR4][R6.64+0x1c] ;  /* 0x00001c0406067981 */ /* 0x000ee2000c1e1900 */
[----:B------:R-:W-:Y:S01]  /*0b90*/  IADD3 R10, PT, PT, R10, 0x10, RZ ;  /* 0x000000100a0a7810 */ /* 0x000fe20007ffe0ff */
[----:B------:R-:W-:Y:S03]  /*0ba0*/  BSSY.RECONVERGENT B1, `(.L_x_182) ;  /* 0x0000007000017945 */ /* 0x000fe60003800200 */
[----:B------:R-:W-:Y:S02]  /*0bb0*/  ISETP.NE.AND P1, PT, R10, RZ, PT ;  /* 0x000000ff0a00720c */ /* 0x000fe40003f25270 */
[----:B---3--:R-:W-:-:S13]  /*0bc0*/  ISETP.GE.AND P0, PT, R6, R9, PT ;  /* 0x000000090600720c */ /* 0x008fda0003f06270 */
[----:B------:R-:W-:Y:S05]  /*0bd0*/  @P0 BRA `(.L_x_183) ;  /* 0x00000000000c0947 */ /* 0x000fea0003800000 */
[----:B--2---:R-:W-:-:S04]  /*0be0*/  IMAD.WIDE R6, R6, 0x4, R2 ;  /* 0x0000000406067825 */ /* 0x004fc800078e0202 */
[----:B0-----:R-:W-:-:S05]  /*0bf0*/  IMAD.MOV.U32 R13, RZ, RZ, 0x1 ;  /* 0x00000001ff0d7424 */ /* 0x001fca00078e00ff */
[----:B------:R1:W-:Y:S02]  /*0c00*/  REDG.E.ADD.STRONG.GPU desc[UR4][R6.64], R13 ;  /* 0x0000000d0600798e */ /* 0x0003e4000c12e104 */
.L_x_183:
[----:B------:R-:W-:Y:S05]  /*0c10*/  BSYNC.RECONVERGENT B1 ;  /* 0x0000000000017941 */ /* 0x000fea0003800200 */
.L_x_182:
[----:B------:R-:W-:Y:S01]  /*0c20*/  IADD3 R0, PT, PT, R0, 0x10, RZ ;  /* 0x0000001000007810 */ /* 0x000fe20007ffe0ff */
[----:B------:R-:W-:Y:S06]  /*0c30*/  @P1 BRA `(.L_x_184) ;  /* 0xfffffff400ec1947 */ /* 0x000fec000383ffff */
.L_x_151:
[----:B------:R-:W-:Y:S05]  /*0c40*/  BSYNC.RECONVERGENT B0 ;  /* 0x0000000000007941 */ /* 0x000fea0003800200 */
.L_x_150:
[----:B------:R-:W-:-:S13]  /*0c50*/  ISETP.NE.AND P0, PT, R11, RZ, PT ;  /* 0x000000ff0b00720c */ /* 0x000fda0003f05270 */
[----:B------:R-:W-:Y:S05]  /*0c60*/  @!P0 EXIT ;  /* 0x000000000000894d */ /* 0x000fea0003800000 */
[----:B------:R-:W-:Y:S01]  /*0c70*/  ISETP.GE.U32.AND P0, PT, R11, 0x8, PT ;  /* 0x000000080b00780c */ /* 0x000fe20003f06070 */
[----:B------:R-:W-:Y:S01]  /*0c80*/  BSSY.RECONVERGENT B0, `(.L_x_185) ;  /* 0x000004f000007945 */ /* 0x000fe20003800200 */
[----:B------:R-:W-:-:S11]  /*0c90*/  LOP3.LUT R5, R8, 0x7, RZ, 0xc0, !PT ;  /* 0x0000000708057812 */ /* 0x000fd600078ec0ff */
[----:B------:R-:W-:Y:S05]  /*0ca0*/  @!P0 BRA `(.L_x_186) ;  /* 0x0000000400308947 */ /* 0x000fea0003800000 */
[----:B--2---:R-:W2:Y:S08]  /*0cb0*/  LDC.64 R2, c[0x0][0x380] ;  /* 0x0000e000ff027b82 */ /* 0x004eb00000000a00 */
[----:B------:R-:W3:Y:S01]  /*0cc0*/  LDC R4, c[0x0][0x38c] ;  /* 0x0000e300ff047b82 */ /* 0x000ee20000000800 */
[----:B--2---:R-:W-:-:S05]  /*0cd0*/  IMAD.WIDE R2, R0, 0x4, R2 ;  /* 0x0000000400027825 */ /* 0x004fca00078e0202 */
[----:B------:R-:W3:Y:S01]  /*0ce0*/  LDG.E R9, desc[UR4][R2.64] ;  /* 0x0000000402097981 */ /* 0x000ee2000c1e1900 */
[----:B------:R-:W-:Y:S01]  /*0cf0*/  BSSY.RECONVERGENT B1, `(.L_x_187) ;  /* 0x0000007000017945 */ /* 0x000fe20003800200 */
[----:B---3--:R-:W-:-:S13]  /*0d00*/  ISETP.GE.AND P0, PT, R9, R4, PT ;  /* 0x000000040900720c */ /* 0x008fda0003f06270 */
[----:B------:R-:W-:Y:S05]  /*0d10*/  @P0 BRA `(.L_x_188) ;  /* 0x0000000000100947 */ /* 0x000fea0003800000 */
[----:B-1----:R-:W1:Y:S01]  /*0d20*/  LDC.64 R6, c[0x0][0x390] ;  /* 0x0000e400ff067b82 */ /* 0x002e620000000a00 */
[----:B------:R-:W-:Y:S02]  /*0d30*/  IMAD.MOV.U32 R11, RZ, RZ, 0x1 ;  /* 0x00000001ff0b7424 */ /* 0x000fe400078e00ff */
[----:B-1----:R-:W-:-:S05]  /*0d40*/  IMAD.WIDE R6, R9, 0x4, R6 ;  /* 0x0000000409067825 */ /* 0x002fca00078e0206 */
[----:B------:R2:W-:Y:S02]  /*0d50*/  REDG.E.ADD.STRONG.GPU desc[UR4][R6.64], R11 ;  /* 0x0000000b0600798e */ /* 0x0005e4000c12e104 */
.L_x_188:
[----:B------:R-:W-:Y:S05]  /*0d60*/  BSYNC.RECONVERGENT B1 ;  /* 0x0000000000017941 */ /* 0x000fea0003800200 */
.L_x_187:
[----:B------:R-:W3:Y:S01]  /*0d70*/  LDG.E R9, desc[UR4][R2.64+0x4] ;  /* 0x0000040402097981 */ /* 0x000ee2000c1e1900 */
[----:B------:R-:W-:Y:S01]  /*0d80*/  BSSY.RECONVERGENT B1, `(.L_x_189) ;  /* 0x0000007000017945 */ /* 0x000fe20003800200 */
[----:B---3--:R-:W-:-:S13]  /*0d90*/  ISETP.GE.AND P0, PT, R9, R4, PT ;  /* 0x000000040900720c */ /* 0x008fda0003f06270 */
[----:B------:R-:W-:Y:S05]  /*0da0*/  @P0 BRA `(.L_x_190) ;  /* 0x0000000000100947 */ /* 0x000fea0003800000 */
[----:B-12---:R-:W1:Y:S01]  /*0db0*/  LDC.64 R6, c[0x0][0x390] ;  /* 0x0000e400ff067b82 */ /* 0x006e620000000a00 */
[----:B------:R-:W-:Y:S01]  /*0dc0*/  MOV R11, 0x1 ;  /* 0x00000001000b7802 */ /* 0x000fe20000000f00 */
[----:B-1----:R-:W-:-:S05]  /*0dd0*/  IMAD.WIDE R6, R9, 0x4, R6 ;  /* 0x0000000409067825 */ /* 0x002fca00078e0206 */
[----:B------:R3:W-:Y:S02]  /*0de0*/  REDG.E.ADD.STRONG.GPU desc[UR4][R6.64], R11 ;  /* 0x0000000b0600798e */ /* 0x0007e4000c12e104 */
.L_x_190:
[----:B------:R-:W-:Y:S05]  /*0df0*/  BSYNC.RECONVERGENT B1 ;  /* 0x0000000000017941 */ /* 0x000fea0003800200 */
.L_x_189:
[----:B------:R-:W4:Y:S01]  /*0e00*/  LDG.E R9, desc[UR4][R2.64+0x8] ;  /* 0x0000080402097981 */ /* 0x000f22000c1e1900 */
[----:B------:R-:W-:Y:S01]  /*0e10*/  BSSY.RECONVERGENT B1, `(.L_x_191) ;  /* 0x0000007000017945 */ /* 0x000fe20003800200 */
[----:B----4-:R-:W-:-:S13]  /*0e20*/  ISETP.GE.AND P0, PT, R9, R4, PT ;  /* 0x000000040900720c */ /* 0x010fda0003f06270 */
[----:B------:R-:W-:Y:S05]  /*0e30*/  @P0 BRA `(.L_x_192) ;  /* 0x0000000000100947 */ /* 0x000fea0003800000 */
[----:B-123--:R-:W1:Y:S01]  /*0e40*/  LDC.64 R6, c[0x0][0x390] ;  /* 0x0000e400ff067b82 */ /* 0x00ee620000000a00 */
[----:B------:R-:W-:Y:S02]  /*0e50*/  IMAD.MOV.U32 R11, RZ, RZ, 0x1 ;  /* 0x00000001ff0b7424 */ /* 0x000fe400078e00ff */
[----:B-1----:R-:W-:-:S05]  /*0e60*/  IMAD.WIDE R6, R9, 0x4, R6 ;  /* 0x0000000409067825 */ /* 0x002fca00078e0206 */
[----:B------:R4:W-:Y:S02]  /*0e70*/  REDG.E.ADD.STRONG.GPU desc[UR4][R6.64], R11 ;  /* 0x0000000b0600798e */ /* 0x0009e4000c12e104 */
.L_x_192:
[----:B------:R-:W-:Y:S05]  /*0e80*/  BSYNC.RECONVERGENT B1 ;  /* 0x0000000000017941 */ /* 0x000fea0003800200 */
.L_x_191:
[----:B------:R-:W5:Y:S01]  /*0e90*/  LDG.E R9, desc[UR4][R2.64+0xc] ;  /* 0x00000c0402097981 */ /* 0x000f62000c1e1900 */
[----:B------:R-:W-:Y:S01]  /*0ea0*/  BSSY.RECONVERGENT B1, `(.L_x_193) ;  /* 0x0000007000017945 */ /* 0x000fe20003800200 */
[----:B-----5:R-:W-:-:S13]  /*0eb0*/  ISETP.GE.AND P0, PT, R9, R4, PT ;  /* 0x000000040900720c */ /* 0x020fda0003f06270 */
[----:B------:R-:W-:Y:S05]  /*0ec0*/  @P0 BRA `(.L_x_194) ;  /* 0x0000000000100947 */ /* 0x000fea0003800000 */
[----:B-1234-:R-:W1:Y:S01]  /*0ed0*/  LDC.64 R6, c[0x0][0x390] ;  /* 0x0000e400ff067b82 */ /* 0x01ee620000000a00 */
[----:B------:R-:W-:Y:S02]  /*0ee0*/  HFMA2 R11, -RZ, RZ, 0, 5.9604644775390625e-08 ;  /* 0x00000001ff0b7431 */ /* 0x000fe400000001ff */
[----:B-1----:R-:W-:-:S05]  /*0ef0*/  IMAD.WIDE R6, R9, 0x4, R6 ;  /* 0x0000000409067825 */ /* 0x002fca00078e0206 */
[----:B------:R1:W-:Y:S02]  /*0f00*/  REDG.E.ADD.STRONG.GPU desc[UR4][R6.64], R11 ;  /* 0x0000000b0600798e */ /* 0x0003e4000c12e104 */
.L_x_194:
[----:B------:R-:W-:Y:S05]  /*0f10*/  BSYNC.RECONVERGENT B1 ;  /* 0x0000000000017941 */ /* 0x000fea0003800200 */
.L_x_193:
[----:B------:R-:W5:Y:S01]  /*0f20*/  LDG.E R9, desc[UR4][R2.64+0x10] ;  /* 0x0000100402097981 */ /* 0x000f62000c1e1900 */
[----:B------:R-:W-:Y:S01]  /*0f30*/  BSSY.RECONVERGENT B1, `(.L_x_195) ;  /* 0x0000007000017945 */ /* 0x000fe20003800200 */
[----:B-----5:R-:W-:-:S13]  /*0f40*/  ISETP.GE.AND P0, PT, R9, R4, PT ;  /* 0x000000040900720c */ /* 0x020fda0003f06270 */
[----:B------:R-:W-:Y:S05]  /*0f50*/  @P0 BRA `(.L_x_196) ;  /* 0x0000000000100947 */ /* 0x000fea0003800000 */
[----:B-1234-:R-:W1:Y:S01]  /*0f60*/  LDC.64 R6, c[0x0][0x390] ;  /* 0x0000e400ff067b82 */ /* 0x01ee620000000a00 */
[----:B------:R-:W-:Y:S02]  /*0f70*/  IMAD.MOV.U32 R11, RZ, RZ, 0x1 ;  /* 0x00000001ff0b7424 */ /* 0x000fe400078e00ff */
[----:B-1----:R-:W-:-:S05]  /*0f80*/  IMAD.WIDE R6, R9, 0x4, R6 ;  /* 0x0000000409067825 */ /* 0x002fca00078e0206 */
[----:B------:R1:W-:Y:S02]  /*0f90*/  REDG.E.ADD.STRONG.GPU desc[UR4][R6.64], R11 ;  /* 0x0000000b0600798e */ /* 0x0003e4000c12e104 */
.L_x_196:
[----:B------:R-:W-:Y:S05]  /*0fa0*/  BSYNC.RECONVERGENT B1 ;  /* 0x0000000000017941 */ /* 0x000fea0003800200 */
.L_x_195:
[----:B------:R-:W5:Y:S01]  /*0fb0*/  LDG.E R9, desc[UR4][R2.64+0x14] ;  /* 0x0000140402097981 */ /* 0x000f62000c1e1900 */
[----:B------:R-:W-:Y:S01]  /*0fc0*/  BSSY.RECONVERGENT B1, `(.L_x_197) ;  /* 0x0000007000017945 */ /* 0x000fe20003800200 */
[----:B-----5:R-:W-:-:S13]  /*0fd0*/  ISETP.GE.AND P0, PT, R9, R4, PT ;  /* 0x000000040900720c */ /* 0x020fda0003f06270 */
[----:B------:R-:W-:Y:S05]  /*0fe0*/  @P0 BRA `(.L_x_198) ;  /* 0x0000000000100947 */ /* 0x000fea0003800000 */
[----:B-1234-:R-:W1:Y:S01]  /*0ff0*/  LDC.64 R6, c[0x0][0x390] ;  /* 0x0000e400ff067b82 */ /* 0x01ee620000000a00 */
[----:B------:R-:W-:Y:S01]  /*1000*/  MOV R11, 0x1 ;  /* 0x00000001000b7802 */ /* 0x000fe20000000f00 */
[----:B-1----:R-:W-:-:S05]  /*1010*/  IMAD.WIDE R6, R9, 0x4, R6 ;  /* 0x0000000409067825 */ /* 0x002fca00078e0206 */
[----:B------:R1:W-:Y:S02]  /*1020*/  REDG.E.ADD.STRONG.GPU desc[UR4][R6.64], R11 ;  /* 0x0000000b0600798e */ /* 0x0003e4000c12e104 */
.L_x_198:
[----:B------:R-:W-:Y:S05]  /*1030*/  BSYNC.RECONVERGENT B1 ;  /* 0x0000000000017941 */ /* 0x000fea0003800200 */
.L_x_197:
        /* <DEDUP_REMOVED lines=8> */
.L_x_200:
[----:B------:R-:W-:Y:S05]  /*10c0*/  BSYNC.RECONVERGENT B1 ;  /* 0x0000000000017941 */ /* 0x000fea0003800200 */
.L_x_199:
[----:B-1234-:R-:W2:Y:S01]  /*10d0*/  LDG.E R7, desc[UR4][R2.64+0x1c] ;  /* 0x00001c0402077981 */ /* 0x01eea2000c1e1900 */
[----:B------:R-:W-:Y:S01]  /*10e0*/  BSSY.RECONVERGENT B1, `(.L_x_201) ;  /* 0x0000007000017945 */ /* 0x000fe20003800200 */
[----:B--2---:R-:W-:-:S13]  /*10f0*/  ISETP.GE.AND P0, PT, R7, R4, PT ;  /* 0x000000040700720c */ /* 0x004fda0003f06270 */
[----:B------:R-:W-:Y:S05]  /*1100*/  @P0 BRA `(.L_x_202) ;  /* 0x0000000000100947 */ /* 0x000fea0003800000 */
[----:B------:R-:W1:Y:S01]  /*1110*/  LDC.64 R2, c[0x0][0x390] ;  /* 0x0000e400ff027b82 */ /* 0x000e620000000a00 */
[----:B------:R-:W-:Y:S02]  /*1120*/  HFMA2 R9, -RZ, RZ, 0, 5.9604644775390625e-08 ;  /* 0x00000001ff097431 */ /* 0x000fe400000001ff */
[----:B-1----:R-:W-:-:S05]  /*1130*/  IMAD.WIDE R2, R7, 0x4, R2 ;  /* 0x0000000407027825 */ /* 0x002fca00078e0202 */
[----:B------:R1:W-:Y:S02]  /*1140*/  REDG.E.ADD.STRONG.GPU desc[UR4][R2.64], R9 ;  /* 0x000000090200798e */ /* 0x0003e4000c12e104 */
.L_x_202:
[----:B------:R-:W-:Y:S05]  /*1150*/  BSYNC.RECONVERGENT B1 ;  /* 0x0000000000017941 */ /* 0x000fea0003800200 */
.L_x_201:
[----:B------:R-:W-:-:S07]  /*1160*/  VIADD R0, R0, 0x8 ;  /* 0x0000000800007836 */ /* 0x000fce0000000000 */
.L_x_186:
[----:B------:R-:W-:Y:S05]  /*1170*/  BSYNC.RECONVERGENT B0 ;  /* 0x0000000000007941 */ /* 0x000fea0003800200 */
.L_x_185:
[----:B------:R-:W-:-:S13]  /*1180*/  ISETP.NE.AND P0, PT, R5, RZ, PT ;  /* 0x000000ff0500720c */ /* 0x000fda0003f05270 */
[----:B------:R-:W-:Y:S05]  /*1190*/  @!P0 EXIT ;  /* 0x000000000000894d */ /* 0x000fea0003800000 */
[----:B------:R-:W-:Y:S01]  /*11a0*/  ISETP.GE.U32.AND P0, PT, R5, 0x4, PT ;  /* 0x000000040500780c */ /* 0x000fe20003f06070 */
[----:B------:R-:W-:Y:S01]  /*11b0*/  BSSY.RECONVERGENT B0, `(.L_x_203) ;  /* 0x000002b000007945 */ /* 0x000fe20003800200 */
[----:B------:R-:W-:-:S11]  /*11c0*/  LOP3.LUT R8, R8, 0x3, RZ, 0xc0, !PT ;  /* 0x0000000308087812 */ /* 0x000fd600078ec0ff */
[----:B------:R-:W-:Y:S05]  /*11d0*/  @!P0 BRA `(.L_x_204) ;  /* 0x0000000000a08947 */ /* 0x000fea0003800000 */
[----:B-12---:R-:W1:Y:S08]  /*11e0*/  LDC.64 R2, c[0x0][0x380] ;  /* 0x0000e000ff027b82 */ /* 0x006e700000000a00 */
[----:B------:R-:W2:Y:S01]  /*11f0*/  LDC R6, c[0x0][0x38c] ;  /* 0x0000e300ff067b82 */ /* 0x000ea20000000800 */
[----:B-1----:R-:W-:-:S05]  /*1200*/  IMAD.WIDE R2, R0, 0x4, R2 ;  /* 0x0000000400027825 */ /* 0x002fca00078e0202 */
[----:B------:R-:W2:Y:S01]  /*1210*/  LDG.E R7, desc[UR4][R2.64] ;  /* 0x0000000402077981 */ /* 0x000ea2000c1e1900 */
[----:B------:R-:W-:Y:S01]  /*1220*/  BSSY.RECONVERGENT B1, `(.L_x_205) ;  /* 0x0000007000017945 */ /* 0x000fe20003800200 */
[----:B--2---:R-:W-:-:S13]  /*1230*/  ISETP.GE.AND P0, PT, R7, R6, PT ;  /* 0x000000060700720c */ /* 0x004fda0003f06270 */
[----:B------:R-:W-:Y:S05]  /*1240*/  @P0 BRA `(.L_x_206) ;  /* 0x0000000000100947 */ /* 0x000fea0003800000 */
[----:B------:R-:W1:Y:S01]  /*1250*/  LDC.64 R4, c[0x0][0x390] ;  /* 0x0000e400ff047b82 */ /* 0x000e620000000a00 */
[----:B------:R-:W-:Y:S01]  /*1260*/  MOV R9, 0x1 ;  /* 0x0000000100097802 */ /* 0x000fe20000000f00 */
[----:B-1----:R-:W-:-:S05]  /*1270*/  IMAD.WIDE R4, R7, 0x4, R4 ;  /* 0x0000000407047825 */ /* 0x002fca00078e0204 */
[----:B------:R1:W-:Y:S02]  /*1280*/  REDG.E.ADD.STRONG.GPU desc[UR4][R4.64], R9 ;  /* 0x000000090400798e */ /* 0x0003e4000c12e104 */
.L_x_206:
[----:B------:R-:W-:Y:S05]  /*1290*/  BSYNC.RECONVERGENT B1 ;  /* 0x0000000000017941 */ /* 0x000fea0003800200 */
.L_x_205:
[----:B------:R-:W2:Y:S01]  /*12a0*/  LDG.E R7, desc[UR4][R2.64+0x4] ;  /* 0x0000040402077981 */ /* 0x000ea2000c1e1900 */
[----:B------:R-:W-:Y:S01]  /*12b0*/  BSSY.RECONVERGENT B1, `(.L_x_207) ;  /* 0x0000007000017945 */ /* 0x000fe20003800200 */
[----:B--2---:R-:W-:-:S13]  /*12c0*/  ISETP.GE.AND P0, PT, R7, R6, PT ;  /* 0x000000060700720c */ /* 0x004fda0003f06270 */
[----:B------:R-:W-:Y:S05]  /*12d0*/  @P0 BRA `(.L_x_208) ;  /* 0x0000000000100947 */ /* 0x000fea0003800000 */
[----:B-1----:R-:W1:Y:S01]  /*12e0*/  LDC.64 R4, c[0x0][0x390] ;  /* 0x0000e400ff047b82 */ /* 0x002e620000000a00 */
[----:B------:R-:W-:Y:S02]  /*12f0*/  IMAD.MOV.U32 R9, RZ, RZ, 0x1 ;  /* 0x00000001ff097424 */ /* 0x000fe400078e00ff */
[----:B-1----:R-:W-:-:S05]  /*1300*/  IMAD.WIDE R4, R7, 0x4, R4 ;  /* 0x0000000407047825 */ /* 0x002fca00078e0204 */
[----:B------:R2:W-:Y:S02]  /*1310*/  REDG.E.ADD.STRONG.GPU desc[UR4][R4.64], R9 ;  /* 0x000000090400798e */ /* 0x0005e4000c12e104 */
.L_x_208:
[----:B------:R-:W-:Y:S05]  /*1320*/  BSYNC.RECONVERGENT B1 ;  /* 0x0000000000017941 */ /* 0x000fea0003800200 */
.L_x_207:
[----:B------:R-:W3:Y:S01]  /*1330*/  LDG.E R7, desc[UR4][R2.64+0x8] ;  /* 0x0000080402077981 */ /* 0x000ee2000c1e1900 */
[----:B------:R-:W-:Y:S01]  /*1340*/  BSSY.RECONVERGENT B1, `(.L_x_209) ;  /* 0x0000007000017945 */ /* 0x000fe20003800200 */
[----:B---3--:R-:W-:-:S13]  /*1350*/  ISETP.GE.AND P0, PT, R7, R6, PT ;  /* 0x000000060700720c */ /* 0x008fda0003f06270 */
[----:B------:R-:W-:Y:S05]  /*1360*/  @P0 BRA `(.L_x_210) ;  /* 0x0000000000100947 */ /* 0x000fea0003800000 */
[----:B-12---:R-:W1:Y:S01]  /*1370*/  LDC.64 R4, c[0x0][0x390] ;  /* 0x0000e400ff047b82 */ /* 0x006e620000000a00 */
[----:B------:R-:W-:Y:S02]  /*1380*/  HFMA2 R9, -RZ, RZ, 0, 5.9604644775390625e-08 ;  /* 0x00000001ff097431 */ /* 0x000fe400000001ff */
[----:B-1----:R-:W-:-:S05]  /*1390*/  IMAD.WIDE R4, R7, 0x4, R4 ;  /* 0x0000000407047825 */ /* 0x002fca00078e0204 */
[----:B------:R3:W-:Y:S02]  /*13a0*/  REDG.E.ADD.STRONG.GPU desc[UR4][R4.64], R9 ;  /* 0x000000090400798e */ /* 0x0007e4000c12e104 */
.L_x_210:
[----:B------:R-:W-:Y:S05]  /*13b0*/  BSYNC.RECONVERGENT B1 ;  /* 0x0000000000017941 */ /* 0x000fea0003800200 */
.L_x_209:
[----:B-123--:R-:W2:Y:S01]  /*13c0*/  LDG.E R5, desc[UR4][R2.64+0xc] ;  /* 0x00000c0402057981 */ /* 0x00eea2000c1e1900 */
[----:B------:R-:W-:Y:S01]  /*13d0*/  BSSY.RECONVERGENT B1, `(.L_x_211) ;  /* 0x0000007000017945 */ /* 0x000fe20003800200 */
[----:B--2---:R-:W-:-:S13]  /*13e0*/  ISETP.GE.AND P0, PT, R5, R6, PT ;  /* 0x000000060500720c */ /* 0x004fda0003f06270 */
[----:B------:R-:W-:Y:S05]  /*13f0*/  @P0 BRA `(.L_x_212) ;  /* 0x0000000000100947 */ /* 0x000fea0003800000 */
[----:B------:R-:W1:Y:S01]  /*1400*/  LDC.64 R2, c[0x0][0x390] ;  /* 0x0000e400ff027b82 */ /* 0x000e620000000a00 */
[----:B------:R-:W-:Y:S02]  /*1410*/  IMAD.MOV.U32 R7, RZ, RZ, 0x1 ;  /* 0x00000001ff077424 */ /* 0x000fe400078e00ff */
[----:B-1----:R-:W-:-:S05]  /*1420*/  IMAD.WIDE R2, R5, 0x4, R2 ;  /* 0x0000000405027825 */ /* 0x002fca00078e0202 */
[----:B------:R1:W-:Y:S02]  /*1430*/  REDG.E.ADD.STRONG.GPU desc[UR4][R2.64], R7 ;  /* 0x000000070200798e */ /* 0x0003e4000c12e104 */
.L_x_212:
[----:B------:R-:W-:Y:S05]  /*1440*/  BSYNC.RECONVERGENT B1 ;  /* 0x0000000000017941 */ /* 0x000fea0003800200 */
.L_x_211:
[----:B------:R-:W-:-:S07]  /*1450*/  IADD3 R0, PT, PT, R0, 0x4, RZ ;  /* 0x0000000400007810 */ /* 0x000fce0007ffe0ff */
.L_x_204:
[----:B------:R-:W-:Y:S05]  /*1460*/  BSYNC.RECONVERGENT B0 ;  /* 0x0000000000007941 */ /* 0x000fea0003800200 */
.L_x_203:
[----:B------:R-:W-:-:S13]  /*1470*/  ISETP.NE.AND P0, PT, R8, RZ, PT ;  /* 0x000000ff0800720c */ /* 0x000fda0003f05270 */
[----:B------:R-:W-:Y:S05]  /*1480*/  @!P0 EXIT ;  /* 0x000000000000894d */ /* 0x000fea0003800000 */
[----:B-1----:R-:W1:Y:S01]  /*1490*/  LDC.64 R6, c[0x0][0x390] ;  /* 0x0000e400ff067b82 */ /* 0x002e620000000a00 */
[----:B------:R-:W-:Y:S01]  /*14a0*/  IMAD.MOV R8, RZ, RZ, -R8 ;  /* 0x000000ffff087224 */ /* 0x000fe200078e0a08 */
[----:B------:R-:W3:Y:S06]  /*14b0*/  LDCU UR6, c[0x0][0x38c] ;  /* 0x00007180ff0677ac */ /* 0x000eec0008000800 */
[----:B------:R-:W4:Y:S02]  /*14c0*/  LDC.64 R4, c[0x0][0x380] ;  /* 0x0000e000ff047b82 */ /* 0x000f240000000a00 */
.L_x_215:
[----:B--2-4-:R-:W-:-:S06]  /*14d0*/  IMAD.WIDE R2, R0, 0x4, R4 ;  /* 0x0000000400027825 */ /* 0x014fcc00078e0204 */
[----:B------:R-:W3:Y:S01]  /*14e0*/  LDG.E R3, desc[UR4][R2.64] ;  /* 0x0000000402037981 */ /* 0x000ee2000c1e1900 */
[----:B------:R-:W-:Y:S01]  /*14f0*/  IADD3 R8, PT, PT, R8, 0x1, RZ ;  /* 0x0000000108087810 */ /* 0x000fe20007ffe0ff */
[----:B------:R-:W-:Y:S03]  /*1500*/  BSSY.RECONVERGENT B0, `(.L_x_213) ;  /* 0x0000007000007945 */ /* 0x000fe60003800200 */
[----:B------:R-:W-:Y:S02]  /*1510*/  ISETP.NE.AND P1, PT, R8, RZ, PT ;  /* 0x000000ff0800720c */ /* 0x000fe40003f25270 */
[----:B---3--:R-:W-:-:S13]  /*1520*/  ISETP.GE.AND P0, PT, R3, UR6, PT ;  /* 0x0000000603007c0c */ /* 0x008fda000bf06270 */
[----:B------:R-:W-:Y:S05]  /*1530*/  @P0 BRA `(.L_x_214) ;  /* 0x00000000000c0947 */ /* 0x000fea0003800000 */
[----:B-1----:R-:W-:-:S04]  /*1540*/  IMAD.WIDE R2, R3, 0x4, R6 ;  /* 0x0000000403027825 */ /* 0x002fc800078e0206 */
[----:B------:R-:W-:-:S05]  /*1550*/  IMAD.MOV.U32 R9, RZ, RZ, 0x1 ;  /* 0x00000001ff097424 */ /* 0x000fca00078e00ff */
[----:B------:R2:W-:Y:S02]  /*1560*/  REDG.E.ADD.STRONG.GPU desc[UR4][R2.64], R9 ;  /* 0x000000090200798e */ /* 0x0005e4000c12e104 */
.L_x_214:
[----:B------:R-:W-:Y:S05]  /*1570*/  BSYNC.RECONVERGENT B0 ;  /* 0x0000000000007941 */ /* 0x000fea0003800200 */
.L_x_213:
[----:B------:R-:W-:Y:S01]  /*1580*/  IADD3 R0, PT, PT, R0, 0x1, RZ ;  /* 0x0000000100007810 */ /* 0x000fe20007ffe0ff */
[----:B------:R-:W-:Y:S06]  /*1590*/  @P1 BRA `(.L_x_215) ;  /* 0xfffffffc00cc1947 */ /* 0x000fec000383ffff */
[----:B------:R-:W-:Y:S05]  /*15a0*/  EXIT ;  /* 0x000000000000794d */ /* 0x000fea0003800000 */
.L_x_216:
        /* <DEDUP_REMOVED lines=13> */
.L_x_276:


//--------------------- .text._Z16nearest_centroidPdiiiPi --------------------------
	.section	.text._Z16nearest_centroidPdiiiPi,"ax",@progbits
	.align	128
        .global         _Z16nearest_centroidPdiiiPi
        .type           _Z16nearest_centroidPdiiiPi,@function
        .size           _Z16nearest_centroidPdiiiPi,(.L_x_277 - _Z16nearest_centroidPdiiiPi)
        .other          _Z16nearest_centroidPdiiiPi,@"STO_CUDA_ENTRY STV_DEFAULT"
_Z16nearest_centroidPdiiiPi:
.text._Z16nearest_centroidPdiiiPi:
        /* <DEDUP_REMOVED lines=16> */
[----:B------:R-:W-:Y:S02]  /*0100*/  IMAD.MOV R6, RZ, RZ, -R0 ;  /* 0x000000ffff067224 */ /* 0x000fe400078e0a00 */
[----:B------:R-:W-:Y:S02]  /*0110*/  VIADD R3, R4, 0xffffffe ;  /* 0x0ffffffe04037836 */ /* 0x000fe40000000000 */
[----:B------:R-:W-:-:S04]  /*0120*/  IMAD R2, R6, UR4, R9 ;  /* 0x0000000406027c24 */ /* 0x000fc8000f8e0209 */
[----:B------:R-:W0:Y:S01]  /*0130*/  F2I.FTZ.U32.TRUNC.NTZ R3, R3 ;  /* 0x0000000300037305 */ /* 0x000e22000021f000 */
[----:B------:R-:W-:-:S13]  /*0140*/  ISETP.GE.U32.AND P0, PT, R2, UR4, PT ;  /* 0x0000000402007c0c */ /* 0x000fda000bf06070 */
[----:B------:R-:W-:Y:S01]  /*0150*/  @P0 IADD3 R2, PT, PT, R2, -UR4, RZ ;  /* 0x8000000402020c10 */ /* 0x000fe2000fffe0ff */
[----:B0-----:R-:W-:Y:S02]  /*0160*/  IMAD.MOV R5, RZ, RZ, -R3 ;  /* 0x000000ffff057224 */ /* 0x001fe400078e0a03 */
[----:B------:R-:W-:Y:S01]  /*0170*/  @P0 VIADD R0, R0, 0x1 ;  /* 0x0000000100000836 */ /* 0x000fe20000000000 */
[----:B------:R-:W-:Y:S01]  /*0180*/  ISETP.GE.U32.AND P1, PT, R2, UR4, PT ;  /* 0x0000000402007c0c */ /* 0x000fe2000bf26070 */
[----:B------:R-:W-:Y:S02]  /*0190*/  IMAD R5, R5, UR5, RZ ;  /* 0x0000000505057c24 */ /* 0x000fe4000f8e02ff */
[----:B------:R-:W-:-:S04]  /*01a0*/  IMAD.MOV.U32 R2, RZ, RZ, RZ ;  /* 0x000000ffff027224 */ /* 0x000fc800078e00ff */
[----:B------:R-:W-:Y:S02]  /*01b0*/  IMAD.HI.U32 R5, R3, R5, R2 ;  /* 0x0000000503057227 */ /* 0x000fe400078e0002 */
[----:B------:R-:W0:Y:S04]  /*01c0*/  S2R R2, SR_CTAID.X ;  /* 0x0000000000027919 */ /* 0x000e280000002500 */
        /* <DEDUP_REMOVED lines=18> */
[----:B------:R-:W0:Y:S02]  /*02f0*/  LDC R10, c[0x0][0x38c] ;  /* 0x0000e300ff0a7b82 */ /* 0x000e240000000800 */
[----:B0-----:R-:W-:-:S13]  /*0300*/  ISETP.GE.AND P0, PT, R10, 0x1, PT ;  /* 0x000000010a00780c */ /* 0x001fda0003f06270 */
[----:B------:R-:W-:Y:S05]  /*0310*/  @!P0 EXIT ;  /* 0x000000000000894d */ /* 0x000fea0003800000 */
[----:B------:R-:W0:Y:S01]  /*0320*/  LDCU.64 UR4, c[0x0][0x380] ;  /* 0x00007000ff0477ac */ /* 0x000e220008000a00 */
[----:B------:R-:W-:Y:S01]  /*0330*/  LOP3.LUT R8, R10, 0x7ffffffc, RZ, 0xc0, !PT ;  /* 0x7ffffffc0a087812 */ /* 0x000fe200078ec0ff */
[----:B------:R-:W-:Y:S01]  /*0340*/  IMAD.MOV.U32 R3, RZ, RZ, 0x41ddcd65 ;  /* 0x41ddcd65ff037424 */ /* 0x000fe200078e00ff */
[----:B------:R-:W-:Y:S01]  /*0350*/  VIADDMNMX R9, R0, R5, R9, PT ;  /* 0x0000000500097246 */ /* 0x000fe20003800109 */
[----:B------:R-:W1:Y:S01]  /*0360*/  LDCU.64 UR6, c[0x0][0x358] ;  /* 0x00006b00ff0677ac */ /* 0x000e620008000a00 */
[----:B------:R-:W-:Y:S01]  /*0370*/  LOP3.LUT R10, R10, 0x3, RZ, 0xc0, !PT ;  /* 0x000000030a0a7812 */ /* 0x000fe200078ec0ff */
[----:B------:R-:W-:Y:S01]  /*0380*/  IMAD.MOV R11, RZ, RZ, -R8 ;  /* 0x000000ffff0b7224 */ /* 0x000fe200078e0a08 */
[----:B------:R-:W-:Y:S01]  /*0390*/  MOV R2, 0x0 ;  /* 0x0000000000027802 */ /* 0x000fe20000000f00 */
[----:B0-----:R-:W-:-:S04]  /*03a0*/  UIADD3 UR4, UP0, UPT, UR4, 0x10, URZ ;  /* 0x0000001004047890 */ /* 0x001fc8000ff1e0ff */
[----:B-1----:R-:W-:-:S12]  /*03b0*/  UIADD3.X UR5, UPT, UPT, URZ, UR5, URZ, UP0, !UPT ;  /* 0x00000005ff057290 */ /* 0x002fd800087fe4ff */
.L_x_233:
[----:B01234-:R-:W0:Y:S01]  /*03c0*/  LDC.64 R4, c[0x0][0x398] ;  /* 0x0000e600ff047b82 */ /* 0x01fe220000000a00 */
[----:B------:R-:W1:Y:S01]  /*03d0*/  LDCU UR8, c[0x0][0x38c] ;  /* 0x00007180ff0877ac */ /* 0x000e620008000800 */
[----:B------:R-:W-:Y:S01]  /*03e0*/  IMAD.MOV.U32 R15, RZ, RZ, RZ ;  /* 0x000000ffff0f7224 */ /* 0x000fe200078e00ff */
[----:B-1----:R-:W-:Y:S02]  /*03f0*/  UISETP.GE.U32.AND UP0, UPT, UR8, 0x4, UPT ;  /* 0x000000040800788c */ /* 0x002fe4000bf06070 */
[C---:B------:R-:W-:Y:S02]  /*0400*/  IMAD R12, R0.reuse, UR8, RZ ;  /* 0x00000008000c7c24 */ /* 0x040fe4000f8e02ff */
[C---:B0-----:R-:W-:Y:S01]  /*0410*/  IMAD.WIDE R4, R0.reuse, 0x4, R4 ;  /* 0x0000000400047825 */ /* 0x041fe200078e0204 */
[----:B------:R-:W-:-:S04]  /*0420*/  IADD3 R0, PT, PT, R0, 0x1, RZ ;  /* 0x0000000100007810 */ /* 0x000fc80007ffe0ff */
[----:B------:R-:W-:Y:S01]  /*0430*/  ISETP.GE.AND P1, PT, R0, R9, PT ;  /* 0x000000090000720c */ /* 0x000fe20003f26270 */
[----:B------:R-:W-:-:S12]  /*0440*/  BRA.U !UP0, `(.L_x_217) ;  /* 0x0000000108dc7547 */ /* 0x000fd8000b800000 */
[----:B------:R-:W0:Y:S01]  /*0450*/  LDC R13, c[0x0][0x390] ;  /* 0x0000e400ff0d7b82 */ /* 0x000e220000000800 */
[----:B------:R-:W-:Y:S01]  /*0460*/  IMAD.MOV.U32 R17, RZ, RZ, 0x1 ;  /* 0x00000001ff117424 */ /* 0x000fe200078e00ff */
[----:B------:R-:W-:Y:S01]  /*0470*/  MOV R16, R12 ;  /* 0x0000000c00107202 */ /* 0x000fe20000000f00 */
[----:B------:R-:W-:-:S07]  /*0480*/  IMAD.MOV.U32 R18, RZ, RZ, R11 ;  /* 0x000000ffff127224 */ /* 0x000fce00078e000b */
.L_x_226:
[CC--:B0-----:R-:W-:Y:S01]  /*0490*/  ISETP.GE.AND P5, PT, R16.reuse, R13.reuse, PT ;  /* 0x0000000d1000720c */ /* 0x0c1fe20003fa6270 */
[C---:B------:R-:W-:Y:S01]  /*04a0*/  VIADD R6, R16.reuse, 0x1 ;  /* 0x0000000110067836 */ /* 0x040fe20000000000 */
[C---:B------:R-:W-:Y:S01]  /*04b0*/  IADD3 R14, PT, PT, R16.reuse, 0x2, RZ ;  /* 0x00000002100e7810 */ /* 0x040fe20007ffe0ff */
[----:B------:R-:W-:Y:S01]  /*04c0*/  VIADD R20, R16, 0x3 ;  /* 0x0000000310147836 */ /* 0x000fe20000000000 */
[----:B------:R-:W-:Y:S01]  /*04d0*/  BSSY.RECONVERGENT B0, `(.L_x_218) ;  /* 0x0000010000007945 */ /* 0x000fe20003800200 */
[----:B------:R-:W-:Y:S01]  /*04e0*/  VIADD R18, R18, 0x4 ;  /* 0x0000000412127836 */ /* 0x000fe20000000000 */
[-C--:B------:R-:W-:Y:S01]  /*04f0*/  ISETP.GE.AND P0, PT, R6, R13.reuse, PT ;  /* 0x0000000d0600720c */ /* 0x080fe20003f06270 */
[----:B------:R-:W-:Y:S01]  /*0500*/  IMAD.U32 R7, RZ, RZ, UR5 ;  /* 0x00000005ff077e24 */ /* 0x000fe2000f8e00ff */
[----:B------:R-:W-:Y:S02]  /*0510*/  MOV R6, UR4 ;  /* 0x0000000400067c02 */ /* 0x000fe40008000f00 */
[----:B------:R-:W-:-:S02]  /*0520*/  ISETP.GE.AND P2, PT, R14, R13, PT ;  /* 0x0000000d0e00720c */ /* 0x000fc40003f46270 */
[----:B------:R-:W-:Y:S01]  /*0530*/  ISETP.GE.AND P3, PT, R20, R13, PT ;  /* 0x0000000d1400720c */ /* 0x000fe20003f66270 */
[----:B------:R-:W-:Y:S01]  /*0540*/  IMAD.WIDE R6, R16, 0x8, R6 ;  /* 0x0000000810067825 */ /* 0x000fe200078e0206 */
[----:B------:R-:W-:Y:S01]  /*0550*/  ISETP.NE.AND P4, PT, R18, RZ, PT ;  /* 0x000000ff1200720c */ /* 0x000fe20003f85270 */
[----:B--23--:R-:W-:-:S12]  /*0560*/  @P5 BRA `(.L_x_219) ;  /* 0x0000000000185947 */ /* 0x00cfd80003800000 */
[----:B------:R-:W2:Y:S02]  /*0570*/  LDG.E.64 R14, desc[UR6][R6.64+-0x10] ;  /* 0xfffff006060e7981 */ /* 0x000ea4000c1e1b00 */
[----:B--2---:R-:W-:-:S14]  /*0580*/  DSETP.GEU.AND P5, PT, R14, R2, PT ;  /* 0x000000020e00722a */ /* 0x004fdc0003fae000 */
[----:B------:R-:W-:Y:S01]  /*0590*/  @!P5 IADD3 R19, PT, PT, R17, -0x1, RZ ;  /* 0xffffffff1113d810 */ /* 0x000fe20007ffe0ff */
[----:B------:R-:W-:Y:S01]  /*05a0*/  @!P5 IMAD.MOV.U32 R2, RZ, RZ, R14 ;  /* 0x000000ffff02d224 */ /* 0x000fe200078e000e */
[----:B------:R-:W-:-:S03]  /*05b0*/  @!P5 MOV R3, R15 ;  /* 0x0000000f0003d202 */ /* 0x000fc60000000f00 */
[----:B------:R0:W-:Y:S04]  /*05c0*/  @!P5 STG.E desc[UR6][R4.64], R19 ;  /* 0x000000130400d986 */ /* 0x0001e8000c101906 */
.L_x_219:
[----:B------:R-:W-:Y:S05]  /*05d0*/  BSYNC.RECONVERGENT B0 ;  /* 0x0000000000007941 */ /* 0x000fea0003800200 */
.L_x_218:
[----:B------:R-:W-:Y:S04]  /*05e0*/  BSSY.RECONVERGENT B0, `(.L_x_220) ;  /* 0x0000007000007945 */ /* 0x000fe80003800200 */
[----:B------:R-:W-:Y:S05]  /*05f0*/  @P0 BRA `(.L_x_221) ;  /* 0x0000000000140947 */ /* 0x000fea0003800000 */
[----:B------:R-:W2:Y:S02]  /*0600*/  LDG.E.64 R14, desc[UR6][R6.64+-0x8] ;  /* 0xfffff806060e7981 */ /* 0x000ea4000c1e1b00 */
[----:B--2---:R-:W-:-:S14]  /*0610*/  DSETP.GEU.AND P0, PT, R14, R2, PT ;  /* 0x000000020e00722a */ /* 0x004fdc0003f0e000 */
[----:B------:R1:W-:Y:S01]  /*0620*/  @!P0 STG.E desc[UR6][R4.64], R17 ;  /* 0x0000001104008986 */ /* 0x0003e2000c101906 */
[----:B------:R-:W-:Y:S01]  /*0630*/  @!P0 IMAD.MOV.U32 R2, RZ, RZ, R14 ;  /* 0x000000ffff028224 */ /* 0x000fe200078e000e */
[----:B------:R-:W-:-:S07]  /*0640*/  @!P0 MOV R3, R15 ;  /* 0x0000000f00038202 */ /* 0x000fce0000000f00 */
.L_x_221:
[----:B------:R-:W-:Y:S05]  /*0650*/  BSYNC.RECONVERGENT B0 ;  /* 0x0000000000007941 */ /* 0x000fea0003800200 */
.L_x_220:
[----:B------:R-:W-:Y:S04]  /*0660*/  BSSY.RECONVERGENT B0, `(.L_x_222) ;  /* 0x0000008000007945 */ /* 0x000fe80003800200 */
[----:B------:R-:W-:Y:S05]  /*0670*/  @P2 BRA `(.L_x_223) ;  /* 0x0000000000182947 */ /* 0x000fea0003800000 */
[----:B------:R-:W2:Y:S02]  /*0680*/  LDG.E.64 R14, desc[UR6][R6.64] ;  /* 0x00000006060e7981 */ /* 0x000ea4000c1e1b00 */
[----:B--2---:R-:W-:-:S14]  /*0690*/  DSETP.GEU.AND P0, PT, R14, R2, PT ;  /* 0x000000020e00722a */ /* 0x004fdc0003f0e000 */
[----:B0-----:R-:W-:Y:S01]  /*06a0*/  @!P0 VIADD R19, R17, 0x1 ;  /* 0x0000000111138836 */ /* 0x001fe20000000000 */
[----:B------:R-:W-:Y:S01]  /*06b0*/  @!P0 MOV R2, R14 ;  /* 0x0000000e00028202 */ /* 0x000fe20000000f00 */
[----:B------:R-:W-:-:S03]  /*06c0*/  @!P0 IMAD.MOV.U32 R3, RZ, RZ, R15 ;  /* 0x000000ffff038224 */ /* 0x000fc600078e000f */
[----:B------:R2:W-:Y:S04]  /*06d0*/  @!P0 STG.E desc[UR6][R4.64], R19 ;  /* 0x0000001304008986 */ /* 0x0005e8000c101906 */
.L_x_223:
[----:B------:R-:W-:Y:S05]  /*06e0*/  BSYNC.RECONVERGENT B0 ;  /* 0x0000000000007941 */ /* 0x000fea0003800200 */
.L_x_222:
[----:B------:R-:W-:Y:S04]  /*06f0*/  BSSY.RECONVERGENT B0, `(.L_x_224) ;  /* 0x0000008000007945 */ /* 0x000fe80003800200 */
[----:B------:R-:W-:Y:S05]  /*0700*/  @P3 BRA `(.L_x_225) ;  /* 0x0000000000183947 */ /* 0x000fea0003800000 */
[----:B------:R-:W3:Y:S02]  /*0710*/  LDG.E.64 R6, desc[UR6][R6.64+0x8] ;  /* 0x0000080606067981 */ /* 0x000ee4000c1e1b00 */
[----:B---3--:R-:W-:-:S14]  /*0720*/  DSETP.GEU.AND P0, PT, R6, R2, PT ;  /* 0x000000020600722a */ /* 0x008fdc0003f0e000 */
[----:B------:R-:W-:Y:S01]  /*0730*/  @!P0 IADD3 R15, PT, PT, R17, 0x2, RZ ;  /* 0x00000002110f8810 */ /* 0x000fe20007ffe0ff */
[----:B------:R-:W-:Y:S01]  /*0740*/  @!P0 IMAD.MOV.U32 R2, RZ, RZ, R6 ;  /* 0x000000ffff028224 */ /* 0x000fe200078e0006 */
[----:B------:R-:W-:-:S03]  /*0750*/  @!P0 MOV R3, R7 ;  /* 0x0000000700038202 */ /* 0x000fc60000000f00 */
[----:B------:R3:W-:Y:S04]  /*0760*/  @!P0 STG.E desc[UR6][R4.64], R15 ;  /* 0x0000000f04008986 */ /* 0x0007e8000c101906 */
.L_x_225:
[----:B------:R-:W-:Y:S05]  /*0770*/  BSYNC.RECONVERGENT B0 ;  /* 0x0000000000007941 */ /* 0x000fea0003800200 */
.L_x_224:
[----:B-1----:R-:W-:Y:S01]  /*0780*/  VIADD R17, R17, 0x4 ;  /* 0x0000000411117836 */ /* 0x002fe20000000000 */
[----:B------:R-:W-:Y:S01]  /*0790*/  IADD3 R16, PT, PT, R16, 0x4, RZ ;  /* 0x0000000410107810 */ /* 0x000fe20007ffe0ff */
[----:B------:R-:W-:Y:S06]  /*07a0*/  @P4 BRA `(.L_x_226) ;  /* 0xfffffffc00384947 */ /* 0x000fec000383ffff */
[----:B---3--:R-:W-:-:S07]  /*07b0*/  IMAD.MOV.U32 R15, RZ, RZ, R8 ;  /* 0x000000ffff0f7224 */ /* 0x008fce00078e0008 */
.L_x_217:
[----:B------:R-:W-:-:S13]  /*07c0*/  ISETP.NE.AND P0, PT, R10, RZ, PT ;  /* 0x000000ff0a00720c */ /* 0x000fda0003f05270 */
[----:B------:R-:W-:Y:S05]  /*07d0*/  @!P0 BRA `(.L_x_227) ;  /* 0x0000000000988947 */ /* 0x000fea0003800000 */
[----:B------:R-:W1:Y:S01]  /*07e0*/  LDC R14, c[0x0][0x390] ;  /* 0x0000e400ff0e7b82 */ /* 0x000e620000000800 */
[----:B------:R-:W-:Y:S01]  /*07f0*/  IADD3 R17, PT, PT, R12, R15, RZ ;  /* 0x0000000f0c117210 */ /* 0x000fe20007ffe0ff */
[----:B------:R-:W-:Y:S01]  /*0800*/  BSSY.RECONVERGENT B0, `(.L_x_228) ;  /* 0x000000b000007945 */ /* 0x000fe20003800200 */
[----:B------:R-:W-:-:S05]  /*0810*/  ISETP.NE.AND P2, PT, R10, 0x1, PT ;  /* 0x000000010a00780c */ /* 0x000fca0003f45270 */
[----:B------:R-:W3:Y:S01]  /*0820*/  LDC.64 R6, c[0x0][0x380] ;  /* 0x0000e000ff067b82 */ /* 0x000ee20000000a00 */
[C---:B-1----:R-:W-:Y:S01]  /*0830*/  ISETP.GE.AND P0, PT, R17.reuse, R14, PT ;  /* 0x0000000e1100720c */ /* 0x042fe20003f06270 */
[----:B---3--:R-:W-:-:S12]  /*0840*/  IMAD.WIDE R6, R17, 0x8, R6 ;  /* 0x0000000811067825 */ /* 0x008fd800078e0206 */
[----:B------:R-:W-:Y:S05]  /*0850*/  @P0 BRA `(.L_x_229) ;  /* 0x0000000000140947 */ /* 0x000fea0003800000 */
[----:B------:R-:W3:Y:S02]  /*0860*/  LDG.E.64 R12, desc[UR6][R6.64] ;  /* 0x00000006060c7981 */ /* 0x000ee4000c1e1b00 */
[----:B---3--:R-:W-:-:S14]  /*0870*/  DSETP.GEU.AND P0, PT, R12, R2, PT ;  /* 0x000000020c00722a */ /* 0x008fdc0003f0e000 */
[----:B------:R1:W-:Y:S01]  /*0880*/  @!P0 STG.E desc[UR6][R4.64], R15 ;  /* 0x0000000f04008986 */ /* 0x0003e2000c101906 */
[----:B------:R-:W-:Y:S01]  /*0890*/  @!P0 IMAD.MOV.U32 R2, RZ, RZ, R12 ;  /* 0x000000ffff028224 */ /* 0x000fe200078e000c */
[----:B------:R-:W-:-:S07]  /*08a0*/  @!P0 MOV R3, R13 ;  /* 0x0000000d00038202 */ /* 0x000fce0000000f00 */
.L_x_229:
[----:B------:R-:W-:Y:S05]  /*08b0*/  BSYNC.RECONVERGENT B0 ;  /* 0x0000000000007941 */ /* 0x000fea0003800200 */
.L_x_228:
[----:B------:R-:W-:Y:S04]  /*08c0*/  BSSY.RECONVERGENT B0, `(.L_x_227) ;  /* 0x0000017000007945 */ /* 0x000fe80003800200 */
[----:B------:R-:W-:Y:S05]  /*08d0*/  @!P2 BRA `(.L_x_230) ;  /* 0x000000000054a947 */ /* 0x000fea0003800000 */
[C---:B------:R-:W-:Y:S01]  /*08e0*/  IADD3 R12, PT, PT, R17.reuse, 0x1, RZ ;  /* 0x00000001110c7810 */ /* 0x040fe20007ffe0ff */
[----:B------:R-:W-:Y:S01]  /*08f0*/  VIADD R13, R17, 0x2 ;  /* 0x00000002110d7836 */ /* 0x000fe20000000000 */
[----:B------:R-:W-:Y:S02]  /*0900*/  BSSY.RECONVERGENT B1, `(.L_x_231) ;  /* 0x000000b000017945 */ /* 0x000fe40003800200 */
[-C--:B------:R-:W-:Y:S02]  /*0910*/  ISETP.GE.AND P2, PT, R12, R14.reuse, PT ;  /* 0x0000000e0c00720c */ /* 0x080fe40003f46270 */
[----:B------:R-:W-:-:S04]  /*0920*/  ISETP.GE.AND P0, PT, R13, R14, PT ;  /* 0x0000000e0d00720c */ /* 0x000fc80003f06270 */
[----:B------:R-:W-:-:S07]  /*0930*/  ISETP.EQ.OR P0, PT, R10, 0x2, P0 ;  /* 0x000000020a00780c */ /* 0x000fce0000702670 */
[----:B------:R-:W-:Y:S06]  /*0940*/  @P2 BRA `(.L_x_232) ;  /* 0x0000000000182947 */ /* 0x000fec0003800000 */
[----:B------:R-:W3:Y:S02]  /*0950*/  LDG.E.64 R12, desc[UR6][R6.64+0x8] ;  /* 0x00000806060c7981 */ /* 0x000ee4000c1e1b00 */
[----:B---3--:R-:W-:-:S14]  /*0960*/  DSETP.GEU.AND P2, PT, R12, R2, PT ;  /* 0x000000020c00722a */ /* 0x008fdc0003f4e000 */
[----:B------:R-:W-:Y:S01]  /*0970*/  @!P2 VIADD R17, R15, 0x1 ;  /* 0x000000010f11a836 */ /* 0x000fe20000000000 */
[----:B------:R-:W-:Y:S01]  /*0980*/  @!P2 MOV R2, R12 ;  /* 0x0000000c0002a202 */ /* 0x000fe20000000f00 */
[----:B------:R-:W-:-:S03]  /*0990*/  @!P2 IMAD.MOV.U32 R3, RZ, RZ, R13 ;  /* 0x000000ffff03a224 */ /* 0x000fc600078e000d */
[----:B------:R3:W-:Y:S04]  /*09a0*/  @!P2 STG.E desc[UR6][R4.64], R17 ;  /* 0x000000110400a986 */ /* 0x0007e8000c101906 */
.L_x_232:
[----:B------:R-:W-:Y:S05]  /*09b0*/  BSYNC.RECONVERGENT B1 ;  /* 0x0000000000017941 */ /* 0x000fea0003800200 */
.L_x_231:
[----:B------:R-:W-:Y:S05]  /*09c0*/  @P0 BRA `(.L_x_230) ;  /* 0x0000000000180947 */ /* 0x000fea0003800000 */
[----:B------:R-:W4:Y:S02]  /*09d0*/  LDG.E.64 R6, desc[UR6][R6.64+0x10] ;  /* 0x0000100606067981 */ /* 0x000f24000c1e1b00 */
[----:B----4-:R-:W-:-:S14]  /*09e0*/  DSETP.GEU.AND P0, PT, R6, R2, PT ;  /* 0x000000020600722a */ /* 0x010fdc0003f0e000 */
[----:B------:R-:W-:Y:S01]  /*09f0*/  @!P0 IADD3 R13, PT, PT, R15, 0x2, RZ ;  /* 0x000000020f0d8810 */ /* 0x000fe20007ffe0ff */
[----:B------:R-:W-:Y:S01]  /*0a00*/  @!P0 IMAD.MOV.U32 R2, RZ, RZ, R6 ;  /* 0x000000ffff028224 */ /* 0x000fe200078e0006 */
[----:B------:R-:W-:-:S03]  /*0a10*/  @!P0 MOV R3, R7 ;  /* 0x0000000700038202 */ /* 0x000fc60000000f00 */
[----:B------:R4:W-:Y:S04]  /*0a20*/  @!P0 STG.E desc[UR6][R4.64], R13 ;  /* 0x0000000d04008986 */ /* 0x0009e8000c101906 */
.L_x_230:
[----:B------:R-:W-:Y:S05]  /*0a30*/  BSYNC.RECONVERGENT B0 ;  /* 0x0000000000007941 */ /* 0x000fea0003800200 */
.L_x_227:
[----:B------:R-:W-:Y:S05]  /*0a40*/  @!P1 BRA `(.L_x_233) ;  /* 0xfffffff8005c9947 */ /* 0x000fea000383ffff */
[----:B------:R-:W-:Y:S05]  /*0a50*/  EXIT ;  /* 0x000000000000794d */ /* 0x000fea0003800000 */
.L_x_234:
        /* <DEDUP_REMOVED lines=10> */
.L_x_277:


//--------------------- .text._Z11sqrt_kernelPdi  --------------------------
	.section	.text._Z11sqrt_kernelPdi,"ax",@progbits
	.align	128
        .global         _Z11sqrt_kernelPdi
        .type           _Z11sqrt_kernelPdi,@function
        .size           _Z11sqrt_kernelPdi,(.L_x_269 - _Z11sqrt_kernelPdi)
        .other          _Z11sqrt_kernelPdi,@"STO_CUDA_ENTRY STV_DEFAULT"
_Z11sqrt_kernelPdi:
.text._Z11sqrt_kernelPdi:
[----:B------:R-:W-:Y:S01]  /*0000*/  LDC R1, c[0x0][0x37c] ;  /* 0x0000df00ff017b82 */ /* 0x000fe20000000800 */
[----:B------:R-:W0:Y:S07]  /*0010*/  LDCU UR4, c[0x0][0x370] ;  /* 0x00006e00ff0477ac */ /* 0x000e2e0008000800 */
[----:B------:R-:W1:Y:S01]  /*0020*/  LDC R6, c[0x0][0x388] ;  /* 0x0000e200ff067b82 */ /* 0x000e620000000800 */
[----:B------:R-:W2:Y:S01]  /*0030*/  S2R R17, SR_CTAID.X ;  /* 0x0000000000117919 */ /* 0x000ea20000002500 */
[----:B------:R-:W3:Y:S01]  /*0040*/  LDCU UR5, c[0x0][0x360] ;  /* 0x00006c00ff0577ac */ /* 0x000ee20008000800 */
[----:B0-----:R-:W0:Y:S01]  /*0050*/  I2F.U32.RP R0, UR4 ;  /* 0x0000000400007d06 */ /* 0x001e220008209000 */
[----:B------:R-:W-:-:S07]  /*0060*/  ISETP.NE.U32.AND P2, PT, RZ, UR4, PT ;  /* 0x00000004ff007c0c */ /* 0x000fce000bf45070 */
[----:B---3--:R-:W3:Y:S08]  /*0070*/  I2F.U32.RP R4, UR5 ;  /* 0x0000000500047d06 */ /* 0x008ef00008209000 */
[----:B0-----:R-:W0:Y:S08]  /*0080*/  MUFU.RCP R0, R0 ;  /* 0x0000000000007308 */ /* 0x001e300000001000 */
[----:B---3--:R-:W-:Y:S01]  /*0090*/  MUFU.RCP R4, R4 ;  /* 0x0000000400047308 */ /* 0x008fe20000001000 */
[----:B0-----:R-:W-:-:S07]  /*00a0*/  VIADD R2, R0, 0xffffffe ;  /* 0x0ffffffe00027836 */ /* 0x001fce0000000000 */
[----:B------:R0:W3:Y:S02]  /*00b0*/  F2I.FTZ.U32.TRUNC.NTZ R3, R2 ;  /* 0x0000000200037305 */ /* 0x0000e4000021f000 */
[----:B0-----:R-:W-:Y:S02]  /*00c0*/  HFMA2 R2, -RZ, RZ, 0, 0 ;  /* 0x00000000ff027431 */ /* 0x001fe400000001ff */
[----:B---3--:R-:W-:-:S04]  /*00d0*/  IMAD.MOV R5, RZ, RZ, -R3 ;  /* 0x000000ffff057224 */ /* 0x008fc800078e0a03 */
        /* <DEDUP_REMOVED lines=15> */
[----:B------:R-:W2:Y:S02]  /*01d0*/  S2R R2, SR_TID.X ;  /* 0x0000000000027919 */ /* 0x000ea40000002100 */
[----:B------:R-:W-:Y:S02]  /*01e0*/  @P1 IADD3 R0, PT, PT, R0, 0x1, RZ ;  /* 0x0000000100001810 */ /* 0x000fe40007ffe0ff */
[----:B------:R-:W-:Y:S02]  /*01f0*/  @!P2 LOP3.LUT R0, RZ, UR4, RZ, 0x33, !PT ;  /* 0x00000004ff00ac12 */ /* 0x000fe4000f8e33ff */
[----:B------:R-:W-:-:S03]  /*0200*/  ISETP.NE.U32.AND P2, PT, RZ, UR5, PT ;  /* 0x00000005ff007c0c */ /* 0x000fc6000bf45070 */
[----:B------:R-:W-:-:S04]  /*0210*/  IMAD.HI.U32 R14, R5, R0, RZ ;  /* 0x00000000050e7227 */ /* 0x000fc800078e00ff */
[----:B------:R-:W-:-:S04]  /*0220*/  IMAD.MOV R3, RZ, RZ, -R14 ;  /* 0x000000ffff037224 */ /* 0x000fc800078e0a0e */
[----:B------:R-:W-:-:S05]  /*0230*/  IMAD R0, R3, UR5, R0 ;  /* 0x0000000503007c24 */ /* 0x000fca000f8e0200 */
[----:B------:R-:W-:Y:S01]  /*0240*/  ISETP.GE.U32.AND P0, PT, R0, UR5, PT ;  /* 0x0000000500007c0c */ /* 0x000fe2000bf06070 */
[----:B--2---:R-:W-:-:S12]  /*0250*/  IMAD R17, R17, UR5, R2 ;  /* 0x0000000511117c24 */ /* 0x004fd8000f8e0202 */
[----:B------:R-:W-:Y:S01]  /*0260*/  @P0 IADD3 R0, PT, PT, R0, -UR5, RZ ;  /* 0x8000000500000c10 */ /* 0x000fe2000fffe0ff */
[----:B------:R-:W-:-:S03]  /*0270*/  @P0 VIADD R14, R14, 0x1 ;  /* 0x000000010e0e0836 */ /* 0x000fc60000000000 */
[----:B------:R-:W-:-:S13]  /*0280*/  ISETP.GE.U32.AND P1, PT, R0, UR5, PT ;  /* 0x0000000500007c0c */ /* 0x000fda000bf26070 */
        /* <DEDUP_REMOVED lines=8> */
[----:B------:R-:W-:Y:S01]  /*0310*/  BSSY.RECONVERGENT B0, `(.L_x_235) ;  /* 0x000002a000007945 */ /* 0x000fe20003800200 */
[----:B------:R-:W-:Y:S01]  /*0320*/  IMAD.MOV.U32 R15, RZ, RZ, R17 ;  /* 0x000000ffff0f7224 */ /* 0x000fe200078e0011 */
[----:B------:R-:W-:-:S04]  /*0330*/  VIADDMNMX R16, R17, 0x1, R14, !PT ;  /* 0x0000000111107846 */ /* 0x000fc8000780010e */
[----:B------:R-:W-:-:S04]  /*0340*/  IADD3 R0, PT, PT, -R17, R16, RZ ;  /* 0x0000001011007210 */ /* 0x000fc80007ffe1ff */
[----:B------:R-:W-:-:S13]  /*0350*/  LOP3.LUT P0, R0, R0, 0x3, RZ, 0xc0, !PT ;  /* 0x0000000300007812 */ /* 0x000fda000780c0ff */
[----:B0-----:R-:W-:Y:S05]  /*0360*/  @!P0 BRA `(.L_x_236) ;  /* 0x0000000000908947 */ /* 0x001fea0003800000 */
[----:B------:R-:W0:Y:S01]  /*0370*/  LDC.64 R8, c[0x0][0x380] ;  /* 0x0000e000ff087b82 */ /* 0x000e220000000a00 */
[----:B------:R-:W-:Y:S01]  /*0380*/  IMAD.MOV R18, RZ, RZ, -R0 ;  /* 0x000000ffff127224 */ /* 0x000fe200078e0a00 */
[----:B------:R-:W-:-:S07]  /*0390*/  MOV R15, R17 ;  /* 0x00000011000f7202 */ /* 0x000fce0000000f00 */
.L_x_239:
[----:B01----:R-:W-:-:S05]  /*03a0*/  IMAD.WIDE R6, R15, 0x8, R8 ;  /* 0x000000080f067825 */ /* 0x003fca00078e0208 */
[----:B------:R-:W2:Y:S01]  /*03b0*/  LDG.E.64 R20, desc[UR6][R6.64] ;  /* 0x0000000606147981 */ /* 0x000ea2000c1e1b00 */
[----:B------:R-:W-:Y:S01]  /*03c0*/  IMAD.MOV.U32 R10, RZ, RZ, 0x0 ;  /* 0x00000000ff0a7424 */ /* 0x000fe200078e00ff */
[----:B------:R-:W-:Y:S01]  /*03d0*/  MOV R11, 0x3fd80000 ;  /* 0x3fd80000000b7802 */ /* 0x000fe20000000f00 */
[----:B------:R-:W-:Y:S01]  /*03e0*/  VIADD R18, R18, 0x1 ;  /* 0x0000000112127836 */ /* 0x000fe20000000000 */
[----:B------:R-:W-:Y:S04]  /*03f0*/  BSSY.RECONVERGENT B1, `(.L_x_237) ;  /* 0x0000018000017945 */ /* 0x000fe80003800200 */
[----:B------:R-:W-:Y:S01]  /*0400*/  ISETP.NE.AND P0, PT, R18, RZ, PT ;  /* 0x000000ff1200720c */ /* 0x000fe20003f05270 */
[----:B--2---:R-:W0:Y:S01]  /*0410*/  MUFU.RSQ64H R5, R21 ;  /* 0x0000001500057308 */ /* 0x004e220000001c00 */
[----:B------:R-:W-:-:S05]  /*0420*/  VIADD R4, R21, 0xfcb00000 ;  /* 0xfcb0000015047836 */ /* 0x000fca0000000000 */
[----:B------:R-:W-:Y:S01]  /*0430*/  ISETP.GE.U32.AND P1, PT, R4, 0x7ca00000, PT ;  /* 0x7ca000000400780c */ /* 0x000fe20003f26070 */
[----:B0-----:R-:W-:-:S08]  /*0440*/  DMUL R2, R4, R4 ;  /* 0x0000000404027228 */ /* 0x001fd00000000000 */
[----:B------:R-:W-:-:S08]  /*0450*/  DFMA R2, R20, -R2, 1 ;  /* 0x3ff000001402742b */ /* 0x000fd00000000802 */
[----:B------:R-:W-:Y:S02]  /*0460*/  DFMA R10, R2, R10, 0.5 ;  /* 0x3fe00000020a742b */ /* 0x000fe4000000000a */
[----:B------:R-:W-:-:S08]  /*0470*/  DMUL R2, R4, R2 ;  /* 0x0000000204027228 */ /* 0x000fd00000000000 */
[----:B------:R-:W-:-:S08]  /*0480*/  DFMA R24, R10, R2, R4 ;  /* 0x000000020a18722b */ /* 0x000fd00000000004 */
[----:B------:R-:W-:Y:S02]  /*0490*/  DMUL R10, R20, R24 ;  /* 0x00000018140a7228 */ /* 0x000fe40000000000 */
[----:B------:R-:W-:Y:S01]  /*04a0*/  VIADD R3, R25, 0xfff00000 ;  /* 0xfff0000019037836 */ /* 0x000fe20000000000 */
[----:B------:R-:W-:-:S05]  /*04b0*/  MOV R2, R24 ;  /* 0x0000001800027202 */ /* 0x000fca0000000f00 */
[----:B------:R-:W-:-:S08]  /*04c0*/  DFMA R12, R10, -R10, R20 ;  /* 0x8000000a0a0c722b */ /* 0x000fd00000000014 */
[----:B------:R-:W-:Y:S01]  /*04d0*/  DFMA R22, R12, R2, R10 ;  /* 0x000000020c16722b */ /* 0x000fe2000000000a */
[----:B------:R-:W-:Y:S10]  /*04e0*/  @!P1 BRA `(.L_x_238) ;  /* 0x0000000000209947 */ /* 0x000ff40003800000 */
[----:B------:R-:W-:Y:S01]  /*04f0*/  IMAD.MOV.U32 R2, RZ, RZ, R20 ;  /* 0x000000ffff027224 */ /* 0x000fe200078e0014 */
[----:B------:R-:W-:Y:S01]  /*0500*/  MOV R5, R21 ;  /* 0x0000001500057202 */ /* 0x000fe20000000f00 */
[----:B------:R-:W-:Y:S01]  /*0510*/  IMAD.MOV.U32 R0, RZ, RZ, R24 ;  /* 0x000000ffff007224 */ /* 0x000fe200078e0018 */
[----:B------:R-:W-:Y:S01]  /*0520*/  MOV R20, 0x550 ;  /* 0x0000055000147802 */ /* 0x000fe20000000f00 */
[----:B------:R-:W-:-:S07]  /*0530*/  IMAD.MOV.U32 R19, RZ, RZ, R3 ;  /* 0x000000ffff137224 */ /* 0x000fce00078e0003 */
[----:B------:R-:W-:Y:S05]  /*0540*/  CALL.REL.NOINC `($__internal_1_$__cuda_sm20_dsqrt_rn_f64_mediumpath_v1) ;  /* 0x0000000800107944 */ /* 0x000fea0003c00000 */
[----:B------:R-:W-:Y:S01]  /*0550*/  IMAD.MOV.U32 R22, RZ, RZ, R12 ;  /* 0x000000ffff167224 */ /* 0x000fe200078e000c */
[----:B------:R-:W-:-:S07]  /*0560*/  MOV R23, R13 ;  /* 0x0000000d00177202 */ /* 0x000fce0000000f00 */
.L_x_238:
[----:B------:R-:W-:Y:S05]  /*0570*/  BSYNC.RECONVERGENT B1 ;  /* 0x0000000000017941 */ /* 0x000fea0003800200 */
.L_x_237:
[----:B------:R1:W-:Y:S01]  /*0580*/  STG.E.64 desc[UR6][R6.64], R22 ;  /* 0x0000001606007986 */ /* 0x0003e2000c101b06 */
[----:B------:R-:W-:Y:S01]  /*0590*/  VIADD R15, R15, 0x1 ;  /* 0x000000010f0f7836 */ /* 0x000fe20000000000 */
[----:B------:R-:W-:Y:S06]  /*05a0*/  @P0 BRA `(.L_x_239) ;  /* 0xfffffffc007c0947 */ /* 0x000fec000383ffff */
.L_x_236:
[----:B------:R-:W-:Y:S05]  /*05b0*/  BSYNC.RECONVERGENT B0 ;  /* 0x0000000000007941 */ /* 0x000fea0003800200 */
.L_x_235:
[----:B------:R-:W-:-:S05]  /*05c0*/  IMAD.IADD R16, R17, 0x1, -R16 ;  /* 0x0000000111107824 */ /* 0x000fca00078e0a10 */
[----:B------:R-:W-:-:S13]  /*05d0*/  ISETP.GT.U32.AND P0, PT, R16, -0x4, PT ;  /* 0xfffffffc1000780c */ /* 0x000fda0003f04070 */
[----:B------:R-:W-:Y:S05]  /*05e0*/  @P0 EXIT ;  /* 0x000000000000094d */ /* 0x000fea0003800000 */
[----:B------:R-:W0:Y:S02]  /*05f0*/  LDCU.64 UR4, c[0x0][0x380] ;  /* 0x00007000ff0477ac */ /* 0x000e240008000a00 */
[----:B0-----:R-:W-:-:S04]  /*0600*/  UIADD3 UR4, UP0, UPT, UR4, 0x10, URZ ;  /* 0x0000001004047890 */ /* 0x001fc8000ff1e0ff */
[----:B------:R-:W-:-:S12]  /*0610*/  UIADD3.X UR5, UPT, UPT, URZ, UR5, URZ, UP0, !UPT ;  /* 0x00000005ff057290 */ /* 0x000fd800087fe4ff */
.L_x_248:
[----:B01----:R-:W-:Y:S01]  /*0620*/  MOV R6, UR4 ;  /* 0x0000000400067c02 */ /* 0x003fe20008000f00 */
[----:B------:R-:W-:-:S04]  /*0630*/  IMAD.U32 R7, RZ, RZ, UR5 ;  /* 0x00000005ff077e24 */ /* 0x000fc8000f8e00ff */
[----:B------:R-:W-:-:S05]  /*0640*/  IMAD.WIDE R6, R15, 0x8, R6 ;  /* 0x000000080f067825 */ /* 0x000fca00078e0206 */
[----:B------:R-:W2:Y:S01]  /*0650*/  LDG.E.64 R8, desc[UR6][R6.64+-0x10] ;  /* 0xfffff00606087981 */ /* 0x000ea2000c1e1b00 */
[----:B------:R-:W-:Y:S01]  /*0660*/  MOV R10, 0x0 ;  /* 0x00000000000a7802 */ /* 0x000fe20000000f00 */
[----:B------:R-:W-:Y:S01]  /*0670*/  IMAD.MOV.U32 R11, RZ, RZ, 0x3fd80000 ;  /* 0x3fd80000ff0b7424 */ /* 0x000fe200078e00ff */
[----:B------:R-:W-:Y:S01]  /*0680*/  BSSY.RECONVERGENT B0, `(.L_x_240) ;  /* 0x0000019000007945 */ /* 0x000fe20003800200 */
[----:B------:R-:W-:-:S05]  /*0690*/  VIADD R15, R15, 0x4 ;  /* 0x000000040f0f7836 */ /* 0x000fca0000000000 */
[----:B------:R-:W-:Y:S01]  /*06a0*/  ISETP.GE.AND P0, PT, R15, R14, PT ;  /* 0x0000000e0f00720c */ /* 0x000fe20003f06270 */
        /* <DEDUP_REMOVED lines=9> */
[----:B------:R-:W-:Y:S01]  /*0740*/  IADD3 R3, PT, PT, R17, -0x100000, RZ ;  /* 0xfff0000011037810 */ /* 0x000fe20007ffe0ff */
[----:B------:R-:W-:-:S05]  /*0750*/  IMAD.MOV.U32 R2, RZ, RZ, R16 ;  /* 0x000000ffff027224 */ /* 0x000fca00078e0010 */
[----:B------:R-:W-:-:S08]  /*0760*/  DFMA R18, R10, -R10, R8 ;  /* 0x8000000a0a12722b */ /* 0x000fd00000000008 */
[----:B------:R-:W-:Y:S01]  /*0770*/  DFMA R12, R18, R2, R10 ;  /* 0x00000002120c722b */ /* 0x000fe2000000000a */
[----:B------:R-:W-:Y:S10]  /*0780*/  @!P1 BRA `(.L_x_241) ;  /* 0x0000000000209947 */ /* 0x000ff40003800000 */
[----:B------:R-:W-:Y:S01]  /*0790*/  MOV R13, R19 ;  /* 0x00000013000d7202 */ /* 0x000fe20000000f00 */
[----:B------:R-:W-:Y:S01]  /*07a0*/  IMAD.MOV.U32 R0, RZ, RZ, R16 ;  /* 0x000000ffff007224 */ /* 0x000fe200078e0010 */
[----:B------:R-:W-:Y:S01]  /*07b0*/  MOV R2, R8 ;  /* 0x0000000800027202 */ /* 0x000fe20000000f00 */
[----:B------:R-:W-:Y:S01]  /*07c0*/  IMAD.MOV.U32 R5, RZ, RZ, R9 ;  /* 0x000000ffff057224 */ /* 0x000fe200078e0009 */
[----:B------:R-:W-:Y:S01]  /*07d0*/  MOV R20, 0x810 ;  /* 0x0000081000147802 */ /* 0x000fe20000000f00 */
[----:B------:R-:W-:Y:S02]  /*07e0*/  IMAD.MOV.U32 R12, RZ, RZ, R18 ;  /* 0x000000ffff0c7224 */ /* 0x000fe400078e0012 */
[----:B------:R-:W-:-:S07]  /*07f0*/  IMAD.MOV.U32 R19, RZ, RZ, R3 ;  /* 0x000000ffff137224 */ /* 0x000fce00078e0003 */
[----:B------:R-:W-:Y:S05]  /*0800*/  CALL.REL.NOINC `($__internal_1_$__cuda_sm20_dsqrt_rn_f64_mediumpath_v1) ;  /* 0x0000000400607944 */ /* 0x000fea0003c00000 */
.L_x_241:
[----:B------:R-:W-:Y:S05]  /*0810*/  BSYNC.RECONVERGENT B0 ;  /* 0x0000000000007941 */ /* 0x000fea0003800200 */
.L_x_240:
[----:B------:R-:W2:Y:S01]  /*0820*/  LDG.E.64 R8, desc[UR6][R6.64+-0x8] ;  /* 0xfffff80606087981 */ /* 0x000ea2000c1e1b00 */
[----:B------:R-:W-:Y:S01]  /*0830*/  MOV R10, 0x0 ;  /* 0x00000000000a7802 */ /* 0x000fe20000000f00 */
[----:B------:R-:W-:Y:S01]  /*0840*/  IMAD.MOV.U32 R11, RZ, RZ, 0x3fd80000 ;  /* 0x3fd80000ff0b7424 */ /* 0x000fe200078e00ff */
[----:B------:R-:W-:Y:S01]  /*0850*/  BSSY.RECONVERGENT B0, `(.L_x_242) ;  /* 0x0000018000007945 */ /* 0x000fe20003800200 */
[----:B------:R0:W-:Y:S01]  /*0860*/  STG.E.64 desc[UR6][R6.64+-0x10], R12 ;  /* 0xfffff00c06007986 */ /* 0x0001e2000c101b06 */
[----:B--2---:R-:W1:Y:S01]  /*0870*/  MUFU.RSQ64H R5, R9 ;  /* 0x0000000900057308 */ /* 0x004e620000001c00 */
[----:B------:R-:W-:-:S05]  /*0880*/  VIADD R4, R9, 0xfcb00000 ;  /* 0xfcb0000009047836 */ /* 0x000fca0000000000 */
[----:B------:R-:W-:Y:S01]  /*0890*/  ISETP.GE.U32.AND P1, PT, R4, 0x7ca00000, PT ;  /* 0x7ca000000400780c */ /* 0x000fe20003f26070 */
[----:B-1----:R-:W-:-:S08]  /*08a0*/  DMUL R2, R4, R4 ;  /* 0x0000000404027228 */ /* 0x002fd00000000000 */
[----:B------:R-:W-:-:S08]  /*08b0*/  DFMA R2, R8, -R2, 1 ;  /* 0x3ff000000802742b */ /* 0x000fd00000000802 */
[----:B------:R-:W-:Y:S02]  /*08c0*/  DFMA R10, R2, R10, 0.5 ;  /* 0x3fe00000020a742b */ /* 0x000fe4000000000a */
[----:B------:R-:W-:-:S08]  /*08d0*/  DMUL R2, R4, R2 ;  /* 0x0000000204027228 */ /* 0x000fd00000000000 */
[----:B------:R-:W-:-:S08]  /*08e0*/  DFMA R18, R10, R2, R4 ;  /* 0x000000020a12722b */ /* 0x000fd00000000004 */
[----:B------:R-:W-:Y:S02]  /*08f0*/  DMUL R10, R8, R18 ;  /* 0x00000012080a7228 */ /* 0x000fe40000000000 */
[----:B------:R-:W-:Y:S01]  /*0900*/  VIADD R3, R19, 0xfff00000 ;  /* 0xfff0000013037836 */ /* 0x000fe20000000000 */
[----:B------:R-:W-:-:S05]  /*0910*/  MOV R2, R18 ;  /* 0x0000001200027202 */ /* 0x000fca0000000f00 */
[----:B0-----:R-:W-:-:S08]  /*0920*/  DFMA R12, R10, -R10, R8 ;  /* 0x8000000a0a0c722b */ /* 0x001fd00000000008 */
[----:B------:R-:W-:Y:S01]  /*0930*/  DFMA R16, R12, R2, R10 ;  /* 0x000000020c10722b */ /* 0x000fe2000000000a */
[----:B------:R-:W-:Y:S10]  /*0940*/  @!P1 BRA `(.L_x_243) ;  /* 0x0000000000209947 */ /* 0x000ff40003800000 */
[----:B------:R-:W-:Y:S01]  /*0950*/  IMAD.MOV.U32 R0, RZ, RZ, R18 ;  /* 0x000000ffff007224 */ /* 0x000fe200078e0012 */
[----:B------:R-:W-:Y:S01]  /*0960*/  MOV R2, R8 ;  /* 0x0000000800027202 */ /* 0x000fe20000000f00 */
[----:B------:R-:W-:Y:S01]  /*0970*/  IMAD.MOV.U32 R5, RZ, RZ, R9 ;  /* 0x000000ffff057224 */ /* 0x000fe200078e0009 */
[----:B------:R-:W-:Y:S02]  /*0980*/  MOV R19, R3 ;  /* 0x0000000300137202 */ /* 0x000fe40000000f00 */
[----:B------:R-:W-:-:S07]  /*0990*/  MOV R20, 0x9b0 ;  /* 0x000009b000147802 */ /* 0x000fce0000000f00 */
[----:B------:R-:W-:Y:S05]  /*09a0*/  CALL.REL.NOINC `($__internal_1_$__cuda_sm20_dsqrt_rn_f64_mediumpath_v1) ;  /* 0x0000000000f87944 */ /* 0x000fea0003c00000 */
[----:B------:R-:W-:Y:S01]  /*09b0*/  IMAD.MOV.U32 R16, RZ, RZ, R12 ;  /* 0x000000ffff107224 */ /* 0x000fe200078e000c */
[----:B------:R-:W-:-:S07]  /*09c0*/  MOV R17, R13 ;  /* 0x0000000d00117202 */ /* 0x000fce0000000f00 */
.L_x_243:
[----:B------:R-:W-:Y:S05]  /*09d0*/  BSYNC.RECONVERGENT B0 ;  /* 0x0000000000007941 */ /* 0x000fea0003800200 */
.L_x_242:
        /* <DEDUP_REMOVED lines=18> */
[----:B0-----:R-:W-:Y:S10]  /*0b00*/  @!P1 BRA `(.L_x_245) ;  /* 0x0000000000209947 */ /* 0x001ff40003800000 */
[----:B------:R-:W-:Y:S01]  /*0b10*/  IMAD.MOV.U32 R12, RZ, RZ, R20 ;  /* 0x000000ffff0c7224 */ /* 0x000fe200078e0014 */
[----:B------:R-:W-:Y:S01]  /*0b20*/  MOV R0, R18 ;  /* 0x0000001200007202 */ /* 0x000fe20000000f00 */
[----:B------:R-:W-:Y:S01]  /*0b30*/  IMAD.MOV.U32 R2, RZ, RZ, R8 ;  /* 0x000000ffff027224 */ /* 0x000fe200078e0008 */
[----:B------:R-:W-:Y:S01]  /*0b40*/  MOV R5, R9 ;  /* 0x0000000900057202 */ /* 0x000fe20000000f00 */
[----:B------:R-:W-:Y:S01]  /*0b50*/  IMAD.MOV.U32 R19, RZ, RZ, R3 ;  /* 0x000000ffff137224 */ /* 0x000fe200078e0003 */
[----:B------:R-:W-:Y:S02]  /*0b60*/  MOV R13, R21 ;  /* 0x00000015000d7202 */ /* 0x000fe40000000f00 */
[----:B------:R-:W-:-:S07]  /*0b70*/  MOV R20, 0xb90 ;  /* 0x00000b9000147802 */ /* 0x000fce0000000f00 */
[----:B------:R-:W-:Y:S05]  /*0b80*/  CALL.REL.NOINC `($__internal_1_$__cuda_sm20_dsqrt_rn_f64_mediumpath_v1) ;  /* 0x0000000000807944 */ /* 0x000fea0003c00000 */
.L_x_245:
[----:B------:R-:W-:Y:S05]  /*0b90*/  BSYNC.RECONVERGENT B0 ;  /* 0x0000000000007941 */ /* 0x000fea0003800200 */
.L_x_244:
[----:B------:R-:W2:Y:S01]  /*0ba0*/  LDG.E.64 R8, desc[UR6][R6.64+0x8] ;  /* 0x0000080606087981 */ /* 0x000ea2000c1e1b00 */
[----:B------:R-:W-:Y:S01]  /*0bb0*/  IMAD.MOV.U32 R10, RZ, RZ, 0x0 ;  /* 0x00000000ff0a7424 */ /* 0x000fe200078e00ff */
[----:B------:R-:W-:Y:S01]  /*0bc0*/  MOV R11, 0x3fd80000 ;  /* 0x3fd80000000b7802 */ /* 0x000fe20000000f00 */
[----:B------:R-:W-:Y:S01]  /*0bd0*/  BSSY.RECONVERGENT B0, `(.L_x_246) ;  /* 0x0000018000007945 */ /* 0x000fe20003800200 */
[----:B------:R0:W-:Y:S01]  /*0be0*/  STG.E.64 desc[UR6][R6.64], R12 ;  /* 0x0000000c06007986 */ /* 0x0001e2000c101b06 */
[----:B--2---:R-:W1:Y:S01]  /*0bf0*/  MUFU.RSQ64H R5, R9 ;  /* 0x0000000900057308 */ /* 0x004e620000001c00 */
[----:B------:R-:W-:-:S04]  /*0c00*/  IADD3 R4, PT, PT, R9, -0x3500000, RZ ;  /* 0xfcb0000009047810 */ /* 0x000fc80007ffe0ff */
[----:B------:R-:W-:Y:S02]  /*0c10*/  ISETP.GE.U32.AND P1, PT, R4, 0x7ca00000, PT ;  /* 0x7ca000000400780c */ /* 0x000fe40003f26070 */
        /* <DEDUP_REMOVED lines=19> */
.L_x_247:
[----:B------:R-:W-:Y:S05]  /*0d50*/  BSYNC.RECONVERGENT B0 ;  /* 0x0000000000007941 */ /* 0x000fea0003800200 */
.L_x_246:
[----:B------:R0:W-:Y:S01]  /*0d60*/  STG.E.64 desc[UR6][R6.64+0x8], R16 ;  /* 0x0000081006007986 */ /* 0x0001e2000c101b06 */
[----:B------:R-:W-:Y:S05]  /*0d70*/  @!P0 BRA `(.L_x_248) ;  /* 0xfffffff800288947 */ /* 0x000fea000383ffff */
[----:B------:R-:W-:Y:S05]  /*0d80*/  EXIT ;  /* 0x000000000000794d */ /* 0x000fea0003800000 */
        .weak           $__internal_1_$__cuda_sm20_dsqrt_rn_f64_mediumpath_v1
        .type           $__internal_1_$__cuda_sm20_dsqrt_rn_f64_mediumpath_v1,@function
        .size           $__internal_1_$__cuda_sm20_dsqrt_rn_f64_mediumpath_v1,(.L_x_269 - $__internal_1_$__cuda_sm20_dsqrt_rn_f64_mediumpath_v1)
$__internal_1_$__cuda_sm20_dsqrt_rn_f64_mediumpath_v1:
[----:B------:R-:W-:Y:S01]  /*0d90*/  ISETP.GE.U32.AND P1, PT, R4, -0x3400000, PT ;  /* 0xfcc000000400780c */ /* 0x000fe20003f26070 */
[----:B------:R-:W-:Y:S01]  /*0da0*/  BSSY.RECONVERGENT B2, `(.L_x_249) ;  /* 0x0000026000027945 */ /* 0x000fe20003800200 */
[----:B------:R-:W-:Y:S01]  /*0db0*/  IMAD.MOV.U32 R3, RZ, RZ, R5 ;  /* 0x000000ffff037224 */ /* 0x000fe200078e0005 */
[----:B------:R-:W-:Y:S01]  /*0dc0*/  MOV R4, R0 ;  /* 0x0000000000047202 */ /* 0x000fe20000000f00 */
[----:B------:R-:W-:-:S09]  /*0dd0*/  IMAD.MOV.U32 R5, RZ, RZ, R19 ;  /* 0x000000ffff057224 */ /* 0x000fd200078e0013 */
[----:B------:R-:W-:Y:S05]  /*0de0*/  @!P1 BRA `(.L_x_250) ;  /* 0x0000000000209947 */ /* 0x000fea0003800000 */
[----:B------:R-:W-:-:S10]  /*0df0*/  DFMA.RM R4, R12, R4, R10 ;  /* 0x000000040c04722b */ /* 0x000fd4000000400a */
[----:B------:R-:W-:-:S04]  /*0e00*/  IADD3 R10, P1, PT, R4, 0x1, RZ ;  /* 0x00000001040a7810 */ /* 0x000fc80007f3e0ff */
[----:B------:R-:W-:-:S06]  /*0e10*/  IADD3.X R11, PT, PT, RZ, R5, RZ, P1, !PT ;  /* 0x00000005ff0b7210 */ /* 0x000fcc0000ffe4ff */
[----:B------:R-:W-:-:S08]  /*0e20*/  DFMA.RP R2, -R4, R10, R2 ;  /* 0x0000000a0402722b */ /* 0x000fd00000008102 */
[----:B------:R-:W-:-:S06]  /*0e30*/  DSETP.GT.AND P1, PT, R2, RZ, PT ;  /* 0x000000ff0200722a */ /* 0x000fcc0003f24000 */
[----:B------:R-:W-:Y:S02]  /*0e40*/  FSEL R4, R10, R4, P1 ;  /* 0x000000040a047208 */ /* 0x000fe40000800000 */
[----:B------:R-:W-:Y:S01]  /*0e50*/  FSEL R5, R11, R5, P1 ;  /* 0x000000050b057208 */ /* 0x000fe20000800000 */
[----:B------:R-:W-:Y:S06]  /*0e60*/  BRA `(.L_x_251) ;  /* 0x0000000000647947 */ /* 0x000fec0003800000 */
.L_x_250:
[----:B------:R-:W-:-:S14]  /*0e70*/  DSETP.NE.AND P1, PT, R2, RZ, PT ;  /* 0x000000ff0200722a */ /* 0x000fdc0003f25000 */
[----:B------:R-:W-:Y:S05]  /*0e80*/  @!P1 BRA `(.L_x_252) ;  /* 0x0000000000589947 */ /* 0x000fea0003800000 */
[----:B------:R-:W-:-:S13]  /*0e90*/  ISETP.GE.AND P1, PT, R3, RZ, PT ;  /* 0x000000ff0300720c */ /* 0x000fda0003f26270 */
[----:B------:R-:W-:Y:S01]  /*0ea0*/  @!P1 IMAD.MOV.U32 R4, RZ, RZ, 0x0 ;  /* 0x00000000ff049424 */ /* 0x000fe200078e00ff */
[----:B------:R-:W-:Y:S01]  /*0eb0*/  @!P1 MOV R5, 0xfff80000 ;  /* 0xfff8000000059802 */ /* 0x000fe20000000f00 */
[----:B------:R-:W-:Y:S06]  /*0ec0*/  @!P1 BRA `(.L_x_251) ;  /* 0x00000000004c9947 */ /* 0x000fec0003800000 */
[----:B------:R-:W-:-:S13]  /*0ed0*/  ISETP.GT.AND P1, PT, R3, 0x7fefffff, PT ;  /* 0x7fefffff0300780c */ /* 0x000fda0003f24270 */
[----:B------:R-:W-:Y:S05]  /*0ee0*/  @P1 BRA `(.L_x_252) ;  /* 0x0000000000401947 */ /* 0x000fea0003800000 */
[----:B------:R-:W-:Y:S01]  /*0ef0*/  DMUL R2, R2, 8.11296384146066816958e+31 ;  /* 0x4690000002027828 */ /* 0x000fe20000000000 */
[----:B------:R-:W-:Y:S01]  /*0f00*/  IMAD.MOV.U32 R4, RZ, RZ, RZ ;  /* 0x000000ffff047224 */ /* 0x000fe200078e00ff */
[----:B------:R-:W-:Y:S01]  /*0f10*/  MOV R12, 0x0 ;  /* 0x00000000000c7802 */ /* 0x000fe20000000f00 */
[----:B------:R-:W-:-:S03]  /*0f20*/  IMAD.MOV.U32 R13, RZ, RZ, 0x3fd80000 ;  /* 0x3fd80000ff0d7424 */ /* 0x000fc600078e00ff */
[----:B------:R-:W0:Y:S02]  /*0f30*/  MUFU.RSQ64H R5, R3 ;  /* 0x0000000300057308 */ /* 0x000e240000001c00 */
[----:B0-----:R-:W-:-:S08]  /*0f40*/  DMUL R10, R4, R4 ;  /* 0x00000004040a7228 */ /* 0x001fd00000000000 */
[----:B------:R-:W-:-:S08]  /*0f50*/  DFMA R10, R2, -R10, 1 ;  /* 0x3ff00000020a742b */ /* 0x000fd0000000080a */
[----:B------:R-:W-:Y:S02]  /*0f60*/  DFMA R12, R10, R12, 0.5 ;  /* 0x3fe000000a0c742b */ /* 0x000fe4000000000c */
[----:B------:R-:W-:-:S08]  /*0f70*/  DMUL R10, R4, R10 ;  /* 0x0000000a040a7228 */ /* 0x000fd00000000000 */
[----:B------:R-:W-:-:S08]  /*0f80*/  DFMA R10, R12, R10, R4 ;  /* 0x0000000a0c0a722b */ /* 0x000fd00000000004 */
[----:B------:R-:W-:Y:S02]  /*0f90*/  DMUL R4, R2, R10 ;  /* 0x0000000a02047228 */ /* 0x000fe40000000000 */
[----:B------:R-:W-:-:S06]  /*0fa0*/  IADD3 R11, PT, PT, R11, -0x100000, RZ ;  /* 0xfff000000b0b7810 */ /* 0x000fcc0007ffe0ff */
[----:B------:R-:W-:-:S08]  /*0fb0*/  DFMA R12, R4, -R4, R2 ;  /* 0x80000004040c722b */ /* 0x000fd00000000002 */
[----:B------:R-:W-:-:S10]  /*0fc0*/  DFMA R4, R10, R12, R4 ;  /* 0x0000000c0a04722b */ /* 0x000fd40000000004 */
[----:B------:R-:W-:Y:S01]  /*0fd0*/  VIADD R5, R5, 0xfcb00000 ;  /* 0xfcb0000005057836 */ /* 0x000fe20000000000 */
[----:B------:R-:W-:Y:S06]  /*0fe0*/  BRA `(.L_x_251) ;  /* 0x0000000000047947 */ /* 0x000fec0003800000 */
.L_x_252:
[----:B------:R-:W-:-:S11]  /*0ff0*/  DADD R4, R2, R2 ;  /* 0x0000000002047229 */ /* 0x000fd60000000002 */
.L_x_251:
[----:B------:R-:W-:Y:S05]  /*1000*/  BSYNC.RECONVERGENT B2 ;  /* 0x0000000000027941 */ /* 0x000fea0003800200 */
.L_x_249:
[----:B------:R-:W-:Y:S01]  /*1010*/  HFMA2 R21, -RZ, RZ, 0, 0 ;  /* 0x00000000ff157431 */ /* 0x000fe200000001ff */
[----:B------:R-:W-:Y:S01]  /*1020*/  MOV R12, R4 ;  /* 0x00000004000c7202 */ /* 0x000fe20000000f00 */
[----:B------:R-:W-:Y:S02]  /*1030*/  IMAD.MOV.U32 R13, RZ, RZ, R5 ;  /* 0x000000ffff0d7224 */ /* 0x000fe400078e0005 */
[----:B------:R-:W-:Y:S05]  /*1040*/  RET.REL.NODEC R20 `(_Z11sqrt_kernelPdi) ;  /* 0xffffffec14ec7950 */ /* 0x000fea0003c3ffff */
.L_x_253:
        /* <DEDUP_REMOVED lines=11> */
.L_x_269:


//--------------------- .text._Z3dotPdS_iiiiiiS_  --------------------------
	.section	.text._Z3dotPdS_iiiiiiS_,"ax",@progbits
	.align	128
        .global         _Z3dotPdS_iiiiiiS_
        .type           _Z3dotPdS_iiiiiiS_,@function
        .size           _Z3dotPdS_iiiiiiS_,(.L_x_279 - _Z3dotPdS_iiiiiiS_)
        .other          _Z3dotPdS_iiiiiiS_,@"STO_CUDA_ENTRY STV_DEFAULT"
_Z3dotPdS_iiiiiiS_:
.text._Z3dotPdS_iiiiiiS_:
[----:B------:R-:W-:Y:S01]  /*0000*/  LDC R1, c[0x0][0x37c] ;  /* 0x0000df00ff017b82 */ /* 0x000fe20000000800 */
[----:B------:R-:W0:Y:S07]  /*0010*/  LDCU UR4, c[0x0][0x370] ;  /* 0x00006e00ff0477ac */ /* 0x000e2e0008000800 */
[----:B------:R-:W1:Y:S01]  /*0020*/  LDC R4, c[0x0][0x394] ;  /* 0x0000e500ff047b82 */ /* 0x000e620000000800 */
[----:B------:R-:W2:Y:S01]  /*0030*/  S2R R7, SR_CTAID.X ;  /* 0x0000000000077919 */ /* 0x000ea20000002500 */
        /* <DEDUP_REMOVED lines=8> */
[----:B------:R-:W-:-:S06]  /*00c0*/  IMAD.HI.U32 R3, R3, R5, R2 ;  /* 0x0000000503037227 */ /* 0x000fcc00078e0002 */
[----:B-1----:R-:W-:-:S04]  /*00d0*/  IMAD.HI.U32 R6, R3, R4, RZ ;  /* 0x0000000403067227 */ /* 0x002fc800078e00ff */
[----:B------:R-:W-:-:S04]  /*00e0*/  IMAD.MOV R3, RZ, RZ, -R6 ;  /* 0x000000ffff037224 */ /* 0x000fc800078e0a06 */
[----:B------:R-:W-:-:S05]  /*00f0*/  IMAD R0, R3, UR4, R4 ;  /* 0x0000000403007c24 */ /* 0x000fca000f8e0204 */
[----:B------:R-:W-:-:S13]  /*0100*/  ISETP.GE.U32.AND P0, PT, R0, UR4, PT ;  /* 0x0000000400007c0c */ /* 0x000fda000bf06070 */
[----:B------:R-:W-:Y:S01]  /*0110*/  @P0 VIADD R0, R0, -UR4 ;  /* 0x8000000400000c36 */ /* 0x000fe20008000000 */
[----:B------:R-:W-:-:S04]  /*0120*/  @P0 IADD3 R6, PT, PT, R6, 0x1, RZ ;  /* 0x0000000106060810 */ /* 0x000fc80007ffe0ff */
[----:B------:R-:W-:-:S13]  /*0130*/  ISETP.GE.U32.AND P1, PT, R0, UR4, PT ;  /* 0x0000000400007c0c */ /* 0x000fda000bf26070 */
[----:B------:R-:W-:Y:S01]  /*0140*/  @P1 VIADD R6, R6, 0x1 ;  /* 0x0000000106061836 */ /* 0x000fe20000000000 */
[----:B------:R-:W-:-:S05]  /*0150*/  @!P2 LOP3.LUT R6, RZ, UR4, RZ, 0x33, !PT ;  /* 0x00000004ff06ac12 */ /* 0x000fca000f8e33ff */
[----:B--2---:R-:W-:-:S05]  /*0160*/  IMAD R7, R6, R7, RZ ;  /* 0x0000000706077224 */ /* 0x004fca00078e02ff */
[----:B------:R-:W-:-:S04]  /*0170*/  ISETP.GE.AND P0, PT, R7, R4, PT ;  /* 0x000000040700720c */ /* 0x000fc80003f06270 */
[----:B------:R-:W-:-:S13]  /*0180*/  ISETP.LT.OR P0, PT, R6, 0x1, P0 ;  /* 0x000000010600780c */ /* 0x000fda0000701670 */
[----:B------:R-:W-:Y:S05]  /*0190*/  @P0 EXIT ;  /* 0x000000000000094d */ /* 0x000fea0003800000 */
[----:B------:R-:W0:Y:S01]  /*01a0*/  S2R R0, SR_TID.X ;  /* 0x0000000000007919 */ /* 0x000e220000002100 */
[----:B------:R-:W1:Y:S01]  /*01b0*/  LDCU UR4, c[0x0][0x390] ;  /* 0x00007200ff0477ac */ /* 0x000e620008000800 */
[----:B------:R-:W-:Y:S01]  /*01c0*/  VIADDMNMX R6, R7, R6, R4, PT ;  /* 0x0000000607067246 */ /* 0x000fe20003800104 */
[----:B------:R-:W2:Y:S01]  /*01d0*/  LDCU.64 UR8, c[0x0][0x358] ;  /* 0x00006b00ff0877ac */ /* 0x000ea20008000a00 */
[----:B-1----:R-:W-:Y:S02]  /*01e0*/  UISETP.GT.AND UP0, UPT, UR4, URZ, UPT ;  /* 0x000000ff0400728c */ /* 0x002fe4000bf04270 */
[----:B0-----:R-:W-:-:S07]  /*01f0*/  IMAD R8, R0, UR4, RZ ;  /* 0x0000000400087c24 */ /* 0x001fce000f8e02ff */
[----:B--2---:R-:W-:Y:S05]  /*0200*/  BRA.U UP0, `(.L_x_254) ;  /* 0x0000000100307547 */ /* 0x004fea000b800000 */
[----:B------:R-:W0:Y:S01]  /*0210*/  LDC.64 R4, c[0x0][0x3a8] ;  /* 0x0000ea00ff047b82 */ /* 0x000e220000000a00 */
[----:B------:R-:W1:Y:S01]  /*0220*/  LDCU UR4, c[0x0][0x398] ;  /* 0x00007300ff0477ac */ /* 0x000e620008000800 */
[----:B------:R-:W2:Y:S02]  /*0230*/  LDCU UR5, c[0x0][0x3a4] ;  /* 0x00007480ff0577ac */ /* 0x000ea40008000800 */
.L_x_255:
[----:B-1----:R-:W-:-:S05]  /*0240*/  IMAD R3, R7, UR4, R0 ;  /* 0x0000000407037c24 */ /* 0x002fca000f8e0200 */
[----:B--2---:R-:W-:-:S13]  /*0250*/  ISETP.GE.AND P0, PT, R3, UR5, PT ;  /* 0x0000000503007c0c */ /* 0x004fda000bf06270 */
[----:B------:R-:W-:Y:S05]  /*0260*/  @P0 EXIT ;  /* 0x000000000000094d */ /* 0x000fea0003800000 */
[----:B0-----:R-:W-:-:S04]  /*0270*/  IMAD.WIDE R2, R3, 0x8, R4 ;  /* 0x0000000803027825 */ /* 0x001fc800078e0204 */
[----:B------:R-:W-:Y:S01]  /*0280*/  VIADD R7, R7, 0x1 ;  /* 0x0000000107077836 */ /* 0x000fe20000000000 */
[----:B------:R3:W-:Y:S04]  /*0290*/  STG.E.64 desc[UR8][R2.64], RZ ;  /* 0x000000ff02007986 */ /* 0x0007e8000c101b08 */
[----:B------:R-:W-:-:S13]  /*02a0*/  ISETP.GE.AND P0, PT, R7, R6, PT ;  /* 0x000000060700720c */ /* 0x000fda0003f06270 */
[----:B---3--:R-:W-:Y:S05]  /*02b0*/  @!P0 BRA `(.L_x_255) ;  /* 0xfffffffc00e08947 */ /* 0x008fea000383ffff */
[----:B------:R-:W-:Y:S05]  /*02c0*/  EXIT ;  /* 0x000000000000794d */ /* 0x000fea0003800000 */
.L_x_254:
[----:B------:R-:W-:-:S12]  /*02d0*/  ULOP3.LUT UR4, UR4, 0x7, URZ, 0xc0, !UPT ;  /* 0x0000000704047892 */ /* 0x000fd8000f8ec0ff */
.L_x_266:
[----:B0-----:R-:W0:Y:S01]  /*02e0*/  LDCU UR5, c[0x0][0x398] ;  /* 0x00007300ff0577ac */ /* 0x001e220008000800 */
[----:B-1----:R-:W1:Y:S01]  /*02f0*/  LDCU UR6, c[0x0][0x3a4] ;  /* 0x00007480ff0677ac */ /* 0x002e620008000800 */
[----:B0-23--:R-:W-:-:S05]  /*0300*/  IMAD R3, R7, UR5, R0 ;  /* 0x0000000507037c24 */ /* 0x00dfca000f8e0200 */
[----:B-1----:R-:W-:-:S13]  /*0310*/  ISETP.GE.AND P0, PT, R3, UR6, PT ;  /* 0x0000000603007c0c */ /* 0x002fda000bf06270 */
[----:B------:R-:W-:Y:S05]  /*0320*/  @P0 EXIT ;  /* 0x000000000000094d */ /* 0x000fea0003800000 */
[----:B------:R-:W0:Y:S01]  /*0330*/  LDC.64 R4, c[0x0][0x3a8] ;  /* 0x0000ea00ff047b82 */ /* 0x000e220000000a00 */
[----:B------:R-:W1:Y:S01]  /*0340*/  LDCU UR5, c[0x0][0x390] ;  /* 0x00007200ff0577ac */ /* 0x000e620008000800 */
[----:B------:R-:W-:Y:S01]  /*0350*/  IMAD.MOV.U32 R9, RZ, RZ, RZ ;  /* 0x000000ffff097224 */ /* 0x000fe200078e00ff */
[----:B-1----:R-:W-:Y:S01]  /*0360*/  UISETP.GE.U32.AND UP0, UPT, UR5, 0x8, UPT ;  /* 0x000000080500788c */ /* 0x002fe2000bf06070 */
[----:B0-----:R-:W-:Y:S01]  /*0370*/  IMAD.WIDE R4, R3, 0x8, R4 ;  /* 0x0000000803047825 */ /* 0x001fe200078e0204 */
[----:B------:R-:W-:-:S04]  /*0380*/  CS2R R2, SRZ ;  /* 0x0000000000027805 */ /* 0x000fc8000001ff00 */
[----:B------:R0:W-:Y:S03]  /*0390*/  STG.E.64 desc[UR8][R4.64], RZ ;  /* 0x000000ff04007986 */ /* 0x0001e6000c101b08 */
[----:B------:R-:W-:Y:S05]  /*03a0*/  BRA.U !UP0, `(.L_x_256) ;  /* 0x0000000508707547 */ /* 0x000fea000b800000 */
[----:B------:R-:W1:Y:S01]  /*03b0*/  LDC.64 R10, c[0x0][0x380] ;  /* 0x0000e000ff0a7b82 */ /* 0x000e620000000a00 */
[----:B------:R-:W-:Y:S01]  /*03c0*/  IMAD.MOV.U32 R9, RZ, RZ, RZ ;  /* 0x000000ffff097224 */ /* 0x000fe200078e00ff */
[----:B------:R-:W-:Y:S01]  /*03d0*/  CS2R R2, SRZ ;  /* 0x0000000000027805 */ /* 0x000fe2000001ff00 */
[----:B------:R-:W2:Y:S01]  /*03e0*/  LDCU UR10, c[0x0][0x3a0] ;  /* 0x00007400ff0a77ac */ /* 0x000ea20008000800 */
[----:B------:R-:W3:Y:S01]  /*03f0*/  LDCU UR11, c[0x0][0x39c] ;  /* 0x00007380ff0b77ac */ /* 0x000ee20008000800 */
[----:B------:R-:W4:Y:S01]  /*0400*/  LDCU UR6, c[0x0][0x390] ;  /* 0x00007200ff0677ac */ /* 0x000f220008000800 */
[----:B------:R-:W0:Y:S01]  /*0410*/  LDCU.64 UR12, c[0x0][0x388] ;  /* 0x00007100ff0c77ac */ /* 0x000e220008000a00 */
[----:B------:R-:W-:-:S12]  /*0420*/  ULOP3.LUT UR7, UR5, 0x7ffffff8, URZ, 0xc0, !UPT ;  /* 0x7ffffff805077892 */ /* 0x000fd8000f8ec0ff */
.L_x_257:
[----:B------:R-:W-:Y:S01]  /*0430*/  IADD3 R16, PT, PT, R8, R9, RZ ;  /* 0x0000000908107210 */ /* 0x000fe20007ffe0ff */
[----:B----4-:R-:W-:Y:S02]  /*0440*/  UMOV UR5, UR6 ;  /* 0x0000000600057c82 */ /* 0x010fe40008000000 */
[----:B------:R-:W-:Y:S01]  /*0450*/  IMAD R17, R7, UR5, R9 ;  /* 0x0000000507117c24 */ /* 0x000fe2000f8e0209 */
[----:B--2---:R-:W-:-:S03]  /*0460*/  ISETP.GE.AND P1, PT, R16, UR10, PT ;  /* 0x0000000a10007c0c */ /* 0x004fc6000bf26270 */
[C---:B-1----:R-:W-:Y:S01]  /*0470*/  IMAD.WIDE R12, R17.reuse, 0x8, R10 ;  /* 0x00000008110c7825 */ /* 0x042fe200078e020a */
[----:B---3--:R-:W-:-:S13]  /*0480*/  ISETP.GE.OR P1, PT, R17, UR11, P1 ;  /* 0x0000000b11007c0c */ /* 0x008fda0008f26670 */
[----:B------:R-:W1:Y:S01]  /*0490*/  @!P1 LDC.64 R20, c[0x0][0x388] ;  /* 0x0000e200ff149b82 */ /* 0x000e620000000a00 */
[----:B------:R-:W2:Y:S01]  /*04a0*/  @!P1 LDG.E.64 R14, desc[UR8][R12.64] ;  /* 0x000000080c0e9981 */ /* 0x000ea2000c1e1b00 */
[----:B-1----:R-:W-:-:S05]  /*04b0*/  @!P1 IMAD.WIDE.U32 R20, R16, 0x8, R20 ;  /* 0x0000000810149825 */ /* 0x002fca00078e0014 */
[----:B------:R-:W2:Y:S01]  /*04c0*/  @!P1 LDG.E.64 R18, desc[UR8][R20.64] ;  /* 0x0000000814129981 */ /* 0x000ea2000c1e1b00 */
[----:B------:R-:W-:-:S05]  /*04d0*/  VIADD R22, R16, 0x1 ;  /* 0x0000000110167836 */ /* 0x000fca0000000000 */
[----:B------:R-:W-:Y:S01]  /*04e0*/  ISETP.GE.AND P0, PT, R22, UR10, PT ;  /* 0x0000000a16007c0c */ /* 0x000fe2000bf06270 */
[----:B------:R-:W-:-:S05]  /*04f0*/  VIADD R22, R17, 0x1 ;  /* 0x0000000111167836 */ /* 0x000fca0000000000 */
[----:B------:R-:W-:Y:S01]  /*0500*/  ISETP.GE.OR P0, PT, R22, UR11, P0 ;  /* 0x0000000b16007c0c */ /* 0x000fe20008706670 */
[----:B--2---:R-:W-:Y:S01]  /*0510*/  @!P1 DADD R18, R14, -R18 ;  /* 0x000000000e129229 */ /* 0x004fe20000000812 */
[----:B------:R-:W-:-:S05]  /*0520*/  IADD3 R15, P2, PT, R8, R9, RZ ;  /* 0x00000009080f7210 */ /* 0x000fca0007f5e0ff */
[----:B------:R-:W-:Y:S01]  /*0530*/  IMAD.X R22, RZ, RZ, RZ, P2 ;  /* 0x000000ffff167224 */ /* 0x000fe200010e06ff */
[----:B0-----:R-:W-:Y:S01]  /*0540*/  LEA R14, P2, R15, UR12, 0x3 ;  /* 0x0000000c0f0e7c11 */ /* 0x001fe2000f8418ff */
[----:B------:R-:W-:-:S03]  /*0550*/  @!P1 DFMA R2, R18, R18, R2 ;  /* 0x000000121202922b */ /* 0x000fc60000000002 */
[----:B------:R-:W-:-:S04]  /*0560*/  LEA.HI.X R15, R15, UR13, R22, 0x3, P2 ;  /* 0x0000000d0f0f7c11 */ /* 0x000fc800090f1c16 */
[----:B------:R0:W-:Y:S04]  /*0570*/  @!P1 STG.E.64 desc[UR8][R4.64], R2 ;  /* 0x0000000204009986 */ /* 0x0001e8000c101b08 */
[----:B------:R-:W2:Y:S04]  /*0580*/  @!P0 LDG.E.64 R18, desc[UR8][R12.64+0x8] ;  /* 0x000008080c128981 */ /* 0x000ea8000c1e1b00 */
[----:B------:R-:W2:Y:S01]  /*0590*/  @!P0 LDG.E.64 R20, desc[UR8][R14.64+0x8] ;  /* 0x000008080e148981 */ /* 0x000ea2000c1e1b00 */
[----:B------:R-:W-:-:S05]  /*05a0*/  VIADD R22, R16, 0x2 ;  /* 0x0000000210167836 */ /* 0x000fca0000000000 */
[----:B------:R-:W-:Y:S02]  /*05b0*/  ISETP.GE.AND P1, PT, R22, UR10, PT ;  /* 0x0000000a16007c0c */ /* 0x000fe4000bf26270 */
[----:B------:R-:W-:-:S04]  /*05c0*/  IADD3 R22, PT, PT, R17, 0x2, RZ ;  /* 0x0000000211167810 */ /* 0x000fc80007ffe0ff */
[----:B------:R-:W-:Y:S01]  /*05d0*/  ISETP.GE.OR P1, PT, R22, UR11, P1 ;  /* 0x0000000b16007c0c */ /* 0x000fe20008f26670 */
[----:B--2---:R-:W-:-:S08]  /*05e0*/  @!P0 DADD R18, R18, -R20 ;  /* 0x0000000012128229 */ /* 0x004fd00000000814 */
[----:B0-----:R-:W-:-:S07]  /*05f0*/  @!P0 DFMA R2, R18, R18, R2 ;  /* 0x000000121202822b */ /* 0x001fce0000000002 */
[----:B------:R0:W-:Y:S04]  /*0600*/  @!P0 STG.E.64 desc[UR8][R4.64], R2 ;  /* 0x0000000204008986 */ /* 0x0001e8000c101b08 */
[----:B------:R-:W2:Y:S04]  /*0610*/  @!P1 LDG.E.64 R18, desc[UR8][R12.64+0x10] ;  /* 0x000010080c129981 */ /* 0x000ea8000c1e1b00 */
[----:B------:R-:W2:Y:S01]  /*0620*/  @!P1 LDG.E.64 R20, desc[UR8][R14.64+0x10] ;  /* 0x000010080e149981 */ /* 0x000ea2000c1e1b00 */
[----:B------:R-:W-:-:S05]  /*0630*/  VIADD R22, R16, 0x3 ;  /* 0x0000000310167836 */ /* 0x000fca0000000000 */
[----:B------:R-:W-:Y:S01]  /*0640*/  ISETP.GE.AND P0, PT, R22, UR10, PT ;  /* 0x0000000a16007c0c */ /* 0x000fe2000bf06270 */
[----:B------:R-:W-:-:S05]  /*0650*/  VIADD R22, R17, 0x3 ;  /* 0x0000000311167836 */ /* 0x000fca0000000000 */
        /* <DEDUP_REMOVED lines=15> */
[----:B------:R-:W-:-:S04]  /*0750*/  IADD3 R22, PT, PT, R16, 0x5, RZ ;  /* 0x0000000510167810 */ /* 0x000fc80007ffe0ff */
        /* <DEDUP_REMOVED lines=17> */
[----:B------:R-:W-:Y:S01]  /*0870*/  VIADD R16, R16, 0x7 ;  /* 0x0000000710107836 */ /* 0x000fe20000000000 */
[----:B------:R-:W-:-:S04]  /*0880*/  IADD3 R17, PT, PT, R17, 0x7, RZ ;  /* 0x0000000711117810 */ /* 0x000fc80007ffe0ff */
[----:B------:R-:W-:-:S04]  /*0890*/  ISETP.GE.AND P0, PT, R16, UR10, PT ;  /* 0x0000000a10007c0c */ /* 0x000fc8000bf06270 */
[----:B------:R-:W-:Y:S01]  /*08a0*/  ISETP.GE.OR P0, PT, R17, UR11, P0 ;  /* 0x0000000b11007c0c */ /* 0x000fe20008706670 */
[----:B--2---:R-:W-:-:S08]  /*08b0*/  @!P1 DADD R18, R18, -R20 ;  /* 0x0000000012129229 */ /* 0x004fd00000000814 */
[----:B0-----:R-:W-:-:S07]  /*08c0*/  @!P1 DFMA R2, R18, R18, R2 ;  /* 0x000000121202922b */ /* 0x001fce0000000002 */
[----:B------:R0:W-:Y:S04]  /*08d0*/  @!P1 STG.E.64 desc[UR8][R4.64], R2 ;  /* 0x0000000204009986 */ /* 0x0001e8000c101b08 */
[----:B------:R-:W2:Y:S04]  /*08e0*/  @!P0 LDG.E.64 R16, desc[UR8][R12.64+0x38] ;  /* 0x000038080c108981 */ /* 0x000ea8000c1e1b00 */
[----:B------:R-:W2:Y:S01]  /*08f0*/  @!P0 LDG.E.64 R18, desc[UR8][R14.64+0x38] ;  /* 0x000038080e128981 */ /* 0x000ea2000c1e1b00 */
[----:B------:R-:W-:Y:S01]  /*0900*/  VIADD R9, R9, 0x8 ;  /* 0x0000000809097836 */ /* 0x000fe20000000000 */
[----:B--2---:R-:W-:-:S08]  /*0910*/  @!P0 DADD R16, R16, -R18 ;  /* 0x0000000010108229 */ /* 0x004fd00000000812 */
[----:B0-----:R-:W-:-:S07]  /*0920*/  @!P0 DFMA R2, R16, R16, R2 ;  /* 0x000000101002822b */ /* 0x001fce0000000002 */
[----:B------:R0:W-:Y:S01]  /*0930*/  @!P0 STG.E.64 desc[UR8][R4.64], R2 ;  /* 0x0000000204008986 */ /* 0x0001e2000c101b08 */
[----:B------:R-:W-:-:S13]  /*0940*/  ISETP.NE.AND P0, PT, R9, UR7, PT ;  /* 0x0000000709007c0c */ /* 0x000fda000bf05270 */
[----:B0-----:R-:W-:Y:S05]  /*0950*/  @P0 BRA `(.L_x_257) ;  /* 0xfffffff800b40947 */ /* 0x001fea000383ffff */
[----:B------:R-:W-:-:S07]  /*0960*/  IMAD.U32 R9, RZ, RZ, UR7 ;  /* 0x00000007ff097e24 */ /* 0x000fce000f8e00ff */
.L_x_256:
[----:B------:R-:W-:-:S09]  /*0970*/  UISETP.NE.AND UP0, UPT, UR4, URZ, UPT ;  /* 0x000000ff0400728c */ /* 0x000fd2000bf05270 */
[----:B------:R-:W-:Y:S05]  /*0980*/  BRA.U !UP0, `(.L_x_258) ;  /* 0x0000000508c87547 */ /* 0x000fea000b800000 */
[----:B------:R-:W-:-:S04]  /*0990*/  UIADD3 UR6, UPT, UPT, UR4, -0x1, URZ ;  /* 0xffffffff04067890 */ /* 0x000fc8000fffe0ff */
[----:B------:R-:W-:-:S09]  /*09a0*/  UISETP.GE.U32.AND UP0, UPT, UR6, 0x3, UPT ;  /* 0x000000030600788c */ /* 0x000fd2000bf06070 */
[----:B------:R-:W-:Y:S05]  /*09b0*/  BRA.U !UP0, `(.L_x_259) ;  /* 0x0000000108cc7547 */ /* 0x000fea000b800000 */
[----:B------:R-:W1:Y:S01]  /*09c0*/  LDCU UR6, c[0x0][0x3a0] ;  /* 0x00007400ff0677ac */ /* 0x000e620008000800 */
[--C-:B------:R-:W-:Y:S01]  /*09d0*/  IMAD.IADD R14, R8, 0x1, R9.reuse ;  /* 0x00000001080e7824 */ /* 0x100fe200078e0209 */
[----:B------:R-:W2:Y:S01]  /*09e0*/  LDC.64 R10, c[0x0][0x380] ;  /* 0x0000e000ff0a7b82 */ /* 0x000ea20000000a00 */
[----:B------:R-:W-:Y:S01]  /*09f0*/  IMAD R15, R7, UR5, R9 ;  /* 0x00000005070f7c24 */ /* 0x000fe2000f8e0209 */
[----:B------:R-:W3:Y:S01]  /*0a00*/  LDCU UR7, c[0x0][0x39c] ;  /* 0x00007380ff0777ac */ /* 0x000ee20008000800 */
[----:B------:R-:W4:Y:S01]  /*0a10*/  LDCU.64 UR10, c[0x0][0x388] ;  /* 0x00007100ff0a77ac */ /* 0x000f220008000a00 */
[----:B-1----:R-:W-:-:S04]  /*0a20*/  ISETP.GE.AND P0, PT, R14, UR6, PT ;  /* 0x000000060e007c0c */ /* 0x002fc8000bf06270 */
[C---:B---3--:R-:W-:Y:S01]  /*0a30*/  ISETP.GE.OR P0, PT, R15.reuse, UR7, P0 ;  /* 0x000000070f007c0c */ /* 0x048fe20008706670 */
[----:B--2---:R-:W-:-:S12]  /*0a40*/  IMAD.WIDE R10, R15, 0x8, R10 ;  /* 0x000000080f0a7825 */ /* 0x004fd800078e020a */
[----:B------:R-:W1:Y:S01]  /*0a50*/  @!P0 LDC.64 R18, c[0x0][0x388] ;  /* 0x0000e200ff128b82 */ /* 0x000e620000000a00 */
[----:B------:R-:W2:Y:S01]  /*0a60*/  @!P0 LDG.E.64 R16, desc[UR8][R10.64] ;  /* 0x000000080a108981 */ /* 0x000ea2000c1e1b00 */
[----:B-1----:R-:W-:-:S06]  /*0a70*/  @!P0 IMAD.WIDE.U32 R18, R14, 0x8, R18 ;  /* 0x000000080e128825 */ /* 0x002fcc00078e0012 */
[----:B------:R-:W2:Y:S01]  /*0a80*/  @!P0 LDG.E.64 R18, desc[UR8][R18.64] ;  /* 0x0000000812128981 */ /* 0x000ea2000c1e1b00 */
[----:B------:R-:W-:Y:S01]  /*0a90*/  VIADD R12, R14, 0x1 ;  /* 0x000000010e0c7836 */ /* 0x000fe20000000000 */
[----:B------:R-:W-:-:S04]  /*0aa0*/  IADD3 R13, P2, PT, R8, R9, RZ ;  /* 0x00000009080d7210 */ /* 0x000fc80007f5e0ff */
[----:B------:R-:W-:Y:S02]  /*0ab0*/  ISETP.GE.AND P1, PT, R12, UR6, PT ;  /* 0x000000060c007c0c */ /* 0x000fe4000bf26270 */
[----:B------:R-:W-:Y:S01]  /*0ac0*/  IADD3 R12, PT, PT, R15, 0x1, RZ ;  /* 0x000000010f0c7810 */ /* 0x000fe20007ffe0ff */
[----:B------:R-:W-:-:S03]  /*0ad0*/  IMAD.X R20, RZ, RZ, RZ, P2 ;  /* 0x000000ffff147224 */ /* 0x000fc600010e06ff */
[----:B------:R-:W-:Y:S02]  /*0ae0*/  ISETP.GE.OR P1, PT, R12, UR7, P1 ;  /* 0x000000070c007c0c */ /* 0x000fe40008f26670 */
[----:B----4-:R-:W-:-:S04]  /*0af0*/  LEA R12, P2, R13, UR10, 0x3 ;  /* 0x0000000a0d0c7c11 */ /* 0x010fc8000f8418ff */
[----:B------:R-:W-:Y:S01]  /*0b00*/  LEA.HI.X R13, R13, UR11, R20, 0x3, P2 ;  /* 0x0000000b0d0d7c11 */ /* 0x000fe200090f1c14 */
[----:B--2---:R-:W-:-:S08]  /*0b10*/  @!P0 DADD R16, R16, -R18 ;  /* 0x0000000010108229 */ /* 0x004fd00000000812 */
[----:B------:R-:W-:-:S07]  /*0b20*/  @!P0 DFMA R2, R16, R16, R2 ;  /* 0x000000101002822b */ /* 0x000fce0000000002 */
        /* <DEDUP_REMOVED lines=8> */
[----:B-1----:R-:W-:-:S07]  /*0bb0*/  @!P1 DFMA R2, R16, R16, R2 ;  /* 0x000000101002922b */ /* 0x002fce0000000002 */
[----:B------:R1:W-:Y:S04]  /*0bc0*/  @!P1 STG.E.64 desc[UR8][R4.64], R2 ;  /* 0x0000000204009986 */ /* 0x0003e8000c101b08 */
[----:B------:R-:W2:Y:S04]  /*0bd0*/  @!P0 LDG.E.64 R16, desc[UR8][R10.64+0x10] ;  /* 0x000010080a108981 */ /* 0x000ea8000c1e1b00 */
[----:B------:R-:W2:Y:S01]  /*0be0*/  @!P0 LDG.E.64 R18, desc[UR8][R12.64+0x10] ;  /* 0x000010080c128981 */ /* 0x000ea2000c1e1b00 */
[----:B------:R-:W-:Y:S01]  /*0bf0*/  VIADD R14, R14, 0x3 ;  /* 0x000000030e0e7836 */ /* 0x000fe20000000000 */
[----:B------:R-:W-:-:S04]  /*0c00*/  IADD3 R15, PT, PT, R15, 0x3, RZ ;  /* 0x000000030f0f7810 */ /* 0x000fc80007ffe0ff */
[----:B------:R-:W-:-:S04]  /*0c10*/  ISETP.GE.AND P1, PT, R14, UR6, PT ;  /* 0x000000060e007c0c */ /* 0x000fc8000bf26270 */
[----:B------:R-:W-:Y:S01]  /*0c20*/  ISETP.GE.OR P1, PT, R15, UR7, P1 ;  /* 0x000000070f007c0c */ /* 0x000fe20008f26670 */
[----:B------:R-:W-:Y:S01]  /*0c30*/  BSSY.RECONVERGENT B0, `(.L_x_260) ;  /* 0x000000a000007945 */ /* 0x000fe20003800200 */
[----:B--2---:R-:W-:-:S08]  /*0c40*/  @!P0 DADD R16, R16, -R18 ;  /* 0x0000000010108229 */ /* 0x004fd00000000812 */
[----:B-1----:R-:W-:-:S07]  /*0c50*/  @!P0 DFMA R2, R16, R16, R2 ;  /* 0x000000101002822b */ /* 0x002fce0000000002 */
[----:B------:R1:W-:Y:S01]  /*0c60*/  @!P0 STG.E.64 desc[UR8][R4.64], R2 ;  /* 0x0000000204008986 */ /* 0x0003e2000c101b08 */
[----:B------:R-:W-:Y:S05]  /*0c70*/  @P1 BRA `(.L_x_261) ;  /* 0x0000000000141947 */ /* 0x000fea0003800000 */
[----:B------:R-:W2:Y:S04]  /*0c80*/  LDG.E.64 R10, desc[UR8][R10.64+0x18] ;  /* 0x000018080a0a7981 */ /* 0x000ea8000c1e1b00 */
[----:B------:R-:W2:Y:S02]  /*0c90*/  LDG.E.64 R12, desc[UR8][R12.64+0x18] ;  /* 0x000018080c0c7981 */ /* 0x000ea4000c1e1b00 */
[----:B--2---:R-:W-:-:S08]  /*0ca0*/  DADD R14, R10, -R12 ;  /* 0x000000000a0e7229 */ /* 0x004fd0000000080c */
[----:B-1----:R-:W-:-:S07]  /*0cb0*/  DFMA R2, R14, R14, R2 ;  /* 0x0000000e0e02722b */ /* 0x002fce0000000002 */
[----:B------:R2:W-:Y:S04]  /*0cc0*/  STG.E.64 desc[UR8][R4.64], R2 ;  /* 0x0000000204007986 */ /* 0x0005e8000c101b08 */
.L_x_261:
[----:B------:R-:W-:Y:S05]  /*0cd0*/  BSYNC.RECONVERGENT B0 ;  /* 0x0000000000007941 */ /* 0x000fea0003800200 */
.L_x_260:
[----:B------:R-:W-:-:S07]  /*0ce0*/  VIADD R9, R9, 0x4 ;  /* 0x0000000409097836 */ /* 0x000fce0000000000 */
.L_x_259:
[----:B------:R-:W-:-:S09]  /*0cf0*/  ULOP3.LUT UP0, UR6, UR5, 0x3, URZ, 0xc0, !UPT ;  /* 0x0000000305067892 */ /* 0x000fd2000f80c0ff */
[----:B------:R-:W-:Y:S05]  /*0d00*/  BRA.U !UP0, `(.L_x_258) ;  /* 0x0000000108e87547 */ /* 0x000fea000b800000 */
[----:B------:R-:W-:-:S09]  /*0d10*/  UISETP.NE.AND UP0, UPT, UR6, 0x1, UPT ;  /* 0x000000010600788c */ /* 0x000fd2000bf05270 */
[----:B------:R-:W-:Y:S05]  /*0d20*/  BRA.U !UP0, `(.L_x_262) ;  /* 0x00000001088c7547 */ /* 0x000fea000b800000 */
[----:B------:R-:W3:Y:S01]  /*0d30*/  LDCU UR6, c[0x0][0x3a0] ;  /* 0x00007400ff0677ac */ /* 0x000ee20008000800 */
[----:B------:R-:W4:Y:S01]  /*0d40*/  LDC.64 R14, c[0x0][0x388] ;  /* 0x0000e200ff0e7b82 */ /* 0x000f220000000a00 */
[--C-:B------:R-:W-:Y:S01]  /*0d50*/  IMAD.IADD R11, R8, 0x1, R9.reuse ;  /* 0x00000001080b7824 */ /* 0x100fe200078e0209 */
[----:B------:R-:W5:Y:S01]  /*0d60*/  LDCU UR7, c[0x0][0x39c] ;  /* 0x00007380ff0777ac */ /* 0x000f620008000800 */
[----:B------:R-:W-:-:S05]  /*0d70*/  IMAD R10, R7, UR5, R9 ;  /* 0x00000005070a7c24 */ /* 0x000fca000f8e0209 */
[----:B------:R-:W0:Y:S01]  /*0d80*/  LDC.64 R12, c[0x0][0x380] ;  /* 0x0000e000ff0c7b82 */ /* 0x000e220000000a00 */
[----:B---3--:R-:W-:-:S04]  /*0d90*/  ISETP.GE.AND P0, PT, R11, UR6, PT ;  /* 0x000000060b007c0c */ /* 0x008fc8000bf06270 */
[----:B-----5:R-:W-:-:S13]  /*0da0*/  ISETP.GE.OR P0, PT, R10, UR7, P0 ;  /* 0x000000070a007c0c */ /* 0x020fda0008706670 */
[----:B----4-:R-:W-:-:S04]  /*0db0*/  @!P0 IMAD.WIDE.U32 R14, R11, 0x8, R14 ;  /* 0x000000080b0e8825 */ /* 0x010fc800078e000e */
[C---:B0-----:R-:W-:Y:S02]  /*0dc0*/  @!P0 IMAD.WIDE R12, R10.reuse, 0x8, R12 ;  /* 0x000000080a0c8825 */ /* 0x041fe400078e020c */
[----:B------:R-:W3:Y:S04]  /*0dd0*/  @!P0 LDG.E.64 R14, desc[UR8][R14.64] ;  /* 0x000000080e0e8981 */ /* 0x000ee8000c1e1b00 */
[----:B------:R-:W3:Y:S01]  /*0de0*/  @!P0 LDG.E.64 R12, desc[UR8][R12.64] ;  /* 0x000000080c0c8981 */ /* 0x000ee2000c1e1b00 */
[----:B------:R-:W-:Y:S01]  /*0df0*/  VIADD R18, R11, 0x1 ;  /* 0x000000010b127836 */ /* 0x000fe20000000000 */
[----:B------:R-:W-:Y:S01]  /*0e00*/  BSSY.RECONVERGENT B0, `(.L_x_263) ;  /* 0x0000014000007945 */ /* 0x000fe20003800200 */
[----:B------:R-:W-:-:S03]  /*0e10*/  VIADD R11, R10, 0x1 ;  /* 0x000000010a0b7836 */ /* 0x000fc60000000000 */
[----:B------:R-:W-:-:S04]  /*0e20*/  ISETP.GE.AND P1, PT, R18, UR6, PT ;  /* 0x0000000612007c0c */ /* 0x000fc8000bf26270 */
[----:B------:R-:W-:Y:S01]  /*0e30*/  ISETP.GE.OR P1, PT, R11, UR7, P1 ;  /* 0x000000070b007c0c */ /* 0x000fe20008f26670 */
[----:B---3--:R-:W-:-:S08]  /*0e40*/  @!P0 DADD R16, R12, -R14 ;  /* 0x000000000c108229 */ /* 0x008fd0000000080e */
[----:B-12---:R-:W-:-:S07]  /*0e50*/  @!P0 DFMA R2, R16, R16, R2 ;  /* 0x000000101002822b */ /* 0x006fce0000000002 */
[----:B------:R0:W-:Y:S01]  /*0e60*/  @!P0 STG.E.64 desc[UR8][R4.64], R2 ;  /* 0x0000000204008986 */ /* 0x0001e2000c101b08 */
[----:B------:R-:W-:Y:S05]  /*0e70*/  @P1 BRA `(.L_x_264) ;  /* 0x0000000000301947 */ /* 0x000fea0003800000 */
[----:B------:R-:W1:Y:S01]  /*0e80*/  LDC.64 R12, c[0x0][0x380] ;  /* 0x0000e000ff0c7b82 */ /* 0x000e620000000a00 */
[----:B------:R-:W2:Y:S01]  /*0e90*/  LDCU.64 UR6, c[0x0][0x388] ;  /* 0x00007100ff0677ac */ /* 0x000ea20008000a00 */
[----:B------:R-:W-:-:S04]  /*0ea0*/  IADD3 R11, P0, PT, R8, R9, RZ ;  /* 0x00000009080b7210 */ /* 0x000fc80007f1e0ff */
[----:B------:R-:W-:Y:S02]  /*0eb0*/  IADD3.X R18, PT, PT, RZ, RZ, RZ, P0, !PT ;  /* 0x000000ffff127210 */ /* 0x000fe400007fe4ff */
[----:B--2---:R-:W-:-:S04]  /*0ec0*/  LEA R16, P0, R11, UR6, 0x3 ;  /* 0x000000060b107c11 */ /* 0x004fc8000f8018ff */
[----:B------:R-:W-:Y:S01]  /*0ed0*/  LEA.HI.X R17, R11, UR7, R18, 0x3, P0 ;  /* 0x000000070b117c11 */ /* 0x000fe200080f1c12 */
[----:B-1----:R-:W-:-:S04]  /*0ee0*/  IMAD.WIDE R14, R10, 0x8, R12 ;  /* 0x000000080a0e7825 */ /* 0x002fc800078e020c */
[----:B------:R-:W2:Y:S04]  /*0ef0*/  LDG.E.64 R12, desc[UR8][R16.64+0x8] ;  /* 0x00000808100c7981 */ /* 0x000ea8000c1e1b00 */
[----:B------:R-:W2:Y:S02]  /*0f00*/  LDG.E.64 R10, desc[UR8][R14.64+0x8] ;  /* 0x000008080e0a7981 */ /* 0x000ea4000c1e1b00 */
[----:B--2---:R-:W-:-:S08]  /*0f10*/  DADD R10, R10, -R12 ;  /* 0x000000000a0a7229 */ /* 0x004fd0000000080c */
[----:B0-----:R-:W-:-:S07]  /*0f20*/  DFMA R2, R10, R10, R2 ;  /* 0x0000000a0a02722b */ /* 0x001fce0000000002 */
[----:B------:R1:W-:Y:S04]  /*0f30*/  STG.E.64 desc[UR8][R4.64], R2 ;  /* 0x0000000204007986 */ /* 0x0003e8000c101b08 */
.L_x_264:
[----:B------:R-:W-:Y:S05]  /*0f40*/  BSYNC.RECONVERGENT B0 ;  /* 0x0000000000007941 */ /* 0x000fea0003800200 */
.L_x_263:
[----:B------:R-:W-:-:S07]  /*0f50*/  VIADD R9, R9, 0x2 ;  /* 0x0000000209097836 */ /* 0x000fce0000000000 */
.L_x_262:
[----:B------:R-:W-:-:S04]  /*0f60*/  ULOP3.LUT UR6, UR5, 0x1, URZ, 0xc0, !UPT ;  /* 0x0000000105067892 */ /* 0x000fc8000f8ec0ff */
[----:B------:R-:W-:-:S09]  /*0f70*/  UISETP.NE.U32.AND UP0, UPT, UR6, 0x1, UPT ;  /* 0x000000010600788c */ /* 0x000fd2000bf05070 */
[----:B------:R-:W-:Y:S05]  /*0f80*/  BRA.U UP0, `(.L_x_258) ;  /* 0x0000000100487547 */ /* 0x000fea000b800000 */
[----:B------:R-:W3:Y:S01]  /*0f90*/  LDCU UR6, c[0x0][0x3a0] ;  /* 0x00007400ff0677ac */ /* 0x000ee20008000800 */
[--C-:B------:R-:W-:Y:S01]  /*0fa0*/  IMAD.IADD R15, R8, 0x1, R9.reuse ;  /* 0x00000001080f7824 */ /* 0x100fe200078e0209 */
[----:B------:R-:W-:Y:S01]  /*0fb0*/  BSSY.RECONVERGENT B0, `(.L_x_258) ;  /* 0x000000f000007945 */ /* 0x000fe20003800200 */
[----:B------:R-:W-:Y:S01]  /*0fc0*/  IMAD R9, R7, UR5, R9 ;  /* 0x0000000507097c24 */ /* 0x000fe2000f8e0209 */
[----:B------:R-:W4:Y:S02]  /*0fd0*/  LDCU UR7, c[0x0][0x39c] ;  /* 0x00007380ff0777ac */ /* 0x000f240008000800 */
[----:B---3--:R-:W-:-:S04]  /*0fe0*/  ISETP.GE.AND P0, PT, R15, UR6, PT ;  /* 0x000000060f007c0c */ /* 0x008fc8000bf06270 */
[----:B----4-:R-:W-:-:S13]  /*0ff0*/  ISETP.GE.OR P0, PT, R9, UR7, P0 ;  /* 0x0000000709007c0c */ /* 0x010fda0008706670 */
[----:B------:R-:W-:Y:S05]  /*1000*/  @P0 BRA `(.L_x_265) ;  /* 0x0000000000240947 */ /* 0x000fea0003800000 */
[----:B------:R-:W3:Y:S08]  /*1010*/  LDC.64 R10, c[0x0][0x380] ;  /* 0x0000e000ff0a7b82 */ /* 0x000ef00000000a00 */
[----:B------:R-:W4:Y:S01]  /*1020*/  LDC.64 R12, c[0x0][0x388] ;  /* 0x0000e200ff0c7b82 */ /* 0x000f220000000a00 */
[----:B---3--:R-:W-:-:S06]  /*1030*/  IMAD.WIDE R10, R9, 0x8, R10 ;  /* 0x00000008090a7825 */ /* 0x008fcc00078e020a */
[----:B------:R-:W3:Y:S01]  /*1040*/  LDG.E.64 R10, desc[UR8][R10.64] ;  /* 0x000000080a0a7981 */ /* 0x000ee2000c1e1b00 */
[----:B----4-:R-:W-:-:S06]  /*1050*/  IMAD.WIDE.U32 R12, R15, 0x8, R12 ;  /* 0x000000080f0c7825 */ /* 0x010fcc00078e000c */
[----:B------:R-:W3:Y:S02]  /*1060*/  LDG.E.64 R12, desc[UR8][R12.64] ;  /* 0x000000080c0c7981 */ /* 0x000ee4000c1e1b00 */
[----:B---3--:R-:W-:-:S08]  /*1070*/  DADD R14, R10, -R12 ;  /* 0x000000000a0e7229 */ /* 0x008fd0000000080c */
[----:B012---:R-:W-:-:S07]  /*1080*/  DFMA R2, R14, R14, R2 ;  /* 0x0000000e0e02722b */ /* 0x007fce0000000002 */
[----:B------:R3:W-:Y:S04]  /*1090*/  STG.E.64 desc[UR8][R4.64], R2 ;  /* 0x0000000204007986 */ /* 0x0007e8000c101b08 */
.L_x_265:
[----:B------:R-:W-:Y:S05]  /*10a0*/  BSYNC.RECONVERGENT B0 ;  /* 0x0000000000007941 */ /* 0x000fea0003800200 */
.L_x_258:
[----:B------:R-:W-:-:S05]  /*10b0*/  VIADD R7, R7, 0x1 ;  /* 0x0000000107077836 */ /* 0x000fca0000000000 */
[----:B------:R-:W-:-:S13]  /*10c0*/  ISETP.GE.AND P0, PT, R7, R6, PT ;  /* 0x000000060700720c */ /* 0x000fda0003f06270 */
[----:B------:R-:W-:Y:S05]  /*10d0*/  @!P0 BRA `(.L_x_266) ;  /* 0xfffffff000808947 */ /* 0x000fea000383ffff */
[----:B------:R-:W-:Y:S05]  /*10e0*/  EXIT ;  /* 0x000000000000794d */ /* 0x000fea0003800000 */
.L_x_267:
        /* <DEDUP_REMOVED lines=9> */
.L_x_279:


//--------------------- .nv.shared._Z23nearest_centroid_sharedPdS_iiiiiiPi --------------------------
	.section	.nv.shared._Z23nearest_centroid_sharedPdS_iiiiiiPi,"aw",@nobits
	.sectionflags	@""
	.align	8
.nv.shared._Z23nearest_centroid_sharedPdS_iiiiiiPi:
	.zero		25664


//--------------------- .nv.shared.reserved.0     --------------------------
	.section	.nv.shared.reserved.0,"aw",@nobits
	.weak		__nv_reservedSMEM_offset_0_alias
	.size		__nv_reservedSMEM_offset_0_alias, 0, 64
	.other		__nv_reservedSMEM_offset_0_alias,@"STO_CUDA_RESERVED_SHARED STV_DEFAULT"
__nv_reservedSMEM_offset_0_alias:
	.zero		0
	.zero		64


//--------------------- .nv.constant0._Z23nearest_centroid_sharedPdS_iiiiiiPi --------------------------
	.section	.nv.constant0._Z23nearest_centroid_sharedPdS_iiiiiiPi,"a",@progbits
	.sectionflags	@""
	.align	4
.nv.constant0._Z23nearest_centroid_sharedPdS_iiiiiiPi:
	.zero		944


//--------------------- .nv.constant0._Z10reset_zeroPdi --------------------------
	.section	.nv.constant0._Z10reset_zeroPdi,"a",@progbits
	.sectionflags	@""
	.align	4
.nv.constant0._Z10reset_zeroPdi:
	.zero		908


//--------------------- .nv.constant0._Z13is_convergentPddiPi --------------------------
	.section	.nv.constant0._Z13is_convergentPddiPi,"a",@progbits
	.sectionflags	@""
	.align	4
.nv.constant0._Z13is_convergentPddiPi:
	.zero		928


//--------------------- .nv.constant0._Z29new_centroid_movement_squaredPdS_iiiS_ --------------------------
	.section	.nv.constant0._Z29new_centroid_movement_squaredPdS_iiiS_,"a",@progbits
	.sectionflags	@""
	.align	4
.nv.constant0._Z29new_centroid_movement_squaredPdS_iiiS_:
	.zero		936


//--------------------- .nv.constant0._Z23avg_new_centroid_valuesPdPiiii --------------------------
	.section	.nv.constant0._Z23avg_new_centroid_valuesPdPiiii,"a",@progbits
	.sectionflags	@""
	.align	4
.nv.constant0._Z23avg_new_centroid_valuesPdPiiii:
	.zero		924


//--------------------- .nv.constant0._Z23sum_new_centroid_valuesPdPiiiiiS_ --------------------------
	.section	.nv.constant0._Z23sum_new_centroid_valuesPdPiiiiiS_,"a",@progbits
	.sectionflags	@""
	.align	4
.nv.constant0._Z23sum_new_centroid_valuesPdPiiiiiS_:
	.zero		936


//--------------------- .nv.constant0._Z17count_centroid_idPiiiS_ --------------------------
	.section	.nv.constant0._Z17count_centroid_idPiiiS_,"a",@progbits
	.sectionflags	@""
	.align	4
.nv.constant0._Z17count_centroid_idPiiiS_:
	.zero		920


//--------------------- .nv.constant0._Z16nearest_centroidPdiiiPi --------------------------
	.section	.nv.constant0._Z16nearest_centroidPdiiiPi,"a",@progbits
	.sectionflags	@""
	.align	4
.nv.constant0._Z16nearest_centroidPdiiiPi:
	.zero		928


//--------------------- .nv.constant0._Z11sqrt_kernelPdi --------------------------
	.section	.nv.constant0._Z11sqrt_kernelPdi,"a",@progbits
	.sectionflags	@""
	.align	4
.nv.constant0._Z11sqrt_kernelPdi:
	.zero		908


//--------------------- .nv.constant0._Z3dotPdS_iiiiiiS_ --------------------------
	.section	.nv.constant0._Z3dotPdS_iiiiiiS_,"a",@progbits
	.sectionflags	@""
	.align	4
.nv.constant0._Z3dotPdS_iiiiiiS_:
	.zero		944


//--------------------- SYMBOLS --------------------------

	.type		.nv.reservedSmem.offset0,@object
	.size		.nv.reservedSmem.offset0,0x4
	.type		.nv.reservedSmem.cap,@object
	.size		.nv.reservedSmem.cap,0x4
